	.target	sm_100a

	.elftype	@"ET_EXEC"


//--------------------- .note.nv.tkinfo           --------------------------
	.section	.note.nv.tkinfo,"",@"SHT_NOTE"
	.sectionflags	@"SHF_NOTE_NV_TKINFO"
	.tkinfo
        /*0018*/ 	.word	0x00000002
        /*0030*/ 	.string	""
        /*0030*/ 	.string	"ptxas"
        /*0030*/ 	.string	"Cuda compilation tools, release 13.0, V13.0.88"
        /*0030*/ 	.string	"Build cuda_13.0.r13.0/compiler.36424714_0"
        /*0030*/ 	.string	"-arch sm_100a -m 64 "



//--------------------- .note.nv.cuinfo           --------------------------
	.section	.note.nv.cuinfo,"",@"SHT_NOTE"
	.sectionflags	@"SHF_NOTE_NV_CUINFO"
        /*0018*/ 	.short	0x0002
        /*001a*/ 	.short	0x0064
        /*001c*/ 	.short	0x0082
	.zero		2


//--------------------- .nv.info                  --------------------------
	.section	.nv.info,"",@"SHT_CUDA_INFO"
	.align	4


	//----- nvinfo : EIATTR_REGCOUNT
	.align		4
        /*0000*/ 	.byte	0x04, 0x2f
        /*0002*/ 	.short	(.L_12 - .L_11)
	.align		4
.L_11:
        /*0004*/ 	.word	index@(_ZN7cutlass13device_kernelIN5flash22FlashAttnBwdPreprocessIN4cute5tupleIJNS3_1CILi64EEENS5_ILi128EEEEEENS_6half_tEfNS_4arch4Sm80ELb1ELb1EEEEEvNT_6ParamsE)
        /*0008*/ 	.word	0x00000040


	//----- nvinfo : EIATTR_FRAME_SIZE
	.align		4
.L_12:
        /*000c*/ 	.byte	0x04, 0x11
        /*000e*/ 	.short	(.L_14 - .L_13)
	.align		4
.L_13:
        /*0010*/ 	.word	index@(_ZN7cutlass13device_kernelIN5flash22FlashAttnBwdPreprocessIN4cute5tupleIJNS3_1CILi64EEENS5_ILi128EEEEEENS_6half_tEfNS_4arch4Sm80ELb1ELb1EEEEEvNT_6ParamsE)
        /*0014*/ 	.word	0x00000000


	//----- nvinfo : EIATTR_REGCOUNT
	.align		4
.L_14:
        /*0018*/ 	.byte	0x04, 0x2f
        /*001a*/ 	.short	(.L_16 - .L_15)
	.align		4
.L_15:
        /*001c*/ 	.word	index@(_ZN7cutlass13device_kernelIN5flash19enable_sm80_to_sm89INS1_16FlashAttnBwdSm80INS1_25CollectiveMainloopBwdSm80ILi2ELi2EN4cute5tupleIJNS5_1CILi64EEENS7_ILi128EEES9_EEENS_6half_tEfNS_4arch4Sm80ELb1ELb0ELb1ELb1ELb1ELb0ELb0ELb0ELi2ELi2ELi2ELi2ELb0EEENS1_24CollectiveEpilogueBwdGQAISA_fSD_Li256ELb1ELb1EEENS1_25SingleTileBwdLPTSchedulerILb1ELi128ELb1EEEEEEEEEvNT_6ParamsE)
        /*0020*/ 	.word	0x00000004


	//----- nvinfo : EIATTR_FRAME_SIZE
	.align		4
.L_16:
        /*0024*/ 	.byte	0x04, 0x11
        /*0026*/ 	.short	(.L_18 - .L_17)
	.align		4
.L_17:
        /*0028*/ 	.word	index@(_ZN7cutlass13device_kernelIN5flash19enable_sm80_to_sm89INS1_16FlashAttnBwdSm80INS1_25CollectiveMainloopBwdSm80ILi2ELi2EN4cute5tupleIJNS5_1CILi64EEENS7_ILi128EEES9_EEENS_6half_tEfNS_4arch4Sm80ELb1ELb0ELb1ELb1ELb1ELb0ELb0ELb0ELi2ELi2ELi2ELi2ELb0EEENS1_24CollectiveEpilogueBwdGQAISA_fSD_Li256ELb1ELb1EEENS1_25SingleTileBwdLPTSchedulerILb1ELi128ELb1EEEEEEEEEvNT_6ParamsE)
        /*002c*/ 	.word	0x00000000


	//----- nvinfo : EIATTR_REGCOUNT
	.align		4
.L_18:
        /*0030*/ 	.byte	0x04, 0x2f
        /*0032*/ 	.short	(.L_20 - .L_19)
	.align		4
.L_19:
        /*0034*/ 	.word	index@(_ZN7cutlass13device_kernelIN5flash32FlashAttnBwdPostprocessConvertdQIN4cute5tupleIJNS3_1CILi64EEENS5_ILi128EEEEEENS_6half_tEfNS_4arch4Sm80ELi256ENS3_8TiledMMAINS3_8MMA_AtomIJNS3_28SM80_16x8x16_F32F16F16F32_TNEEEENS3_6LayoutINS4_IJNS5_ILi2EEENS5_ILi4EEENS5_ILi1EEEEEENS4_IJSJ_SH_NS5_ILi0EEEEEEEENS4_IJNS5_ILi32EEES6_NS5_ILi16EEEEEEEELb0EEEEEvNT_6ParamsE)
        /*0038*/ 	.word	0x00000036


	//----- nvinfo : EIATTR_FRAME_SIZE
	.align		4
.L_20:
        /*003c*/ 	.byte	0x04, 0x11
        /*003e*/ 	.short	(.L_22 - .L_21)
	.align		4
.L_21:
        /*0040*/ 	.word	index@(_ZN7cutlass13device_kernelIN5flash32FlashAttnBwdPostprocessConvertdQIN4cute5tupleIJNS3_1CILi64EEENS5_ILi128EEEEEENS_6half_tEfNS_4arch4Sm80ELi256ENS3_8TiledMMAINS3_8MMA_AtomIJNS3_28SM80_16x8x16_F32F16F16F32_TNEEEENS3_6LayoutINS4_IJNS5_ILi2EEENS5_ILi4EEENS5_ILi1EEEEEENS4_IJSJ_SH_NS5_ILi0EEEEEEEENS4_IJNS5_ILi32EEES6_NS5_ILi16EEEEEEEELb0EEEEEvNT_6ParamsE)
        /*0044*/ 	.word	0x00000000


	//----- nvinfo : EIATTR_REGCOUNT
	.align		4
.L_22:
        /*0048*/ 	.byte	0x04, 0x2f
        /*004a*/ 	.short	(.L_24 - .L_23)
	.align		4
.L_23:
        /*004c*/ 	.word	index@(_ZN7cutlass13device_kernelIN5flash32FlashAttnBwdPostprocessConvertdQIN4cute5tupleIJNS3_1CILi128EEES6_EEENS_6half_tEfNS_4arch4Sm80ELi256ENS3_8TiledMMAINS3_8MMA_AtomIJNS3_28SM80_16x8x16_F32F16F16F32_TNEEEENS3_6LayoutINS4_IJNS5_ILi2EEENS5_ILi4EEENS5_ILi1EEEEEENS4_IJSI_SG_NS5_ILi0EEEEEEEENS4_IJNS5_ILi32EEENS5_ILi64EEENS5_ILi16EEEEEEEELb0EEEEEvNT_6ParamsE)
        /*0050*/ 	.word	0x00000050


	//----- nvinfo : EIATTR_FRAME_SIZE
	.align		4
.L_24:
        /*0054*/ 	.byte	0x04, 0x11
        /*0056*/ 	.short	(.L_26 - .L_25)
	.align		4
.L_25:
        /*0058*/ 	.word	index@(_ZN7cutlass13device_kernelIN5flash32FlashAttnBwdPostprocessConvertdQIN4cute5tupleIJNS3_1CILi128EEES6_EEENS_6half_tEfNS_4arch4Sm80ELi256ENS3_8TiledMMAINS3_8MMA_AtomIJNS3_28SM80_16x8x16_F32F16F16F32_TNEEEENS3_6LayoutINS4_IJNS5_ILi2EEENS5_ILi4EEENS5_ILi1EEEEEENS4_IJSI_SG_NS5_ILi0EEEEEEEENS4_IJNS5_ILi32EEENS5_ILi64EEENS5_ILi16EEEEEEEELb0EEEEEvNT_6ParamsE)
        /*005c*/ 	.word	0x00000000


	//----- nvinfo : EIATTR_REGCOUNT
	.align		4
.L_26:
        /*0060*/ 	.byte	0x04, 0x2f
        /*0062*/ 	.short	(.L_28 - .L_27)
	.align		4
.L_27:
        /*0064*/ 	.word	index@(_ZN7cutlass13device_kernelIN5flash19enable_sm80_to_sm89INS1_16FlashAttnBwdSm80INS1_25CollectiveMainloopBwdSm80ILi2ELi2EN4cute5tupleIJNS5_1CILi64EEENS7_ILi128EEES9_EEENS_6half_tEfNS_4arch4Sm80ELb1ELb0ELb1ELb1ELb0ELb0ELb0ELb0ELi2ELi2ELi2ELi2ELb0EEENS1_24CollectiveEpilogueBwdGQAISA_fSD_Li256ELb1ELb0EEENS1_25SingleTileBwdLPTSchedulerILb1ELi128ELb0EEEEEEEEEvNT_6ParamsE)
        /*0068*/ 	.word	0x00000004


	//----- nvinfo : EIATTR_FRAME_SIZE
	.align		4
.L_28:
        /*006c*/ 	.byte	0x04, 0x11
        /*006e*/ 	.short	(.L_30 - .L_29)
	.align		4
.L_29:
        /*0070*/ 	.word	index@(_ZN7cutlass13device_kernelIN5flash19enable_sm80_to_sm89INS1_16FlashAttnBwdSm80INS1_25CollectiveMainloopBwdSm80ILi2ELi2EN4cute5tupleIJNS5_1CILi64EEENS7_ILi128EEES9_EEENS_6half_tEfNS_4arch4Sm80ELb1ELb0ELb1ELb1ELb0ELb0ELb0ELb0ELi2ELi2ELi2ELi2ELb0EEENS1_24CollectiveEpilogueBwdGQAISA_fSD_Li256ELb1ELb0EEENS1_25SingleTileBwdLPTSchedulerILb1ELi128ELb0EEEEEEEEEvNT_6ParamsE)
        /*0074*/ 	.word	0x00000000


	//----- nvinfo : EIATTR_REGCOUNT
	.align		4
.L_30:
        /*0078*/ 	.byte	0x04, 0x2f
        /*007a*/ 	.short	(.L_32 - .L_31)
	.align		4
.L_31:
        /*007c*/ 	.word	index@(_ZN7cutlass13device_kernelIN5flash19enable_sm80_to_sm89INS1_16FlashAttnBwdSm80INS1_25CollectiveMainloopBwdSm80ILi2ELi2EN4cute5tupleIJNS5_1CILi64EEENS7_ILi128EEES9_EEENS_6half_tEfNS_4arch4Sm80ELb1ELb0ELb1ELb1ELb1ELb0ELb0ELb0ELi2ELi2ELi2ELi2ELb0EEENS1_21CollectiveEpilogueBwdISA_SB_SD_Li256ELb1ELb0ELi4EEENS1_25SingleTileBwdLPTSchedulerILb1ELi128ELb1EEEEEEEEEvNT_6ParamsE)
        /*0080*/ 	.word	0x00000004


	//----- nvinfo : EIATTR_FRAME_SIZE
	.align		4
.L_32:
        /*0084*/ 	.byte	0x04, 0x11
        /*0086*/ 	.short	(.L_34 - .L_33)
	.align		4
.L_33:
        /*0088*/ 	.word	index@(_ZN7cutlass13device_kernelIN5flash19enable_sm80_to_sm89INS1_16FlashAttnBwdSm80INS1_25CollectiveMainloopBwdSm80ILi2ELi2EN4cute5tupleIJNS5_1CILi64EEENS7_ILi128EEES9_EEENS_6half_tEfNS_4arch4Sm80ELb1ELb0ELb1ELb1ELb1ELb0ELb0ELb0ELi2ELi2ELi2ELi2ELb0EEENS1_21CollectiveEpilogueBwdISA_SB_SD_Li256ELb1ELb0ELi4EEENS1_25SingleTileBwdLPTSchedulerILb1ELi128ELb1EEEEEEEEEvNT_6ParamsE)
        /*008c*/ 	.word	0x00000000


	//----- nvinfo : EIATTR_REGCOUNT
	.align		4
.L_34:
        /*0090*/ 	.byte	0x04, 0x2f
        /*0092*/ 	.short	(.L_36 - .L_35)
	.align		4
.L_35:
        /*0094*/ 	.word	index@(_ZN7cutlass13device_kernelIN5flash19enable_sm80_to_sm89INS1_16FlashAttnBwdSm80INS1_25CollectiveMainloopBwdSm80ILi2ELi2EN4cute5tupleIJNS5_1CILi64EEENS7_ILi128EEES9_EEENS_6half_tEfNS_4arch4Sm80ELb1ELb0ELb1ELb1ELb0ELb0ELb0ELb0ELi2ELi2ELi2ELi2ELb0EEENS1_21CollectiveEpilogueBwdISA_SB_SD_Li256ELb1ELb0ELi4EEENS1_25SingleTileBwdLPTSchedulerILb1ELi128ELb0EEEEEEEEEvNT_6ParamsE)
        /*0098*/ 	.word	0x00000004


	//----- nvinfo : EIATTR_FRAME_SIZE
	.align		4
.L_36:
        /*009c*/ 	.byte	0x04, 0x11
        /*009e*/ 	.short	(.L_38 - .L_37)
	.align		4
.L_37:
        /*00a0*/ 	.word	index@(_ZN7cutlass13device_kernelIN5flash19enable_sm80_to_sm89INS1_16FlashAttnBwdSm80INS1_25CollectiveMainloopBwdSm80ILi2ELi2EN4cute5tupleIJNS5_1CILi64EEENS7_ILi128EEES9_EEENS_6half_tEfNS_4arch4Sm80ELb1ELb0ELb1ELb1ELb0ELb0ELb0ELb0ELi2ELi2ELi2ELi2ELb0EEENS1_21CollectiveEpilogueBwdISA_SB_SD_Li256ELb1ELb0ELi4EEENS1_25SingleTileBwdLPTSchedulerILb1ELi128ELb0EEEEEEEEEvNT_6ParamsE)
        /*00a4*/ 	.word	0x00000000


	//----- nvinfo : EIATTR_REGCOUNT
	.align		4
.L_38:
        /*00a8*/ 	.byte	0x04, 0x2f
        /*00aa*/ 	.short	(.L_40 - .L_39)
	.align		4
.L_39:
        /*00ac*/ 	.word	index@(_ZN7cutlass13device_kernelIN5flash22FlashAttnBwdPreprocessIN4cute5tupleIJNS3_1CILi64EEENS5_ILi128EEEEEENS_6half_tEfNS_4arch4Sm80ELb1ELb0EEEEEvNT_6ParamsE)
        /*00b0*/ 	.word	0x00000038


	//----- nvinfo : EIATTR_FRAME_SIZE
	.align		4
.L_40:
        /*00b4*/ 	.byte	0x04, 0x11
        /*00b6*/ 	.short	(.L_42 - .L_41)
	.align		4
.L_41:
        /*00b8*/ 	.word	index@(_ZN7cutlass13device_kernelIN5flash22FlashAttnBwdPreprocessIN4cute5tupleIJNS3_1CILi64EEENS5_ILi128EEEEEENS_6half_tEfNS_4arch4Sm80ELb1ELb0EEEEEvNT_6ParamsE)
        /*00bc*/ 	.word	0x00000000


	//----- nvinfo : EIATTR_REGCOUNT
	.align		4
.L_42:
        /*00c0*/ 	.byte	0x04, 0x2f
        /*00c2*/ 	.short	(.L_44 - .L_43)
	.align		4
.L_43:
        /*00c4*/ 	.word	index@(_ZN7cutlass13device_kernelIN5flash19enable_sm80_to_sm89INS1_16FlashAttnBwdSm80INS1_25CollectiveMainloopBwdSm80ILi2ELi2EN4cute5tupleIJNS5_1CILi64EEENS7_ILi128EEES9_EEENS_6half_tEfNS_4arch4Sm80ELb1ELb0ELb1ELb0ELb1ELb0ELb0ELb0ELi2ELi2ELi2ELi2ELb0EEENS1_24CollectiveEpilogueBwdGQAISA_fSD_Li256ELb0ELb1EEENS1_25SingleTileBwdLPTSchedulerILb0ELi128ELb1EEEEEEEEEvNT_6ParamsE)
        /*00c8*/ 	.word	0x00000004


	//----- nvinfo : EIATTR_FRAME_SIZE
	.align		4
.L_44:
        /*00cc*/ 	.byte	0x04, 0x11
        /*00ce*/ 	.short	(.L_46 - .L_45)
	.align		4
.L_45:
        /*00d0*/ 	.word	index@(_ZN7cutlass13device_kernelIN5flash19enable_sm80_to_sm89INS1_16FlashAttnBwdSm80INS1_25CollectiveMainloopBwdSm80ILi2ELi2EN4cute5tupleIJNS5_1CILi64EEENS7_ILi128EEES9_EEENS_6half_tEfNS_4arch4Sm80ELb1ELb0ELb1ELb0ELb1ELb0ELb0ELb0ELi2ELi2ELi2ELi2ELb0EEENS1_24CollectiveEpilogueBwdGQAISA_fSD_Li256ELb0ELb1EEENS1_25SingleTileBwdLPTSchedulerILb0ELi128ELb1EEEEEEEEEvNT_6ParamsE)
        /*00d4*/ 	.word	0x00000000


	//----- nvinfo : EIATTR_REGCOUNT
	.align		4
.L_46:
        /*00d8*/ 	.byte	0x04, 0x2f
        /*00da*/ 	.short	(.L_48 - .L_47)
	.align		4
.L_47:
        /*00dc*/ 	.word	index@(_ZN7cutlass13device_kernelIN5flash19enable_sm80_to_sm89INS1_16FlashAttnBwdSm80INS1_25CollectiveMainloopBwdSm80ILi2ELi2EN4cute5tupleIJNS5_1CILi64EEENS7_ILi128EEES9_EEENS_6half_tEfNS_4arch4Sm80ELb1ELb0ELb1ELb0ELb0ELb0ELb0ELb0ELi2ELi2ELi2ELi2ELb0EEENS1_24CollectiveEpilogueBwdGQAISA_fSD_Li256ELb0ELb0EEENS1_25SingleTileBwdLPTSchedulerILb0ELi128ELb0EEEEEEEEEvNT_6ParamsE)
        /*00e0*/ 	.word	0x00000004


	//----- nvinfo : EIATTR_FRAME_SIZE
	.align		4
.L_48:
        /*00e4*/ 	.byte	0x04, 0x11
        /*00e6*/ 	.short	(.L_50 - .L_49)
	.align		4
.L_49:
        /*00e8*/ 	.word	index@(_ZN7cutlass13device_kernelIN5flash19enable_sm80_to_sm89INS1_16FlashAttnBwdSm80INS1_25CollectiveMainloopBwdSm80ILi2ELi2EN4cute5tupleIJNS5_1CILi64EEENS7_ILi128EEES9_EEENS_6half_tEfNS_4arch4Sm80ELb1ELb0ELb1ELb0ELb0ELb0ELb0ELb0ELi2ELi2ELi2ELi2ELb0EEENS1_24CollectiveEpilogueBwdGQAISA_fSD_Li256ELb0ELb0EEENS1_25SingleTileBwdLPTSchedulerILb0ELi128ELb0EEEEEEEEEvNT_6ParamsE)
        /*00ec*/ 	.word	0x00000000


	//----- nvinfo : EIATTR_REGCOUNT
	.align		4
.L_50:
        /*00f0*/ 	.byte	0x04, 0x2f
        /*00f2*/ 	.short	(.L_52 - .L_51)
	.align		4
.L_51:
        /*00f4*/ 	.word	index@(_ZN7cutlass13device_kernelIN5flash19enable_sm80_to_sm89INS1_16FlashAttnBwdSm80INS1_25CollectiveMainloopBwdSm80ILi2ELi2EN4cute5tupleIJNS5_1CILi64EEENS7_ILi128EEES9_EEENS_6half_tEfNS_4arch4Sm80ELb1ELb0ELb1ELb0ELb1ELb0ELb0ELb0ELi2ELi2ELi2ELi2ELb0EEENS1_21CollectiveEpilogueBwdISA_SB_SD_Li256ELb0ELb0ELi4EEENS1_25SingleTileBwdLPTSchedulerILb0ELi128ELb1EEEEEEEEEvNT_6ParamsE)
        /*00f8*/ 	.word	0x00000004


	//----- nvinfo : EIATTR_FRAME_SIZE
	.align		4
.L_52:
        /*00fc*/ 	.byte	0x04, 0x11
        /*00fe*/ 	.short	(.L_54 - .L_53)
	.align		4
.L_53:
        /*0100*/ 	.word	index@(_ZN7cutlass13device_kernelIN5flash19enable_sm80_to_sm89INS1_16FlashAttnBwdSm80INS1_25CollectiveMainloopBwdSm80ILi2ELi2EN4cute5tupleIJNS5_1CILi64EEENS7_ILi128EEES9_EEENS_6half_tEfNS_4arch4Sm80ELb1ELb0ELb1ELb0ELb1ELb0ELb0ELb0ELi2ELi2ELi2ELi2ELb0EEENS1_21CollectiveEpilogueBwdISA_SB_SD_Li256ELb0ELb0ELi4EEENS1_25SingleTileBwdLPTSchedulerILb0ELi128ELb1EEEEEEEEEvNT_6ParamsE)
        /*0104*/ 	.word	0x00000000


	//----- nvinfo : EIATTR_REGCOUNT
	.align		4
.L_54:
        /*0108*/ 	.byte	0x04, 0x2f
        /*010a*/ 	.short	(.L_56 - .L_55)
	.align		4
.L_55:
        /*010c*/ 	.word	index@(_ZN7cutlass13device_kernelIN5flash19enable_sm80_to_sm89INS1_16FlashAttnBwdSm80INS1_25CollectiveMainloopBwdSm80ILi2ELi2EN4cute5tupleIJNS5_1CILi64EEENS7_ILi128EEES9_EEENS_6half_tEfNS_4arch4Sm80ELb1ELb0ELb1ELb0ELb0ELb0ELb0ELb0ELi2ELi2ELi2ELi2ELb0EEENS1_21CollectiveEpilogueBwdISA_SB_SD_Li256ELb0ELb0ELi4EEENS1_25SingleTileBwdLPTSchedulerILb0ELi128ELb0EEEEEEEEEvNT_6ParamsE)
        /*0110*/ 	.word	0x00000004


	//----- nvinfo : EIATTR_FRAME_SIZE
	.align		4
.L_56:
        /*0114*/ 	.byte	0x04, 0x11
        /*0116*/ 	.short	(.L_58 - .L_57)
	.align		4
.L_57:
        /*0118*/ 	.word	index@(_ZN7cutlass13device_kernelIN5flash19enable_sm80_to_sm89INS1_16FlashAttnBwdSm80INS1_25CollectiveMainloopBwdSm80ILi2ELi2EN4cute5tupleIJNS5_1CILi64EEENS7_ILi128EEES9_EEENS_6half_tEfNS_4arch4Sm80ELb1ELb0ELb1ELb0ELb0ELb0ELb0ELb0ELi2ELi2ELi2ELi2ELb0EEENS1_21CollectiveEpilogueBwdISA_SB_SD_Li256ELb0ELb0ELi4EEENS1_25SingleTileBwdLPTSchedulerILb0ELi128ELb0EEEEEEEEEvNT_6ParamsE)
        /*011c*/ 	.word	0x00000000


	//----- nvinfo : EIATTR_REGCOUNT
	.align		4
.L_58:
        /*0120*/ 	.byte	0x04, 0x2f
        /*0122*/ 	.short	(.L_60 - .L_59)
	.align		4
.L_59:
        /*0124*/ 	.word	index@(_ZN7cutlass13device_kernelIN5flash19enable_sm80_to_sm89INS1_16FlashAttnBwdSm80INS1_25CollectiveMainloopBwdSm80ILi2ELi2EN4cute5tupleIJNS5_1CILi64EEENS7_ILi128EEES9_EEENS_6half_tEfNS_4arch4Sm80ELb0ELb1ELb1ELb1ELb1ELb0ELb0ELb0ELi2ELi2ELi2ELi2ELb0EEENS1_24CollectiveEpilogueBwdGQAISA_fSD_Li256ELb1ELb1EEENS1_19SingleTileSchedulerILb1ELb0ELb0ELi128EEEEEEEEEvNT_6ParamsE)
        /*0128*/ 	.word	0x00000004


	//----- nvinfo : EIATTR_FRAME_SIZE
	.align		4
.L_60:
        /*012c*/ 	.byte	0x04, 0x11
        /*012e*/ 	.short	(.L_62 - .L_61)
	.align		4
.L_61:
        /*0130*/ 	.word	index@(_ZN7cutlass13device_kernelIN5flash19enable_sm80_to_sm89INS1_16FlashAttnBwdSm80INS1_25CollectiveMainloopBwdSm80ILi2ELi2EN4cute5tupleIJNS5_1CILi64EEENS7_ILi128EEES9_EEENS_6half_tEfNS_4arch4Sm80ELb0ELb1ELb1ELb1ELb1ELb0ELb0ELb0ELi2ELi2ELi2ELi2ELb0EEENS1_24CollectiveEpilogueBwdGQAISA_fSD_Li256ELb1ELb1EEENS1_19SingleTileSchedulerILb1ELb0ELb0ELi128EEEEEEEEEvNT_6ParamsE)
        /*0134*/ 	.word	0x00000000


	//----- nvinfo : EIATTR_REGCOUNT
	.align		4
.L_62:
        /*0138*/ 	.byte	0x04, 0x2f
        /*013a*/ 	.short	(.L_64 - .L_63)
	.align		4
.L_63:
        /*013c*/ 	.word	index@(_ZN7cutlass13device_kernelIN5flash19enable_sm80_to_sm89INS1_16FlashAttnBwdSm80INS1_25CollectiveMainloopBwdSm80ILi2ELi2EN4cute5tupleIJNS5_1CILi64EEENS7_ILi128EEES9_EEENS_6half_tEfNS_4arch4Sm80ELb0ELb1ELb1ELb1ELb0ELb0ELb0ELb0ELi2ELi2ELi2ELi2ELb0EEENS1_24CollectiveEpilogueBwdGQAISA_fSD_Li256ELb1ELb0EEENS1_19SingleTileSchedulerILb1ELb0ELb0ELi128EEEEEEEEEvNT_6ParamsE)
        /*0140*/ 	.word	0x00000004


	//----- nvinfo : EIATTR_FRAME_SIZE
	.align		4
.L_64:
        /*0144*/ 	.byte	0x04, 0x11
        /*0146*/ 	.short	(.L_66 - .L_65)
	.align		4
.L_65:
        /*0148*/ 	.word	index@(_ZN7cutlass13device_kernelIN5flash19enable_sm80_to_sm89INS1_16FlashAttnBwdSm80INS1_25CollectiveMainloopBwdSm80ILi2ELi2EN4cute5tupleIJNS5_1CILi64EEENS7_ILi128EEES9_EEENS_6half_tEfNS_4arch4Sm80ELb0ELb1ELb1ELb1ELb0ELb0ELb0ELb0ELi2ELi2ELi2ELi2ELb0EEENS1_24CollectiveEpilogueBwdGQAISA_fSD_Li256ELb1ELb0EEENS1_19SingleTileSchedulerILb1ELb0ELb0ELi128EEEEEEEEEvNT_6ParamsE)
        /*014c*/ 	.word	0x00000000


	//----- nvinfo : EIATTR_REGCOUNT
	.align		4
.L_66:
        /*0150*/ 	.byte	0x04, 0x2f
        /*0152*/ 	.short	(.L_68 - .L_67)
	.align		4
.L_67:
        /*0154*/ 	.word	index@(_ZN7cutlass13device_kernelIN5flash19enable_sm80_to_sm89INS1_16FlashAttnBwdSm80INS1_25CollectiveMainloopBwdSm80ILi2ELi2EN4cute5tupleIJNS5_1CILi64EEENS7_ILi128EEES9_EEENS_6half_tEfNS_4arch4Sm80ELb0ELb1ELb1ELb1ELb1ELb0ELb0ELb0ELi2ELi2ELi2ELi2ELb0EEENS1_21CollectiveEpilogueBwdISA_SB_SD_Li256ELb1ELb0ELi4EEENS1_19SingleTileSchedulerILb1ELb0ELb0ELi128EEEEEEEEEvNT_6ParamsE)
        /*0158*/ 	.word	0x00000004


	//----- nvinfo : EIATTR_FRAME_SIZE
	.align		4
.L_68:
        /*015c*/ 	.byte	0x04, 0x11
        /*015e*/ 	.short	(.L_70 - .L_69)
	.align		4
.L_69:
        /*0160*/ 	.word	index@(_ZN7cutlass13device_kernelIN5flash19enable_sm80_to_sm89INS1_16FlashAttnBwdSm80INS1_25CollectiveMainloopBwdSm80ILi2ELi2EN4cute5tupleIJNS5_1CILi64EEENS7_ILi128EEES9_EEENS_6half_tEfNS_4arch4Sm80ELb0ELb1ELb1ELb1ELb1ELb0ELb0ELb0ELi2ELi2ELi2ELi2ELb0EEENS1_21CollectiveEpilogueBwdISA_SB_SD_Li256ELb1ELb0ELi4EEENS1_19SingleTileSchedulerILb1ELb0ELb0ELi128EEEEEEEEEvNT_6ParamsE)
        /*0164*/ 	.word	0x00000000


	//----- nvinfo : EIATTR_REGCOUNT
	.align		4
.L_70:
        /*0168*/ 	.byte	0x04, 0x2f
        /*016a*/ 	.short	(.L_72 - .L_71)
	.align		4
.L_71:
        /*016c*/ 	.word	index@(_ZN7cutlass13device_kernelIN5flash19enable_sm80_to_sm89INS1_16FlashAttnBwdSm80INS1_25CollectiveMainloopBwdSm80ILi2ELi2EN4cute5tupleIJNS5_1CILi64EEENS7_ILi128EEES9_EEENS_6half_tEfNS_4arch4Sm80ELb0ELb1ELb1ELb1ELb0ELb0ELb0ELb0ELi2ELi2ELi2ELi2ELb0EEENS1_21CollectiveEpilogueBwdISA_SB_SD_Li256ELb1ELb0ELi4EEENS1_19SingleTileSchedulerILb1ELb0ELb0ELi128EEEEEEEEEvNT_6ParamsE)
        /*0170*/ 	.word	0x00000004


	//----- nvinfo : EIATTR_FRAME_SIZE
	.align		4
.L_72:
        /*0174*/ 	.byte	0x04, 0x11
        /*0176*/ 	.short	(.L_74 - .L_73)
	.align		4
.L_73:
        /*0178*/ 	.word	index@(_ZN7cutlass13device_kernelIN5flash19enable_sm80_to_sm89INS1_16FlashAttnBwdSm80INS1_25CollectiveMainloopBwdSm80ILi2ELi2EN4cute5tupleIJNS5_1CILi64EEENS7_ILi128EEES9_EEENS_6half_tEfNS_4arch4Sm80ELb0ELb1ELb1ELb1ELb0ELb0ELb0ELb0ELi2ELi2ELi2ELi2ELb0EEENS1_21CollectiveEpilogueBwdISA_SB_SD_Li256ELb1ELb0ELi4EEENS1_19SingleTileSchedulerILb1ELb0ELb0ELi128EEEEEEEEEvNT_6ParamsE)
        /*017c*/ 	.word	0x00000000


	//----- nvinfo : EIATTR_REGCOUNT
	.align		4
.L_74:
        /*0180*/ 	.byte	0x04, 0x2f
        /*0182*/ 	.short	(.L_76 - .L_75)
	.align		4
.L_75:
        /*0184*/ 	.word	index@(_ZN7cutlass13device_kernelIN5flash19enable_sm80_to_sm89INS1_16FlashAttnBwdSm80INS1_25CollectiveMainloopBwdSm80ILi2ELi2EN4cute5tupleIJNS5_1CILi64EEENS7_ILi128EEES9_EEENS_6half_tEfNS_4arch4Sm80ELb0ELb1ELb1ELb0ELb1ELb0ELb0ELb0ELi2ELi2ELi2ELi2ELb0EEENS1_24CollectiveEpilogueBwdGQAISA_fSD_Li256ELb0ELb1EEENS1_19SingleTileSchedulerILb0ELb0ELb0ELi128EEEEEEEEEvNT_6ParamsE)
        /*0188*/ 	.word	0x00000004


	//----- nvinfo : EIATTR_FRAME_SIZE
	.align		4
.L_76:
        /*018c*/ 	.byte	0x04, 0x11
        /*018e*/ 	.short	(.L_78 - .L_77)
	.align		4
.L_77:
        /*0190*/ 	.word	index@(_ZN7cutlass13device_kernelIN5flash19enable_sm80_to_sm89INS1_16FlashAttnBwdSm80INS1_25CollectiveMainloopBwdSm80ILi2ELi2EN4cute5tupleIJNS5_1CILi64EEENS7_ILi128EEES9_EEENS_6half_tEfNS_4arch4Sm80ELb0ELb1ELb1ELb0ELb1ELb0ELb0ELb0ELi2ELi2ELi2ELi2ELb0EEENS1_24CollectiveEpilogueBwdGQAISA_fSD_Li256ELb0ELb1EEENS1_19SingleTileSchedulerILb0ELb0ELb0ELi128EEEEEEEEEvNT_6ParamsE)
        /*0194*/ 	.word	0x00000000


	//----- nvinfo : EIATTR_REGCOUNT
	.align		4
.L_78:
        /*0198*/ 	.byte	0x04, 0x2f
        /*019a*/ 	.short	(.L_80 - .L_79)
	.align		4
.L_79:
        /*019c*/ 	.word	index@(_ZN7cutlass13device_kernelIN5flash19enable_sm80_to_sm89INS1_16FlashAttnBwdSm80INS1_25CollectiveMainloopBwdSm80ILi2ELi2EN4cute5tupleIJNS5_1CILi64EEENS7_ILi128EEES9_EEENS_6half_tEfNS_4arch4Sm80ELb0ELb1ELb1ELb0ELb0ELb0ELb0ELb0ELi2ELi2ELi2ELi2ELb0EEENS1_24CollectiveEpilogueBwdGQAISA_fSD_Li256ELb0ELb0EEENS1_19SingleTileSchedulerILb0ELb0ELb0ELi128EEEEEEEEEvNT_6ParamsE)
        /*01a0*/ 	.word	0x00000004


	//----- nvinfo : EIATTR_FRAME_SIZE
	.align		4
.L_80:
        /*01a4*/ 	.byte	0x04, 0x11
        /*01a6*/ 	.short	(.L_82 - .L_81)
	.align		4
.L_81:
        /*01a8*/ 	.word	index@(_ZN7cutlass13device_kernelIN5flash19enable_sm80_to_sm89INS1_16FlashAttnBwdSm80INS1_25CollectiveMainloopBwdSm80ILi2ELi2EN4cute5tupleIJNS5_1CILi64EEENS7_ILi128EEES9_EEENS_6half_tEfNS_4arch4Sm80ELb0ELb1ELb1ELb0ELb0ELb0ELb0ELb0ELi2ELi2ELi2ELi2ELb0EEENS1_24CollectiveEpilogueBwdGQAISA_fSD_Li256ELb0ELb0EEENS1_19SingleTileSchedulerILb0ELb0ELb0ELi128EEEEEEEEEvNT_6ParamsE)
        /*01ac*/ 	.word	0x00000000


	//----- nvinfo : EIATTR_REGCOUNT
	.align		4
.L_82:
        /*01b0*/ 	.byte	0x04, 0x2f
        /*01b2*/ 	.short	(.L_84 - .L_83)
	.align		4
.L_83:
        /*01b4*/ 	.word	index@(_ZN7cutlass13device_kernelIN5flash19enable_sm80_to_sm89INS1_16FlashAttnBwdSm80INS1_25CollectiveMainloopBwdSm80ILi2ELi2EN4cute5tupleIJNS5_1CILi64EEENS7_ILi128EEES9_EEENS_6half_tEfNS_4arch4Sm80ELb0ELb1ELb1ELb0ELb1ELb0ELb0ELb0ELi2ELi2ELi2ELi2ELb0EEENS1_21CollectiveEpilogueBwdISA_SB_SD_Li256ELb0ELb0ELi4EEENS1_19SingleTileSchedulerILb0ELb0ELb0ELi128EEEEEEEEEvNT_6ParamsE)
        /*01b8*/ 	.word	0x00000004


	//----- nvinfo : EIATTR_FRAME_SIZE
	.align		4
.L_84:
        /*01bc*/ 	.byte	0x04, 0x11
        /*01be*/ 	.short	(.L_86 - .L_85)
	.align		4
.L_85:
        /*01c0*/ 	.word	index@(_ZN7cutlass13device_kernelIN5flash19enable_sm80_to_sm89INS1_16FlashAttnBwdSm80INS1_25CollectiveMainloopBwdSm80ILi2ELi2EN4cute5tupleIJNS5_1CILi64EEENS7_ILi128EEES9_EEENS_6half_tEfNS_4arch4Sm80ELb0ELb1ELb1ELb0ELb1ELb0ELb0ELb0ELi2ELi2ELi2ELi2ELb0EEENS1_21CollectiveEpilogueBwdISA_SB_SD_Li256ELb0ELb0ELi4EEENS1_19SingleTileSchedulerILb0ELb0ELb0ELi128EEEEEEEEEvNT_6ParamsE)
        /*01c4*/ 	.word	0x00000000


	//----- nvinfo : EIATTR_REGCOUNT
	.align		4
.L_86:
        /*01c8*/ 	.byte	0x04, 0x2f
        /*01ca*/ 	.short	(.L_88 - .L_87)
	.align		4
.L_87:
        /*01cc*/ 	.word	index@(_ZN7cutlass13device_kernelIN5flash19enable_sm80_to_sm89INS1_16FlashAttnBwdSm80INS1_25CollectiveMainloopBwdSm80ILi2ELi2EN4cute5tupleIJNS5_1CILi64EEENS7_ILi128EEES9_EEENS_6half_tEfNS_4arch4Sm80ELb0ELb1ELb1ELb0ELb0ELb0ELb0ELb0ELi2ELi2ELi2ELi2ELb0EEENS1_21CollectiveEpilogueBwdISA_SB_SD_Li256ELb0ELb0ELi4EEENS1_19SingleTileSchedulerILb0ELb0ELb0ELi128EEEEEEEEEvNT_6ParamsE)
        /*01d0*/ 	.word	0x00000004


	//----- nvinfo : EIATTR_FRAME_SIZE
	.align		4
.L_88:
        /*01d4*/ 	.byte	0x04, 0x11
        /*01d6*/ 	.short	(.L_90 - .L_89)
	.align		4
.L_89:
        /*01d8*/ 	.word	index@(_ZN7cutlass13device_kernelIN5flash19enable_sm80_to_sm89INS1_16FlashAttnBwdSm80INS1_25CollectiveMainloopBwdSm80ILi2ELi2EN4cute5tupleIJNS5_1CILi64EEENS7_ILi128EEES9_EEENS_6half_tEfNS_4arch4Sm80ELb0ELb1ELb1ELb0ELb0ELb0ELb0ELb0ELi2ELi2ELi2ELi2ELb0EEENS1_21CollectiveEpilogueBwdISA_SB_SD_Li256ELb0ELb0ELi4EEENS1_19SingleTileSchedulerILb0ELb0ELb0ELi128EEEEEEEEEvNT_6ParamsE)
        /*01dc*/ 	.word	0x00000000


	//----- nvinfo : EIATTR_REGCOUNT
	.align		4
.L_90:
        /*01e0*/ 	.byte	0x04, 0x2f
        /*01e2*/ 	.short	(.L_92 - .L_91)
	.align		4
.L_91:
        /*01e4*/ 	.word	index@(_ZN7cutlass13device_kernelIN5flash19enable_sm80_to_sm89INS1_16FlashAttnBwdSm80INS1_25CollectiveMainloopBwdSm80ILi2ELi2EN4cute5tupleIJNS5_1CILi64EEENS7_ILi128EEES9_EEENS_6half_tEfNS_4arch4Sm80ELb0ELb0ELb1ELb1ELb1ELb0ELb0ELb0ELi2ELi2ELi2ELi2ELb0EEENS1_24CollectiveEpilogueBwdGQAISA_fSD_Li256ELb1ELb1EEENS1_19SingleTileSchedulerILb1ELb0ELb0ELi128EEEEEEEEEvNT_6ParamsE)
        /*01e8*/ 	.word	0x00000004


	//----- nvinfo : EIATTR_FRAME_SIZE
	.align		4
.L_92:
        /*01ec*/ 	.byte	0x04, 0x11
        /*01ee*/ 	.short	(.L_94 - .L_93)
	.align		4
.L_93:
        /*01f0*/ 	.word	index@(_ZN7cutlass13device_kernelIN5flash19enable_sm80_to_sm89INS1_16FlashAttnBwdSm80INS1_25CollectiveMainloopBwdSm80ILi2ELi2EN4cute5tupleIJNS5_1CILi64EEENS7_ILi128EEES9_EEENS_6half_tEfNS_4arch4Sm80ELb0ELb0ELb1ELb1ELb1ELb0ELb0ELb0ELi2ELi2ELi2ELi2ELb0EEENS1_24CollectiveEpilogueBwdGQAISA_fSD_Li256ELb1ELb1EEENS1_19SingleTileSchedulerILb1ELb0ELb0ELi128EEEEEEEEEvNT_6ParamsE)
        /*01f4*/ 	.word	0x00000000


	//----- nvinfo : EIATTR_REGCOUNT
	.align		4
.L_94:
        /*01f8*/ 	.byte	0x04, 0x2f
        /*01fa*/ 	.short	(.L_96 - .L_95)
	.align		4
.L_95:
        /*01fc*/ 	.word	index@(_ZN7cutlass13device_kernelIN5flash19enable_sm80_to_sm89INS1_16FlashAttnBwdSm80INS1_25CollectiveMainloopBwdSm80ILi2ELi2EN4cute5tupleIJNS5_1CILi64EEENS7_ILi128EEES9_EEENS_6half_tEfNS_4arch4Sm80ELb0ELb0ELb1ELb1ELb0ELb0ELb0ELb0ELi2ELi2ELi2ELi2ELb0EEENS1_24CollectiveEpilogueBwdGQAISA_fSD_Li256ELb1ELb0EEENS1_19SingleTileSchedulerILb1ELb0ELb0ELi128EEEEEEEEEvNT_6ParamsE)
        /*0200*/ 	.word	0x00000004


	//----- nvinfo : EIATTR_FRAME_SIZE
	.align		4
.L_96:
        /*0204*/ 	.byte	0x04, 0x11
        /*0206*/ 	.short	(.L_98 - .L_97)
	.align		4
.L_97:
        /*0208*/ 	.word	index@(_ZN7cutlass13device_kernelIN5flash19enable_sm80_to_sm89INS1_16FlashAttnBwdSm80INS1_25CollectiveMainloopBwdSm80ILi2ELi2EN4cute5tupleIJNS5_1CILi64EEENS7_ILi128EEES9_EEENS_6half_tEfNS_4arch4Sm80ELb0ELb0ELb1ELb1ELb0ELb0ELb0ELb0ELi2ELi2ELi2ELi2ELb0EEENS1_24CollectiveEpilogueBwdGQAISA_fSD_Li256ELb1ELb0EEENS1_19SingleTileSchedulerILb1ELb0ELb0ELi128EEEEEEEEEvNT_6ParamsE)
        /*020c*/ 	.word	0x00000000


	//----- nvinfo : EIATTR_REGCOUNT
	.align		4
.L_98:
        /*0210*/ 	.byte	0x04, 0x2f
        /*0212*/ 	.short	(.L_100 - .L_99)
	.align		4
.L_99:
        /*0214*/ 	.word	index@(_ZN7cutlass13device_kernelIN5flash19enable_sm80_to_sm89INS1_16FlashAttnBwdSm80INS1_25CollectiveMainloopBwdSm80ILi2ELi2EN4cute5tupleIJNS5_1CILi64EEENS7_ILi128EEES9_EEENS_6half_tEfNS_4arch4Sm80ELb0ELb0ELb1ELb1ELb1ELb0ELb0ELb0ELi2ELi2ELi2ELi2ELb0EEENS1_21CollectiveEpilogueBwdISA_SB_SD_Li256ELb1ELb0ELi4EEENS1_19SingleTileSchedulerILb1ELb0ELb0ELi128EEEEEEEEEvNT_6ParamsE)
        /*0218*/ 	.word	0x00000004


	//----- nvinfo : EIATTR_FRAME_SIZE
	.align		4
.L_100:
        /*021c*/ 	.byte	0x04, 0x11
        /*021e*/ 	.short	(.L_102 - .L_101)
	.align		4
.L_101:
        /*0220*/ 	.word	index@(_ZN7cutlass13device_kernelIN5flash19enable_sm80_to_sm89INS1_16FlashAttnBwdSm80INS1_25CollectiveMainloopBwdSm80ILi2ELi2EN4cute5tupleIJNS5_1CILi64EEENS7_ILi128EEES9_EEENS_6half_tEfNS_4arch4Sm80ELb0ELb0ELb1ELb1ELb1ELb0ELb0ELb0ELi2ELi2ELi2ELi2ELb0EEENS1_21CollectiveEpilogueBwdISA_SB_SD_Li256ELb1ELb0ELi4EEENS1_19SingleTileSchedulerILb1ELb0ELb0ELi128EEEEEEEEEvNT_6ParamsE)
        /*0224*/ 	.word	0x00000000


	//----- nvinfo : EIATTR_REGCOUNT
	.align		4
.L_102:
        /*0228*/ 	.byte	0x04, 0x2f
        /*022a*/ 	.short	(.L_104 - .L_103)
	.align		4
.L_103:
        /*022c*/ 	.word	index@(_ZN7cutlass13device_kernelIN5flash19enable_sm80_to_sm89INS1_16FlashAttnBwdSm80INS1_25CollectiveMainloopBwdSm80ILi2ELi2EN4cute5tupleIJNS5_1CILi64EEENS7_ILi128EEES9_EEENS_6half_tEfNS_4arch4Sm80ELb0ELb0ELb1ELb1ELb0ELb0ELb0ELb0ELi2ELi2ELi2ELi2ELb0EEENS1_21CollectiveEpilogueBwdISA_SB_SD_Li256ELb1ELb0ELi4EEENS1_19SingleTileSchedulerILb1ELb0ELb0ELi128EEEEEEEEEvNT_6ParamsE)
        /*0230*/ 	.word	0x00000004


	//----- nvinfo : EIATTR_FRAME_SIZE
	.align		4
.L_104:
        /*0234*/ 	.byte	0x04, 0x11
        /*0236*/ 	.short	(.L_106 - .L_105)
	.align		4
.L_105:
        /*0238*/ 	.word	index@(_ZN7cutlass13device_kernelIN5flash19enable_sm80_to_sm89INS1_16FlashAttnBwdSm80INS1_25CollectiveMainloopBwdSm80ILi2ELi2EN4cute5tupleIJNS5_1CILi64EEENS7_ILi128EEES9_EEENS_6half_tEfNS_4arch4Sm80ELb0ELb0ELb1ELb1ELb0ELb0ELb0ELb0ELi2ELi2ELi2ELi2ELb0EEENS1_21CollectiveEpilogueBwdISA_SB_SD_Li256ELb1ELb0ELi4EEENS1_19SingleTileSchedulerILb1ELb0ELb0ELi128EEEEEEEEEvNT_6ParamsE)
        /*023c*/ 	.word	0x00000000


	//----- nvinfo : EIATTR_REGCOUNT
	.align		4
.L_106:
        /*0240*/ 	.byte	0x04, 0x2f
        /*0242*/ 	.short	(.L_108 - .L_107)
	.align		4
.L_107:
        /*0244*/ 	.word	index@(_ZN7cutlass13device_kernelIN5flash19enable_sm80_to_sm89INS1_16FlashAttnBwdSm80INS1_25CollectiveMainloopBwdSm80ILi2ELi2EN4cute5tupleIJNS5_1CILi64EEENS7_ILi128EEES9_EEENS_6half_tEfNS_4arch4Sm80ELb0ELb0ELb1ELb0ELb1ELb0ELb0ELb0ELi2ELi2ELi2ELi2ELb0EEENS1_24CollectiveEpilogueBwdGQAISA_fSD_Li256ELb0ELb1EEENS1_19SingleTileSchedulerILb0ELb0ELb0ELi128EEEEEEEEEvNT_6ParamsE)
        /*0248*/ 	.word	0x00000004


	//----- nvinfo : EIATTR_FRAME_SIZE
	.align		4
.L_108:
        /*024c*/ 	.byte	0x04, 0x11
        /*024e*/ 	.short	(.L_110 - .L_109)
	.align		4
.L_109:
        /*0250*/ 	.word	index@(_ZN7cutlass13device_kernelIN5flash19enable_sm80_to_sm89INS1_16FlashAttnBwdSm80INS1_25CollectiveMainloopBwdSm80ILi2ELi2EN4cute5tupleIJNS5_1CILi64EEENS7_ILi128EEES9_EEENS_6half_tEfNS_4arch4Sm80ELb0ELb0ELb1ELb0ELb1ELb0ELb0ELb0ELi2ELi2ELi2ELi2ELb0EEENS1_24CollectiveEpilogueBwdGQAISA_fSD_Li256ELb0ELb1EEENS1_19SingleTileSchedulerILb0ELb0ELb0ELi128EEEEEEEEEvNT_6ParamsE)
        /*0254*/ 	.word	0x00000000


	//----- nvinfo : EIATTR_REGCOUNT
	.align		4
.L_110:
        /*0258*/ 	.byte	0x04, 0x2f
        /*025a*/ 	.short	(.L_112 - .L_111)
	.align		4
.L_111:
        /*025c*/ 	.word	index@(_ZN7cutlass13device_kernelIN5flash19enable_sm80_to_sm89INS1_16FlashAttnBwdSm80INS1_25CollectiveMainloopBwdSm80ILi2ELi2EN4cute5tupleIJNS5_1CILi64EEENS7_ILi128EEES9_EEENS_6half_tEfNS_4arch4Sm80ELb0ELb0ELb1ELb0ELb0ELb0ELb0ELb0ELi2ELi2ELi2ELi2ELb0EEENS1_24CollectiveEpilogueBwdGQAISA_fSD_Li256ELb0ELb0EEENS1_19SingleTileSchedulerILb0ELb0ELb0ELi128EEEEEEEEEvNT_6ParamsE)
        /*0260*/ 	.word	0x00000004


	//----- nvinfo : EIATTR_FRAME_SIZE
	.align		4
.L_112:
        /*0264*/ 	.byte	0x04, 0x11
        /*0266*/ 	.short	(.L_114 - .L_113)
	.align		4
.L_113:
        /*0268*/ 	.word	index@(_ZN7cutlass13device_kernelIN5flash19enable_sm80_to_sm89INS1_16FlashAttnBwdSm80INS1_25CollectiveMainloopBwdSm80ILi2ELi2EN4cute5tupleIJNS5_1CILi64EEENS7_ILi128EEES9_EEENS_6half_tEfNS_4arch4Sm80ELb0ELb0ELb1ELb0ELb0ELb0ELb0ELb0ELi2ELi2ELi2ELi2ELb0EEENS1_24CollectiveEpilogueBwdGQAISA_fSD_Li256ELb0ELb0EEENS1_19SingleTileSchedulerILb0ELb0ELb0ELi128EEEEEEEEEvNT_6ParamsE)
        /*026c*/ 	.word	0x00000000


	//----- nvinfo : EIATTR_REGCOUNT
	.align		4
.L_114:
        /*0270*/ 	.byte	0x04, 0x2f
        /*0272*/ 	.short	(.L_116 - .L_115)
	.align		4
.L_115:
        /*0274*/ 	.word	index@(_ZN7cutlass13device_kernelIN5flash19enable_sm80_to_sm89INS1_16FlashAttnBwdSm80INS1_25CollectiveMainloopBwdSm80ILi2ELi2EN4cute5tupleIJNS5_1CILi64EEENS7_ILi128EEES9_EEENS_6half_tEfNS_4arch4Sm80ELb0ELb0ELb1ELb0ELb1ELb0ELb0ELb0ELi2ELi2ELi2ELi2ELb0EEENS1_21CollectiveEpilogueBwdISA_SB_SD_Li256ELb0ELb0ELi4EEENS1_19SingleTileSchedulerILb0ELb0ELb0ELi128EEEEEEEEEvNT_6ParamsE)
        /*0278*/ 	.word	0x00000004


	//----- nvinfo : EIATTR_FRAME_SIZE
	.align		4
.L_116:
        /*027c*/ 	.byte	0x04, 0x11
        /*027e*/ 	.short	(.L_118 - .L_117)
	.align		4
.L_117:
        /*0280*/ 	.word	index@(_ZN7cutlass13device_kernelIN5flash19enable_sm80_to_sm89INS1_16FlashAttnBwdSm80INS1_25CollectiveMainloopBwdSm80ILi2ELi2EN4cute5tupleIJNS5_1CILi64EEENS7_ILi128EEES9_EEENS_6half_tEfNS_4arch4Sm80ELb0ELb0ELb1ELb0ELb1ELb0ELb0ELb0ELi2ELi2ELi2ELi2ELb0EEENS1_21CollectiveEpilogueBwdISA_SB_SD_Li256ELb0ELb0ELi4EEENS1_19SingleTileSchedulerILb0ELb0ELb0ELi128EEEEEEEEEvNT_6ParamsE)
        /*0284*/ 	.word	0x00000000


	//----- nvinfo : EIATTR_REGCOUNT
	.align		4
.L_118:
        /*0288*/ 	.byte	0x04, 0x2f
        /*028a*/ 	.short	(.L_120 - .L_119)
	.align		4
.L_119:
        /*028c*/ 	.word	index@(_ZN7cutlass13device_kernelIN5flash19enable_sm80_to_sm89INS1_16FlashAttnBwdSm80INS1_25CollectiveMainloopBwdSm80ILi2ELi2EN4cute5tupleIJNS5_1CILi64EEENS7_ILi128EEES9_EEENS_6half_tEfNS_4arch4Sm80ELb0ELb0ELb1ELb0ELb0ELb0ELb0ELb0ELi2ELi2ELi2ELi2ELb0EEENS1_21CollectiveEpilogueBwdISA_SB_SD_Li256ELb0ELb0ELi4EEENS1_19SingleTileSchedulerILb0ELb0ELb0ELi128EEEEEEEEEvNT_6ParamsE)
        /*0290*/ 	.word	0x00000004


	//----- nvinfo : EIATTR_FRAME_SIZE
	.align		4
.L_120:
        /*0294*/ 	.byte	0x04, 0x11
        /*0296*/ 	.short	(.L_122 - .L_121)
	.align		4
.L_121:
        /*0298*/ 	.word	index@(_ZN7cutlass13device_kernelIN5flash19enable_sm80_to_sm89INS1_16FlashAttnBwdSm80INS1_25CollectiveMainloopBwdSm80ILi2ELi2EN4cute5tupleIJNS5_1CILi64EEENS7_ILi128EEES9_EEENS_6half_tEfNS_4arch4Sm80ELb0ELb0ELb1ELb0ELb0ELb0ELb0ELb0ELi2ELi2ELi2ELi2ELb0EEENS1_21CollectiveEpilogueBwdISA_SB_SD_Li256ELb0ELb0ELi4EEENS1_19SingleTileSchedulerILb0ELb0ELb0ELi128EEEEEEEEEvNT_6ParamsE)
        /*029c*/ 	.word	0x00000000


	//----- nvinfo : EIATTR_REGCOUNT
	.align		4
.L_122:
        /*02a0*/ 	.byte	0x04, 0x2f
        /*02a2*/ 	.short	(.L_124 - .L_123)
	.align		4
.L_123:
        /*02a4*/ 	.word	index@(_ZN7cutlass13device_kernelIN5flash19enable_sm80_to_sm89INS1_16FlashAttnBwdSm80INS1_25CollectiveMainloopBwdSm80ILi2ELi1EN4cute5tupleIJNS5_1CILi64EEENS7_ILi96EEENS7_ILi128EEEEEENS_6half_tEfNS_4arch4Sm80ELb1ELb0ELb1ELb1ELb1ELb0ELb0ELb0ELi2ELi2ELi2ELi2ELb1EEENS1_24CollectiveEpilogueBwdGQAISB_fSE_Li256ELb1ELb1EEENS1_25SingleTileBwdLPTSchedulerILb1ELi96ELb1EEEEEEEEEvNT_6ParamsE)
        /*02a8*/ 	.word	0x00000004


	//----- nvinfo : EIATTR_FRAME_SIZE
	.align		4
.L_124:
        /*02ac*/ 	.byte	0x04, 0x11
        /*02ae*/ 	.short	(.L_126 - .L_125)
	.align		4
.L_125:
        /*02b0*/ 	.word	index@(_ZN7cutlass13device_kernelIN5flash19enable_sm80_to_sm89INS1_16FlashAttnBwdSm80INS1_25CollectiveMainloopBwdSm80ILi2ELi1EN4cute5tupleIJNS5_1CILi64EEENS7_ILi96EEENS7_ILi128EEEEEENS_6half_tEfNS_4arch4Sm80ELb1ELb0ELb1ELb1ELb1ELb0ELb0ELb0ELi2ELi2ELi2ELi2ELb1EEENS1_24CollectiveEpilogueBwdGQAISB_fSE_Li256ELb1ELb1EEENS1_25SingleTileBwdLPTSchedulerILb1ELi96ELb1EEEEEEEEEvNT_6ParamsE)
        /*02b4*/ 	.word	0x00000000


	//----- nvinfo : EIATTR_REGCOUNT
	.align		4
.L_126:
        /*02b8*/ 	.byte	0x04, 0x2f
        /*02ba*/ 	.short	(.L_128 - .L_127)
	.align		4
.L_127:
        /*02bc*/ 	.word	index@(_ZN7cutlass13device_kernelIN5flash32FlashAttnBwdPostprocessConvertdQIN4cute5tupleIJNS3_1CILi96EEENS5_ILi128EEEEEENS_6half_tEfNS_4arch4Sm80ELi256ENS3_8TiledMMAINS3_8MMA_AtomIJNS3_28SM80_16x8x16_F32F16F16F32_TNEEEENS3_6LayoutINS4_IJNS5_ILi2EEENS5_ILi4EEENS5_ILi1EEEEEENS4_IJSJ_SH_NS5_ILi0EEEEEEEENS4_IJNS5_ILi32EEENS5_ILi64EEENS5_ILi16EEEEEEEELb0EEEEEvNT_6ParamsE)
        /*02c0*/ 	.word	0x00000044


	//----- nvinfo : EIATTR_FRAME_SIZE
	.align		4
.L_128:
        /*02c4*/ 	.byte	0x04, 0x11
        /*02c6*/ 	.short	(.L_130 - .L_129)
	.align		4
.L_129:
        /*02c8*/ 	.word	index@(_ZN7cutlass13device_kernelIN5flash32FlashAttnBwdPostprocessConvertdQIN4cute5tupleIJNS3_1CILi96EEENS5_ILi128EEEEEENS_6half_tEfNS_4arch4Sm80ELi256ENS3_8TiledMMAINS3_8MMA_AtomIJNS3_28SM80_16x8x16_F32F16F16F32_TNEEEENS3_6LayoutINS4_IJNS5_ILi2EEENS5_ILi4EEENS5_ILi1EEEEEENS4_IJSJ_SH_NS5_ILi0EEEEEEEENS4_IJNS5_ILi32EEENS5_ILi64EEENS5_ILi16EEEEEEEELb0EEEEEvNT_6ParamsE)
        /*02cc*/ 	.word	0x00000000


	//----- nvinfo : EIATTR_REGCOUNT
	.align		4
.L_130:
        /*02d0*/ 	.byte	0x04, 0x2f
        /*02d2*/ 	.short	(.L_132 - .L_131)
	.align		4
.L_131:
        /*02d4*/ 	.word	index@(_ZN7cutlass13device_kernelIN5flash19enable_sm80_to_sm89INS1_16FlashAttnBwdSm80INS1_25CollectiveMainloopBwdSm80ILi2ELi1EN4cute5tupleIJNS5_1CILi64EEENS7_ILi96EEENS7_ILi128EEEEEENS_6half_tEfNS_4arch4Sm80ELb1ELb0ELb1ELb1ELb0ELb0ELb0ELb0ELi2ELi2ELi2ELi2ELb1EEENS1_24CollectiveEpilogueBwdGQAISB_fSE_Li256ELb1ELb0EEENS1_25SingleTileBwdLPTSchedulerILb1ELi96ELb0EEEEEEEEEvNT_6ParamsE)
        /*02d8*/ 	.word	0x00000004


	//----- nvinfo : EIATTR_FRAME_SIZE
	.align		4
.L_132:
        /*02dc*/ 	.byte	0x04, 0x11
        /*02de*/ 	.short	(.L_134 - .L_133)
	.align		4
.L_133:
        /*02e0*/ 	.word	index@(_ZN7cutlass13device_kernelIN5flash19enable_sm80_to_sm89INS1_16FlashAttnBwdSm80INS1_25CollectiveMainloopBwdSm80ILi2ELi1EN4cute5tupleIJNS5_1CILi64EEENS7_ILi96EEENS7_ILi128EEEEEENS_6half_tEfNS_4arch4Sm80ELb1ELb0ELb1ELb1ELb0ELb0ELb0ELb0ELi2ELi2ELi2ELi2ELb1EEENS1_24CollectiveEpilogueBwdGQAISB_fSE_Li256ELb1ELb0EEENS1_25SingleTileBwdLPTSchedulerILb1ELi96ELb0EEEEEEEEEvNT_6ParamsE)
        /*02e4*/ 	.word	0x00000000


	//----- nvinfo : EIATTR_REGCOUNT
	.align		4
.L_134:
        /*02e8*/ 	.byte	0x04, 0x2f
        /*02ea*/ 	.short	(.L_136 - .L_135)
	.align		4
.L_135:
        /*02ec*/ 	.word	index@(_ZN7cutlass13device_kernelIN5flash19enable_sm80_to_sm89INS1_16FlashAttnBwdSm80INS1_25CollectiveMainloopBwdSm80ILi2ELi1EN4cute5tupleIJNS5_1CILi64EEENS7_ILi96EEENS7_ILi128EEEEEENS_6half_tEfNS_4arch4Sm80ELb1ELb0ELb1ELb1ELb1ELb0ELb0ELb0ELi2ELi2ELi2ELi2ELb1EEENS1_21CollectiveEpilogueBwdISB_SC_SE_Li256ELb1ELb0ELi4EEENS1_25SingleTileBwdLPTSchedulerILb1ELi96ELb1EEEEEEEEEvNT_6ParamsE)
        /*02f0*/ 	.word	0x00000004


	//----- nvinfo : EIATTR_FRAME_SIZE
	.align		4
.L_136:
        /*02f4*/ 	.byte	0x04, 0x11
        /*02f6*/ 	.short	(.L_138 - .L_137)
	.align		4
.L_137:
        /*02f8*/ 	.word	index@(_ZN7cutlass13device_kernelIN5flash19enable_sm80_to_sm89INS1_16FlashAttnBwdSm80INS1_25CollectiveMainloopBwdSm80ILi2ELi1EN4cute5tupleIJNS5_1CILi64EEENS7_ILi96EEENS7_ILi128EEEEEENS_6half_tEfNS_4arch4Sm80ELb1ELb0ELb1ELb1ELb1ELb0ELb0ELb0ELi2ELi2ELi2ELi2ELb1EEENS1_21CollectiveEpilogueBwdISB_SC_SE_Li256ELb1ELb0ELi4EEENS1_25SingleTileBwdLPTSchedulerILb1ELi96ELb1EEEEEEEEEvNT_6ParamsE)
        /*02fc*/ 	.word	0x00000000


	//----- nvinfo : EIATTR_REGCOUNT
	.align		4
.L_138:
        /*0300*/ 	.byte	0x04, 0x2f
        /*0302*/ 	.short	(.L_140 - .L_139)
	.align		4
.L_139:
        /*0304*/ 	.word	index@(_ZN7cutlass13device_kernelIN5flash19enable_sm80_to_sm89INS1_16FlashAttnBwdSm80INS1_25CollectiveMainloopBwdSm80ILi2ELi1EN4cute5tupleIJNS5_1CILi64EEENS7_ILi96EEENS7_ILi128EEEEEENS_6half_tEfNS_4arch4Sm80ELb1ELb0ELb1ELb1ELb0ELb0ELb0ELb0ELi2ELi2ELi2ELi2ELb1EEENS1_21CollectiveEpilogueBwdISB_SC_SE_Li256ELb1ELb0ELi4EEENS1_25SingleTileBwdLPTSchedulerILb1ELi96ELb0EEEEEEEEEvNT_6ParamsE)
        /*0308*/ 	.word	0x00000004


	//----- nvinfo : EIATTR_FRAME_SIZE
	.align		4
.L_140:
        /*030c*/ 	.byte	0x04, 0x11
        /*030e*/ 	.short	(.L_142 - .L_141)
	.align		4
.L_141:
        /*0310*/ 	.word	index@(_ZN7cutlass13device_kernelIN5flash19enable_sm80_to_sm89INS1_16FlashAttnBwdSm80INS1_25CollectiveMainloopBwdSm80ILi2ELi1EN4cute5tupleIJNS5_1CILi64EEENS7_ILi96EEENS7_ILi128EEEEEENS_6half_tEfNS_4arch4Sm80ELb1ELb0ELb1ELb1ELb0ELb0ELb0ELb0ELi2ELi2ELi2ELi2ELb1EEENS1_21CollectiveEpilogueBwdISB_SC_SE_Li256ELb1ELb0ELi4EEENS1_25SingleTileBwdLPTSchedulerILb1ELi96ELb0EEEEEEEEEvNT_6ParamsE)
        /*0314*/ 	.word	0x00000000


	//----- nvinfo : EIATTR_REGCOUNT
	.align		4
.L_142:
        /*0318*/ 	.byte	0x04, 0x2f
        /*031a*/ 	.short	(.L_144 - .L_143)
	.align		4
.L_143:
        /*031c*/ 	.word	index@(_ZN7cutlass13device_kernelIN5flash19enable_sm80_to_sm89INS1_16FlashAttnBwdSm80INS1_25CollectiveMainloopBwdSm80ILi2ELi1EN4cute5tupleIJNS5_1CILi64EEENS7_ILi96EEENS7_ILi128EEEEEENS_6half_tEfNS_4arch4Sm80ELb1ELb0ELb1ELb0ELb1ELb0ELb0ELb0ELi2ELi2ELi2ELi2ELb1EEENS1_24CollectiveEpilogueBwdGQAISB_fSE_Li256ELb0ELb1EEENS1_25SingleTileBwdLPTSchedulerILb0ELi96ELb1EEEEEEEEEvNT_6ParamsE)
        /*0320*/ 	.word	0x00000004


	//----- nvinfo : EIATTR_FRAME_SIZE
	.align		4
.L_144:
        /*0324*/ 	.byte	0x04, 0x11
        /*0326*/ 	.short	(.L_146 - .L_145)
	.align		4
.L_145:
        /*0328*/ 	.word	index@(_ZN7cutlass13device_kernelIN5flash19enable_sm80_to_sm89INS1_16FlashAttnBwdSm80INS1_25CollectiveMainloopBwdSm80ILi2ELi1EN4cute5tupleIJNS5_1CILi64EEENS7_ILi96EEENS7_ILi128EEEEEENS_6half_tEfNS_4arch4Sm80ELb1ELb0ELb1ELb0ELb1ELb0ELb0ELb0ELi2ELi2ELi2ELi2ELb1EEENS1_24CollectiveEpilogueBwdGQAISB_fSE_Li256ELb0ELb1EEENS1_25SingleTileBwdLPTSchedulerILb0ELi96ELb1EEEEEEEEEvNT_6ParamsE)
        /*032c*/ 	.word	0x00000000


	//----- nvinfo : EIATTR_REGCOUNT
	.align		4
.L_146:
        /*0330*/ 	.byte	0x04, 0x2f
        /*0332*/ 	.short	(.L_148 - .L_147)
	.align		4
.L_147:
        /*0334*/ 	.word	index@(_ZN7cutlass13device_kernelIN5flash19enable_sm80_to_sm89INS1_16FlashAttnBwdSm80INS1_25CollectiveMainloopBwdSm80ILi2ELi1EN4cute5tupleIJNS5_1CILi64EEENS7_ILi96EEENS7_ILi128EEEEEENS_6half_tEfNS_4arch4Sm80ELb1ELb0ELb1ELb0ELb0ELb0ELb0ELb0ELi2ELi2ELi2ELi2ELb1EEENS1_24CollectiveEpilogueBwdGQAISB_fSE_Li256ELb0ELb0EEENS1_25SingleTileBwdLPTSchedulerILb0ELi96ELb0EEEEEEEEEvNT_6ParamsE)
        /*0338*/ 	.word	0x00000004


	//----- nvinfo : EIATTR_FRAME_SIZE
	.align		4
.L_148:
        /*033c*/ 	.byte	0x04, 0x11
        /*033e*/ 	.short	(.L_150 - .L_149)
	.align		4
.L_149:
        /*0340*/ 	.word	index@(_ZN7cutlass13device_kernelIN5flash19enable_sm80_to_sm89INS1_16FlashAttnBwdSm80INS1_25CollectiveMainloopBwdSm80ILi2ELi1EN4cute5tupleIJNS5_1CILi64EEENS7_ILi96EEENS7_ILi128EEEEEENS_6half_tEfNS_4arch4Sm80ELb1ELb0ELb1ELb0ELb0ELb0ELb0ELb0ELi2ELi2ELi2ELi2ELb1EEENS1_24CollectiveEpilogueBwdGQAISB_fSE_Li256ELb0ELb0EEENS1_25SingleTileBwdLPTSchedulerILb0ELi96ELb0EEEEEEEEEvNT_6ParamsE)
        /*0344*/ 	.word	0x00000000


	//----- nvinfo : EIATTR_REGCOUNT
	.align		4
.L_150:
        /*0348*/ 	.byte	0x04, 0x2f
        /*034a*/ 	.short	(.L_152 - .L_151)
	.align		4
.L_151:
        /*034c*/ 	.word	index@(_ZN7cutlass13device_kernelIN5flash19enable_sm80_to_sm89INS1_16FlashAttnBwdSm80INS1_25CollectiveMainloopBwdSm80ILi2ELi1EN4cute5tupleIJNS5_1CILi64EEENS7_ILi96EEENS7_ILi128EEEEEENS_6half_tEfNS_4arch4Sm80ELb1ELb0ELb1ELb0ELb1ELb0ELb0ELb0ELi2ELi2ELi2ELi2ELb1EEENS1_21CollectiveEpilogueBwdISB_SC_SE_Li256ELb0ELb0ELi4EEENS1_25SingleTileBwdLPTSchedulerILb0ELi96ELb1EEEEEEEEEvNT_6ParamsE)
        /*0350*/ 	.word	0x00000004


	//----- nvinfo : EIATTR_FRAME_SIZE
	.align		4
.L_152:
        /*0354*/ 	.byte	0x04, 0x11
        /*0356*/ 	.short	(.L_154 - .L_153)
	.align		4
.L_153:
        /*0358*/ 	.word	index@(_ZN7cutlass13device_kernelIN5flash19enable_sm80_to_sm89INS1_16FlashAttnBwdSm80INS1_25CollectiveMainloopBwdSm80ILi2ELi1EN4cute5tupleIJNS5_1CILi64EEENS7_ILi96EEENS7_ILi128EEEEEENS_6half_tEfNS_4arch4Sm80ELb1ELb0ELb1ELb0ELb1ELb0ELb0ELb0ELi2ELi2ELi2ELi2ELb1EEENS1_21CollectiveEpilogueBwdISB_SC_SE_Li256ELb0ELb0ELi4EEENS1_25SingleTileBwdLPTSchedulerILb0ELi96ELb1EEEEEEEEEvNT_6ParamsE)
        /*035c*/ 	.word	0x00000000


	//----- nvinfo : EIATTR_REGCOUNT
	.align		4
.L_154:
        /*0360*/ 	.byte	0x04, 0x2f
        /*0362*/ 	.short	(.L_156 - .L_155)
	.align		4
.L_155:
        /*0364*/ 	.word	index@(_ZN7cutlass13device_kernelIN5flash19enable_sm80_to_sm89INS1_16FlashAttnBwdSm80INS1_25CollectiveMainloopBwdSm80ILi2ELi1EN4cute5tupleIJNS5_1CILi64EEENS7_ILi96EEENS7_ILi128EEEEEENS_6half_tEfNS_4arch4Sm80ELb1ELb0ELb1ELb0ELb0ELb0ELb0ELb0ELi2ELi2ELi2ELi2ELb1EEENS1_21CollectiveEpilogueBwdISB_SC_SE_Li256ELb0ELb0ELi4EEENS1_25SingleTileBwdLPTSchedulerILb0ELi96ELb0EEEEEEEEEvNT_6ParamsE)
        /*0368*/ 	.word	0x00000004


	//----- nvinfo : EIATTR_FRAME_SIZE
	.align		4
.L_156:
        /*036c*/ 	.byte	0x04, 0x11
        /*036e*/ 	.short	(.L_158 - .L_157)
	.align		4
.L_157:
        /*0370*/ 	.word	index@(_ZN7cutlass13device_kernelIN5flash19enable_sm80_to_sm89INS1_16FlashAttnBwdSm80INS1_25CollectiveMainloopBwdSm80ILi2ELi1EN4cute5tupleIJNS5_1CILi64EEENS7_ILi96EEENS7_ILi128EEEEEENS_6half_tEfNS_4arch4Sm80ELb1ELb0ELb1ELb0ELb0ELb0ELb0ELb0ELi2ELi2ELi2ELi2ELb1EEENS1_21CollectiveEpilogueBwdISB_SC_SE_Li256ELb0ELb0ELi4EEENS1_25SingleTileBwdLPTSchedulerILb0ELi96ELb0EEEEEEEEEvNT_6ParamsE)
        /*0374*/ 	.word	0x00000000


	//----- nvinfo : EIATTR_REGCOUNT
	.align		4
.L_158:
        /*0378*/ 	.byte	0x04, 0x2f
        /*037a*/ 	.short	(.L_160 - .L_159)
	.align		4
.L_159:
        /*037c*/ 	.word	index@(_ZN7cutlass13device_kernelIN5flash19enable_sm80_to_sm89INS1_16FlashAttnBwdSm80INS1_25CollectiveMainloopBwdSm80ILi2ELi1EN4cute5tupleIJNS5_1CILi64EEENS7_ILi96EEENS7_ILi128EEEEEENS_6half_tEfNS_4arch4Sm80ELb0ELb1ELb1ELb1ELb1ELb0ELb0ELb0ELi2ELi2ELi2ELi2ELb1EEENS1_24CollectiveEpilogueBwdGQAISB_fSE_Li256ELb1ELb1EEENS1_19SingleTileSchedulerILb1ELb0ELb0ELi96EEEEEEEEEvNT_6ParamsE)
        /*0380*/ 	.word	0x00000004


	//----- nvinfo : EIATTR_FRAME_SIZE
	.align		4
.L_160:
        /*0384*/ 	.byte	0x04, 0x11
        /*0386*/ 	.short	(.L_162 - .L_161)
	.align		4
.L_161:
        /*0388*/ 	.word	index@(_ZN7cutlass13device_kernelIN5flash19enable_sm80_to_sm89INS1_16FlashAttnBwdSm80INS1_25CollectiveMainloopBwdSm80ILi2ELi1EN4cute5tupleIJNS5_1CILi64EEENS7_ILi96EEENS7_ILi128EEEEEENS_6half_tEfNS_4arch4Sm80ELb0ELb1ELb1ELb1ELb1ELb0ELb0ELb0ELi2ELi2ELi2ELi2ELb1EEENS1_24CollectiveEpilogueBwdGQAISB_fSE_Li256ELb1ELb1EEENS1_19SingleTileSchedulerILb1ELb0ELb0ELi96EEEEEEEEEvNT_6ParamsE)
        /*038c*/ 	.word	0x00000000


	//----- nvinfo : EIATTR_REGCOUNT
	.align		4
.L_162:
        /*0390*/ 	.byte	0x04, 0x2f
        /*0392*/ 	.short	(.L_164 - .L_163)
	.align		4
.L_163:
        /*0394*/ 	.word	index@(_ZN7cutlass13device_kernelIN5flash19enable_sm80_to_sm89INS1_16FlashAttnBwdSm80INS1_25CollectiveMainloopBwdSm80ILi2ELi1EN4cute5tupleIJNS5_1CILi64EEENS7_ILi96EEENS7_ILi128EEEEEENS_6half_tEfNS_4arch4Sm80ELb0ELb1ELb1ELb1ELb0ELb0ELb0ELb0ELi2ELi2ELi2ELi2ELb1EEENS1_24CollectiveEpilogueBwdGQAISB_fSE_Li256ELb1ELb0EEENS1_19SingleTileSchedulerILb1ELb0ELb0ELi96EEEEEEEEEvNT_6ParamsE)
        /*0398*/ 	.word	0x00000004


	//----- nvinfo : EIATTR_FRAME_SIZE
	.align		4
.L_164:
        /*039c*/ 	.byte	0x04, 0x11
        /*039e*/ 	.short	(.L_166 - .L_165)
	.align		4
.L_165:
        /*03a0*/ 	.word	index@(_ZN7cutlass13device_kernelIN5flash19enable_sm80_to_sm89INS1_16FlashAttnBwdSm80INS1_25CollectiveMainloopBwdSm80ILi2ELi1EN4cute5tupleIJNS5_1CILi64EEENS7_ILi96EEENS7_ILi128EEEEEENS_6half_tEfNS_4arch4Sm80ELb0ELb1ELb1ELb1ELb0ELb0ELb0ELb0ELi2ELi2ELi2ELi2ELb1EEENS1_24CollectiveEpilogueBwdGQAISB_fSE_Li256ELb1ELb0EEENS1_19SingleTileSchedulerILb1ELb0ELb0ELi96EEEEEEEEEvNT_6ParamsE)
        /*03a4*/ 	.word	0x00000000


	//----- nvinfo : EIATTR_REGCOUNT
	.align		4
.L_166:
        /*03a8*/ 	.byte	0x04, 0x2f
        /*03aa*/ 	.short	(.L_168 - .L_167)
	.align		4
.L_167:
        /*03ac*/ 	.word	index@(_ZN7cutlass13device_kernelIN5flash19enable_sm80_to_sm89INS1_16FlashAttnBwdSm80INS1_25CollectiveMainloopBwdSm80ILi2ELi1EN4cute5tupleIJNS5_1CILi64EEENS7_ILi96EEENS7_ILi128EEEEEENS_6half_tEfNS_4arch4Sm80ELb0ELb1ELb1ELb1ELb1ELb0ELb0ELb0ELi2ELi2ELi2ELi2ELb1EEENS1_21CollectiveEpilogueBwdISB_SC_SE_Li256ELb1ELb0ELi4EEENS1_19SingleTileSchedulerILb1ELb0ELb0ELi96EEEEEEEEEvNT_6ParamsE)
        /*03b0*/ 	.word	0x00000004


	//----- nvinfo : EIATTR_FRAME_SIZE
	.align		4
.L_168:
        /*03b4*/ 	.byte	0x04, 0x11
        /*03b6*/ 	.short	(.L_170 - .L_169)
	.align		4
.L_169:
        /*03b8*/ 	.word	index@(_ZN7cutlass13device_kernelIN5flash19enable_sm80_to_sm89INS1_16FlashAttnBwdSm80INS1_25CollectiveMainloopBwdSm80ILi2ELi1EN4cute5tupleIJNS5_1CILi64EEENS7_ILi96EEENS7_ILi128EEEEEENS_6half_tEfNS_4arch4Sm80ELb0ELb1ELb1ELb1ELb1ELb0ELb0ELb0ELi2ELi2ELi2ELi2ELb1EEENS1_21CollectiveEpilogueBwdISB_SC_SE_Li256ELb1ELb0ELi4EEENS1_19SingleTileSchedulerILb1ELb0ELb0ELi96EEEEEEEEEvNT_6ParamsE)
        /*03bc*/ 	.word	0x00000000


	//----- nvinfo : EIATTR_REGCOUNT
	.align		4
.L_170:
        /*03c0*/ 	.byte	0x04, 0x2f
        /*03c2*/ 	.short	(.L_172 - .L_171)
	.align		4
.L_171:
        /*03c4*/ 	.word	index@(_ZN7cutlass13device_kernelIN5flash19enable_sm80_to_sm89INS1_16FlashAttnBwdSm80INS1_25CollectiveMainloopBwdSm80ILi2ELi1EN4cute5tupleIJNS5_1CILi64EEENS7_ILi96EEENS7_ILi128EEEEEENS_6half_tEfNS_4arch4Sm80ELb0ELb1ELb1ELb1ELb0ELb0ELb0ELb0ELi2ELi2ELi2ELi2ELb1EEENS1_21CollectiveEpilogueBwdISB_SC_SE_Li256ELb1ELb0ELi4EEENS1_19SingleTileSchedulerILb1ELb0ELb0ELi96EEEEEEEEEvNT_6ParamsE)
        /*03c8*/ 	.word	0x00000004


	//----- nvinfo : EIATTR_FRAME_SIZE
	.align		4
.L_172:
        /*03cc*/ 	.byte	0x04, 0x11
        /*03ce*/ 	.short	(.L_174 - .L_173)
	.align		4
.L_173:
        /*03d0*/ 	.word	index@(_ZN7cutlass13device_kernelIN5flash19enable_sm80_to_sm89INS1_16FlashAttnBwdSm80INS1_25CollectiveMainloopBwdSm80ILi2ELi1EN4cute5tupleIJNS5_1CILi64EEENS7_ILi96EEENS7_ILi128EEEEEENS_6half_tEfNS_4arch4Sm80ELb0ELb1ELb1ELb1ELb0ELb0ELb0ELb0ELi2ELi2ELi2ELi2ELb1EEENS1_21CollectiveEpilogueBwdISB_SC_SE_Li256ELb1ELb0ELi4EEENS1_19SingleTileSchedulerILb1ELb0ELb0ELi96EEEEEEEEEvNT_6ParamsE)
        /*03d4*/ 	.word	0x00000000


	//----- nvinfo : EIATTR_REGCOUNT
	.align		4
.L_174:
        /*03d8*/ 	.byte	0x04, 0x2f
        /*03da*/ 	.short	(.L_176 - .L_175)
	.align		4
.L_175:
        /*03dc*/ 	.word	index@(_ZN7cutlass13device_kernelIN5flash19enable_sm80_to_sm89INS1_16FlashAttnBwdSm80INS1_25CollectiveMainloopBwdSm80ILi2ELi1EN4cute5tupleIJNS5_1CILi64EEENS7_ILi96EEENS7_ILi128EEEEEENS_6half_tEfNS_4arch4Sm80ELb0ELb1ELb1ELb0ELb1ELb0ELb0ELb0ELi2ELi2ELi2ELi2ELb1EEENS1_24CollectiveEpilogueBwdGQAISB_fSE_Li256ELb0ELb1EEENS1_19SingleTileSchedulerILb0ELb0ELb0ELi96EEEEEEEEEvNT_6ParamsE)
        /*03e0*/ 	.word	0x00000004


	//----- nvinfo : EIATTR_FRAME_SIZE
	.align		4
.L_176:
        /*03e4*/ 	.byte	0x04, 0x11
        /*03e6*/ 	.short	(.L_178 - .L_177)
	.align		4
.L_177:
        /*03e8*/ 	.word	index@(_ZN7cutlass13device_kernelIN5flash19enable_sm80_to_sm89INS1_16FlashAttnBwdSm80INS1_25CollectiveMainloopBwdSm80ILi2ELi1EN4cute5tupleIJNS5_1CILi64EEENS7_ILi96EEENS7_ILi128EEEEEENS_6half_tEfNS_4arch4Sm80ELb0ELb1ELb1ELb0ELb1ELb0ELb0ELb0ELi2ELi2ELi2ELi2ELb1EEENS1_24CollectiveEpilogueBwdGQAISB_fSE_Li256ELb0ELb1EEENS1_19SingleTileSchedulerILb0ELb0ELb0ELi96EEEEEEEEEvNT_6ParamsE)
        /*03ec*/ 	.word	0x00000000


	//----- nvinfo : EIATTR_REGCOUNT
	.align		4
.L_178:
        /*03f0*/ 	.byte	0x04, 0x2f
        /*03f2*/ 	.short	(.L_180 - .L_179)
	.align		4
.L_179:
        /*03f4*/ 	.word	index@(_ZN7cutlass13device_kernelIN5flash19enable_sm80_to_sm89INS1_16FlashAttnBwdSm80INS1_25CollectiveMainloopBwdSm80ILi2ELi1EN4cute5tupleIJNS5_1CILi64EEENS7_ILi96EEENS7_ILi128EEEEEENS_6half_tEfNS_4arch4Sm80ELb0ELb1ELb1ELb0ELb0ELb0ELb0ELb0ELi2ELi2ELi2ELi2ELb1EEENS1_24CollectiveEpilogueBwdGQAISB_fSE_Li256ELb0ELb0EEENS1_19SingleTileSchedulerILb0ELb0ELb0ELi96EEEEEEEEEvNT_6ParamsE)
        /*03f8*/ 	.word	0x00000004


	//----- nvinfo : EIATTR_FRAME_SIZE
	.align		4
.L_180:
        /*03fc*/ 	.byte	0x04, 0x11
        /*03fe*/ 	.short	(.L_182 - .L_181)
	.align		4
.L_181:
        /*0400*/ 	.word	index@(_ZN7cutlass13device_kernelIN5flash19enable_sm80_to_sm89INS1_16FlashAttnBwdSm80INS1_25CollectiveMainloopBwdSm80ILi2ELi1EN4cute5tupleIJNS5_1CILi64EEENS7_ILi96EEENS7_ILi128EEEEEENS_6half_tEfNS_4arch4Sm80ELb0ELb1ELb1ELb0ELb0ELb0ELb0ELb0ELi2ELi2ELi2ELi2ELb1EEENS1_24CollectiveEpilogueBwdGQAISB_fSE_Li256ELb0ELb0EEENS1_19SingleTileSchedulerILb0ELb0ELb0ELi96EEEEEEEEEvNT_6ParamsE)
        /*0404*/ 	.word	0x00000000


	//----- nvinfo : EIATTR_REGCOUNT
	.align		4
.L_182:
        /*0408*/ 	.byte	0x04, 0x2f
        /*040a*/ 	.short	(.L_184 - .L_183)
	.align		4
.L_183:
        /*040c*/ 	.word	index@(_ZN7cutlass13device_kernelIN5flash19enable_sm80_to_sm89INS1_16FlashAttnBwdSm80INS1_25CollectiveMainloopBwdSm80ILi2ELi1EN4cute5tupleIJNS5_1CILi64EEENS7_ILi96EEENS7_ILi128EEEEEENS_6half_tEfNS_4arch4Sm80ELb0ELb1ELb1ELb0ELb1ELb0ELb0ELb0ELi2ELi2ELi2ELi2ELb1EEENS1_21CollectiveEpilogueBwdISB_SC_SE_Li256ELb0ELb0ELi4EEENS1_19SingleTileSchedulerILb0ELb0ELb0ELi96EEEEEEEEEvNT_6ParamsE)
        /*0410*/ 	.word	0x00000004


	//----- nvinfo : EIATTR_FRAME_SIZE
	.align		4
.L_184:
        /*0414*/ 	.byte	0x04, 0x11
        /*0416*/ 	.short	(.L_186 - .L_185)
	.align		4
.L_185:
        /*0418*/ 	.word	index@(_ZN7cutlass13device_kernelIN5flash19enable_sm80_to_sm89INS1_16FlashAttnBwdSm80INS1_25CollectiveMainloopBwdSm80ILi2ELi1EN4cute5tupleIJNS5_1CILi64EEENS7_ILi96EEENS7_ILi128EEEEEENS_6half_tEfNS_4arch4Sm80ELb0ELb1ELb1ELb0ELb1ELb0ELb0ELb0ELi2ELi2ELi2ELi2ELb1EEENS1_21CollectiveEpilogueBwdISB_SC_SE_Li256ELb0ELb0ELi4EEENS1_19SingleTileSchedulerILb0ELb0ELb0ELi96EEEEEEEEEvNT_6ParamsE)
        /*041c*/ 	.word	0x00000000


	//----- nvinfo : EIATTR_REGCOUNT
	.align		4
.L_186:
        /*0420*/ 	.byte	0x04, 0x2f
        /*0422*/ 	.short	(.L_188 - .L_187)
	.align		4
.L_187:
        /*0424*/ 	.word	index@(_ZN7cutlass13device_kernelIN5flash19enable_sm80_to_sm89INS1_16FlashAttnBwdSm80INS1_25CollectiveMainloopBwdSm80ILi2ELi1EN4cute5tupleIJNS5_1CILi64EEENS7_ILi96EEENS7_ILi128EEEEEENS_6half_tEfNS_4arch4Sm80ELb0ELb1ELb1ELb0ELb0ELb0ELb0ELb0ELi2ELi2ELi2ELi2ELb1EEENS1_21CollectiveEpilogueBwdISB_SC_SE_Li256ELb0ELb0ELi4EEENS1_19SingleTileSchedulerILb0ELb0ELb0ELi96EEEEEEEEEvNT_6ParamsE)
        /*0428*/ 	.word	0x00000004


	//----- nvinfo : EIATTR_FRAME_SIZE
	.align		4
.L_188:
        /*042c*/ 	.byte	0x04, 0x11
        /*042e*/ 	.short	(.L_190 - .L_189)
	.align		4
.L_189:
        /*0430*/ 	.word	index@(_ZN7cutlass13device_kernelIN5flash19enable_sm80_to_sm89INS1_16FlashAttnBwdSm80INS1_25CollectiveMainloopBwdSm80ILi2ELi1EN4cute5tupleIJNS5_1CILi64EEENS7_ILi96EEENS7_ILi128EEEEEENS_6half_tEfNS_4arch4Sm80ELb0ELb1ELb1ELb0ELb0ELb0ELb0ELb0ELi2ELi2ELi2ELi2ELb1EEENS1_21CollectiveEpilogueBwdISB_SC_SE_Li256ELb0ELb0ELi4EEENS1_19SingleTileSchedulerILb0ELb0ELb0ELi96EEEEEEEEEvNT_6ParamsE)
        /*0434*/ 	.word	0x00000000


	//----- nvinfo : EIATTR_REGCOUNT
	.align		4
.L_190:
        /*0438*/ 	.byte	0x04, 0x2f
        /*043a*/ 	.short	(.L_192 - .L_191)
	.align		4
.L_191:
        /*043c*/ 	.word	index@(_ZN7cutlass13device_kernelIN5flash19enable_sm80_to_sm89INS1_16FlashAttnBwdSm80INS1_25CollectiveMainloopBwdSm80ILi2ELi1EN4cute5tupleIJNS5_1CILi64EEENS7_ILi96EEENS7_ILi128EEEEEENS_6half_tEfNS_4arch4Sm80ELb0ELb0ELb1ELb1ELb1ELb0ELb0ELb0ELi2ELi2ELi2ELi2ELb1EEENS1_24CollectiveEpilogueBwdGQAISB_fSE_Li256ELb1ELb1EEENS1_19SingleTileSchedulerILb1ELb0ELb0ELi96EEEEEEEEEvNT_6ParamsE)
        /*0440*/ 	.word	0x00000004


	//----- nvinfo : EIATTR_FRAME_SIZE
	.align		4
.L_192:
        /*0444*/ 	.byte	0x04, 0x11
        /*0446*/ 	.short	(.L_194 - .L_193)
	.align		4
.L_193:
        /*0448*/ 	.word	index@(_ZN7cutlass13device_kernelIN5flash19enable_sm80_to_sm89INS1_16FlashAttnBwdSm80INS1_25CollectiveMainloopBwdSm80ILi2ELi1EN4cute5tupleIJNS5_1CILi64EEENS7_ILi96EEENS7_ILi128EEEEEENS_6half_tEfNS_4arch4Sm80ELb0ELb0ELb1ELb1ELb1ELb0ELb0ELb0ELi2ELi2ELi2ELi2ELb1EEENS1_24CollectiveEpilogueBwdGQAISB_fSE_Li256ELb1ELb1EEENS1_19SingleTileSchedulerILb1ELb0ELb0ELi96EEEEEEEEEvNT_6ParamsE)
        /*044c*/ 	.word	0x00000000


	//----- nvinfo : EIATTR_REGCOUNT
	.align		4
.L_194:
        /*0450*/ 	.byte	0x04, 0x2f
        /*0452*/ 	.short	(.L_196 - .L_195)
	.align		4
.L_195:
        /*0454*/ 	.word	index@(_ZN7cutlass13device_kernelIN5flash19enable_sm80_to_sm89INS1_16FlashAttnBwdSm80INS1_25CollectiveMainloopBwdSm80ILi2ELi1EN4cute5tupleIJNS5_1CILi64EEENS7_ILi96EEENS7_ILi128EEEEEENS_6half_tEfNS_4arch4Sm80ELb0ELb0ELb1ELb1ELb0ELb0ELb0ELb0ELi2ELi2ELi2ELi2ELb1EEENS1_24CollectiveEpilogueBwdGQAISB_fSE_Li256ELb1ELb0EEENS1_19SingleTileSchedulerILb1ELb0ELb0ELi96EEEEEEEEEvNT_6ParamsE)
        /*0458*/ 	.word	0x00000004


	//----- nvinfo : EIATTR_FRAME_SIZE
	.align		4
.L_196:
        /*045c*/ 	.byte	0x04, 0x11
        /*045e*/ 	.short	(.L_198 - .L_197)
	.align		4
.L_197:
        /*0460*/ 	.word	index@(_ZN7cutlass13device_kernelIN5flash19enable_sm80_to_sm89INS1_16FlashAttnBwdSm80INS1_25CollectiveMainloopBwdSm80ILi2ELi1EN4cute5tupleIJNS5_1CILi64EEENS7_ILi96EEENS7_ILi128EEEEEENS_6half_tEfNS_4arch4Sm80ELb0ELb0ELb1ELb1ELb0ELb0ELb0ELb0ELi2ELi2ELi2ELi2ELb1EEENS1_24CollectiveEpilogueBwdGQAISB_fSE_Li256ELb1ELb0EEENS1_19SingleTileSchedulerILb1ELb0ELb0ELi96EEEEEEEEEvNT_6ParamsE)
        /*0464*/ 	.word	0x00000000


	//----- nvinfo : EIATTR_REGCOUNT
	.align		4
.L_198:
        /*0468*/ 	.byte	0x04, 0x2f
        /*046a*/ 	.short	(.L_200 - .L_199)
	.align		4
.L_199:
        /*046c*/ 	.word	index@(_ZN7cutlass13device_kernelIN5flash19enable_sm80_to_sm89INS1_16FlashAttnBwdSm80INS1_25CollectiveMainloopBwdSm80ILi2ELi1EN4cute5tupleIJNS5_1CILi64EEENS7_ILi96EEENS7_ILi128EEEEEENS_6half_tEfNS_4arch4Sm80ELb0ELb0ELb1ELb1ELb1ELb0ELb0ELb0ELi2ELi2ELi2ELi2ELb1EEENS1_21CollectiveEpilogueBwdISB_SC_SE_Li256ELb1ELb0ELi4EEENS1_19SingleTileSchedulerILb1ELb0ELb0ELi96EEEEEEEEEvNT_6ParamsE)
        /*0470*/ 	.word	0x00000004


	//----- nvinfo : EIATTR_FRAME_SIZE
	.align		4
.L_200:
        /*0474*/ 	.byte	0x04, 0x11
        /*0476*/ 	.short	(.L_202 - .L_201)
	.align		4
.L_201:
        /*0478*/ 	.word	index@(_ZN7cutlass13device_kernelIN5flash19enable_sm80_to_sm89INS1_16FlashAttnBwdSm80INS1_25CollectiveMainloopBwdSm80ILi2ELi1EN4cute5tupleIJNS5_1CILi64EEENS7_ILi96EEENS7_ILi128EEEEEENS_6half_tEfNS_4arch4Sm80ELb0ELb0ELb1ELb1ELb1ELb0ELb0ELb0ELi2ELi2ELi2ELi2ELb1EEENS1_21CollectiveEpilogueBwdISB_SC_SE_Li256ELb1ELb0ELi4EEENS1_19SingleTileSchedulerILb1ELb0ELb0ELi96EEEEEEEEEvNT_6ParamsE)
        /*047c*/ 	.word	0x00000000


	//----- nvinfo : EIATTR_REGCOUNT
	.align		4
.L_202:
        /*0480*/ 	.byte	0x04, 0x2f
        /*0482*/ 	.short	(.L_204 - .L_203)
	.align		4
.L_203:
        /*0484*/ 	.word	index@(_ZN7cutlass13device_kernelIN5flash19enable_sm80_to_sm89INS1_16FlashAttnBwdSm80INS1_25CollectiveMainloopBwdSm80ILi2ELi1EN4cute5tupleIJNS5_1CILi64EEENS7_ILi96EEENS7_ILi128EEEEEENS_6half_tEfNS_4arch4Sm80ELb0ELb0ELb1ELb1ELb0ELb0ELb0ELb0ELi2ELi2ELi2ELi2ELb1EEENS1_21CollectiveEpilogueBwdISB_SC_SE_Li256ELb1ELb0ELi4EEENS1_19SingleTileSchedulerILb1ELb0ELb0ELi96EEEEEEEEEvNT_6ParamsE)
        /*0488*/ 	.word	0x00000004


	//----- nvinfo : EIATTR_FRAME_SIZE
	.align		4
.L_204:
        /*048c*/ 	.byte	0x04, 0x11
        /*048e*/ 	.short	(.L_206 - .L_205)
	.align		4
.L_205:
        /*0490*/ 	.word	index@(_ZN7cutlass13device_kernelIN5flash19enable_sm80_to_sm89INS1_16FlashAttnBwdSm80INS1_25CollectiveMainloopBwdSm80ILi2ELi1EN4cute5tupleIJNS5_1CILi64EEENS7_ILi96EEENS7_ILi128EEEEEENS_6half_tEfNS_4arch4Sm80ELb0ELb0ELb1ELb1ELb0ELb0ELb0ELb0ELi2ELi2ELi2ELi2ELb1EEENS1_21CollectiveEpilogueBwdISB_SC_SE_Li256ELb1ELb0ELi4EEENS1_19SingleTileSchedulerILb1ELb0ELb0ELi96EEEEEEEEEvNT_6ParamsE)
        /*0494*/ 	.word	0x00000000


	//----- nvinfo : EIATTR_REGCOUNT
	.align		4
.L_206:
        /*0498*/ 	.byte	0x04, 0x2f
        /*049a*/ 	.short	(.L_208 - .L_207)
	.align		4
.L_207:
        /*049c*/ 	.word	index@(_ZN7cutlass13device_kernelIN5flash19enable_sm80_to_sm89INS1_16FlashAttnBwdSm80INS1_25CollectiveMainloopBwdSm80ILi2ELi1EN4cute5tupleIJNS5_1CILi64EEENS7_ILi96EEENS7_ILi128EEEEEENS_6half_tEfNS_4arch4Sm80ELb0ELb0ELb1ELb0ELb1ELb0ELb0ELb0ELi2ELi2ELi2ELi2ELb1EEENS1_24CollectiveEpilogueBwdGQAISB_fSE_Li256ELb0ELb1EEENS1_19SingleTileSchedulerILb0ELb0ELb0ELi96EEEEEEEEEvNT_6ParamsE)
        /*04a0*/ 	.word	0x00000004


	//----- nvinfo : EIATTR_FRAME_SIZE
	.align		4
.L_208:
        /*04a4*/ 	.byte	0x04, 0x11
        /*04a6*/ 	.short	(.L_210 - .L_209)
	.align		4
.L_209:
        /*04a8*/ 	.word	index@(_ZN7cutlass13device_kernelIN5flash19enable_sm80_to_sm89INS1_16FlashAttnBwdSm80INS1_25CollectiveMainloopBwdSm80ILi2ELi1EN4cute5tupleIJNS5_1CILi64EEENS7_ILi96EEENS7_ILi128EEEEEENS_6half_tEfNS_4arch4Sm80ELb0ELb0ELb1ELb0ELb1ELb0ELb0ELb0ELi2ELi2ELi2ELi2ELb1EEENS1_24CollectiveEpilogueBwdGQAISB_fSE_Li256ELb0ELb1EEENS1_19SingleTileSchedulerILb0ELb0ELb0ELi96EEEEEEEEEvNT_6ParamsE)
        /*04ac*/ 	.word	0x00000000


	//----- nvinfo : EIATTR_REGCOUNT
	.align		4
.L_210:
        /*04b0*/ 	.byte	0x04, 0x2f
        /*04b2*/ 	.short	(.L_212 - .L_211)
	.align		4
.L_211:
        /*04b4*/ 	.word	index@(_ZN7cutlass13device_kernelIN5flash19enable_sm80_to_sm89INS1_16FlashAttnBwdSm80INS1_25CollectiveMainloopBwdSm80ILi2ELi1EN4cute5tupleIJNS5_1CILi64EEENS7_ILi96EEENS7_ILi128EEEEEENS_6half_tEfNS_4arch4Sm80ELb0ELb0ELb1ELb0ELb0ELb0ELb0ELb0ELi2ELi2ELi2ELi2ELb1EEENS1_24CollectiveEpilogueBwdGQAISB_fSE_Li256ELb0ELb0EEENS1_19SingleTileSchedulerILb0ELb0ELb0ELi96EEEEEEEEEvNT_6ParamsE)
        /*04b8*/ 	.word	0x00000004


	//----- nvinfo : EIATTR_FRAME_SIZE
	.align		4
.L_212:
        /*04bc*/ 	.byte	0x04, 0x11
        /*04be*/ 	.short	(.L_214 - .L_213)
	.align		4
.L_213:
        /*04c0*/ 	.word	index@(_ZN7cutlass13device_kernelIN5flash19enable_sm80_to_sm89INS1_16FlashAttnBwdSm80INS1_25CollectiveMainloopBwdSm80ILi2ELi1EN4cute5tupleIJNS5_1CILi64EEENS7_ILi96EEENS7_ILi128EEEEEENS_6half_tEfNS_4arch4Sm80ELb0ELb0ELb1ELb0ELb0ELb0ELb0ELb0ELi2ELi2ELi2ELi2ELb1EEENS1_24CollectiveEpilogueBwdGQAISB_fSE_Li256ELb0ELb0EEENS1_19SingleTileSchedulerILb0ELb0ELb0ELi96EEEEEEEEEvNT_6ParamsE)
        /*04c4*/ 	.word	0x00000000


	//----- nvinfo : EIATTR_REGCOUNT
	.align		4
.L_214:
        /*04c8*/ 	.byte	0x04, 0x2f
        /*04ca*/ 	.short	(.L_216 - .L_215)
	.align		4
.L_215:
        /*04cc*/ 	.word	index@(_ZN7cutlass13device_kernelIN5flash19enable_sm80_to_sm89INS1_16FlashAttnBwdSm80INS1_25CollectiveMainloopBwdSm80ILi2ELi1EN4cute5tupleIJNS5_1CILi64EEENS7_ILi96EEENS7_ILi128EEEEEENS_6half_tEfNS_4arch4Sm80ELb0ELb0ELb1ELb0ELb1ELb0ELb0ELb0ELi2ELi2ELi2ELi2ELb1EEENS1_21CollectiveEpilogueBwdISB_SC_SE_Li256ELb0ELb0ELi4EEENS1_19SingleTileSchedulerILb0ELb0ELb0ELi96EEEEEEEEEvNT_6ParamsE)
        /*04d0*/ 	.word	0x00000004


	//----- nvinfo : EIATTR_FRAME_SIZE
	.align		4
.L_216:
        /*04d4*/ 	.byte	0x04, 0x11
        /*04d6*/ 	.short	(.L_218 - .L_217)
	.align		4
.L_217:
        /*04d8*/ 	.word	index@(_ZN7cutlass13device_kernelIN5flash19enable_sm80_to_sm89INS1_16FlashAttnBwdSm80INS1_25CollectiveMainloopBwdSm80ILi2ELi1EN4cute5tupleIJNS5_1CILi64EEENS7_ILi96EEENS7_ILi128EEEEEENS_6half_tEfNS_4arch4Sm80ELb0ELb0ELb1ELb0ELb1ELb0ELb0ELb0ELi2ELi2ELi2ELi2ELb1EEENS1_21CollectiveEpilogueBwdISB_SC_SE_Li256ELb0ELb0ELi4EEENS1_19SingleTileSchedulerILb0ELb0ELb0ELi96EEEEEEEEEvNT_6ParamsE)
        /*04dc*/ 	.word	0x00000000


	//----- nvinfo : EIATTR_REGCOUNT
	.align		4
.L_218:
        /*04e0*/ 	.byte	0x04, 0x2f
        /*04e2*/ 	.short	(.L_220 - .L_219)
	.align		4
.L_219:
        /*04e4*/ 	.word	index@(_ZN7cutlass13device_kernelIN5flash19enable_sm80_to_sm89INS1_16FlashAttnBwdSm80INS1_25CollectiveMainloopBwdSm80ILi2ELi1EN4cute5tupleIJNS5_1CILi64EEENS7_ILi96EEENS7_ILi128EEEEEENS_6half_tEfNS_4arch4Sm80ELb0ELb0ELb1ELb0ELb0ELb0ELb0ELb0ELi2ELi2ELi2ELi2ELb1EEENS1_21CollectiveEpilogueBwdISB_SC_SE_Li256ELb0ELb0ELi4EEENS1_19SingleTileSchedulerILb0ELb0ELb0ELi96EEEEEEEEEvNT_6ParamsE)
        /*04e8*/ 	.word	0x00000004


	//----- nvinfo : EIATTR_FRAME_SIZE
	.align		4
.L_220:
        /*04ec*/ 	.byte	0x04, 0x11
        /*04ee*/ 	.short	(.L_222 - .L_221)
	.align		4
.L_221:
        /*04f0*/ 	.word	index@(_ZN7cutlass13device_kernelIN5flash19enable_sm80_to_sm89INS1_16FlashAttnBwdSm80INS1_25CollectiveMainloopBwdSm80ILi2ELi1EN4cute5tupleIJNS5_1CILi64EEENS7_ILi96EEENS7_ILi128EEEEEENS_6half_tEfNS_4arch4Sm80ELb0ELb0ELb1ELb0ELb0ELb0ELb0ELb0ELi2ELi2ELi2ELi2ELb1EEENS1_21CollectiveEpilogueBwdISB_SC_SE_Li256ELb0ELb0ELi4EEENS1_19SingleTileSchedulerILb0ELb0ELb0ELi96EEEEEEEEEvNT_6ParamsE)
        /*04f4*/ 	.word	0x00000000


	//----- nvinfo : EIATTR_MIN_STACK_SIZE
	.align		4
.L_222:
        /*04f8*/ 	.byte	0x04, 0x12
        /*04fa*/ 	.short	(.L_224 - .L_223)
	.align		4
.L_223:
        /*04fc*/ 	.word	index@(_ZN7cutlass13device_kernelIN5flash19enable_sm80_to_sm89INS1_16FlashAttnBwdSm80INS1_25CollectiveMainloopBwdSm80ILi2ELi1EN4cute5tupleIJNS5_1CILi64EEENS7_ILi96EEENS7_ILi128EEEEEENS_6half_tEfNS_4arch4Sm80ELb0ELb0ELb1ELb0ELb0ELb0ELb0ELb0ELi2ELi2ELi2ELi2ELb1EEENS1_21CollectiveEpilogueBwdISB_SC_SE_Li256ELb0ELb0ELi4EEENS1_19SingleTileSchedulerILb0ELb0ELb0ELi96EEEEEEEEEvNT_6ParamsE)
        /*0500*/ 	.word	0x00000000


	//----- nvinfo : EIATTR_MIN_STACK_SIZE
	.align		4
.L_224:
        /*0504*/ 	.byte	0x04, 0x12
        /*0506*/ 	.short	(.L_226 - .L_225)
	.align		4
.L_225:
        /*0508*/ 	.word	index@(_ZN7cutlass13device_kernelIN5flash19enable_sm80_to_sm89INS1_16FlashAttnBwdSm80INS1_25CollectiveMainloopBwdSm80ILi2ELi1EN4cute5tupleIJNS5_1CILi64EEENS7_ILi96EEENS7_ILi128EEEEEENS_6half_tEfNS_4arch4Sm80ELb0ELb0ELb1ELb0ELb1ELb0ELb0ELb0ELi2ELi2ELi2ELi2ELb1EEENS1_21CollectiveEpilogueBwdISB_SC_SE_Li256ELb0ELb0ELi4EEENS1_19SingleTileSchedulerILb0ELb0ELb0ELi96EEEEEEEEEvNT_6ParamsE)
        /*050c*/ 	.word	0x00000000


	//----- nvinfo : EIATTR_MIN_STACK_SIZE
	.align		4
.L_226:
        /*0510*/ 	.byte	0x04, 0x12
        /*0512*/ 	.short	(.L_228 - .L_227)
	.align		4
.L_227:
        /*0514*/ 	.word	index@(_ZN7cutlass13device_kernelIN5flash19enable_sm80_to_sm89INS1_16FlashAttnBwdSm80INS1_25CollectiveMainloopBwdSm80ILi2ELi1EN4cute5tupleIJNS5_1CILi64EEENS7_ILi96EEENS7_ILi128EEEEEENS_6half_tEfNS_4arch4Sm80ELb0ELb0ELb1ELb0ELb0ELb0ELb0ELb0ELi2ELi2ELi2ELi2ELb1EEENS1_24CollectiveEpilogueBwdGQAISB_fSE_Li256ELb0ELb0EEENS1_19SingleTileSchedulerILb0ELb0ELb0ELi96EEEEEEEEEvNT_6ParamsE)
        /*0518*/ 	.word	0x00000000


	//----- nvinfo : EIATTR_MIN_STACK_SIZE
	.align		4
.L_228:
        /*051c*/ 	.byte	0x04, 0x12
        /*051e*/ 	.short	(.L_230 - .L_229)
	.align		4
.L_229:
        /*0520*/ 	.word	index@(_ZN7cutlass13device_kernelIN5flash19enable_sm80_to_sm89INS1_16FlashAttnBwdSm80INS1_25CollectiveMainloopBwdSm80ILi2ELi1EN4cute5tupleIJNS5_1CILi64EEENS7_ILi96EEENS7_ILi128EEEEEENS_6half_tEfNS_4arch4Sm80ELb0ELb0ELb1ELb0ELb1ELb0ELb0ELb0ELi2ELi2ELi2ELi2ELb1EEENS1_24CollectiveEpilogueBwdGQAISB_fSE_Li256ELb0ELb1EEENS1_19SingleTileSchedulerILb0ELb0ELb0ELi96EEEEEEEEEvNT_6ParamsE)
        /*0524*/ 	.word	0x00000000


	//----- nvinfo : EIATTR_MIN_STACK_SIZE
	.align		4
.L_230:
        /*0528*/ 	.byte	0x04, 0x12
        /*052a*/ 	.short	(.L_232 - .L_231)
	.align		4
.L_231:
        /*052c*/ 	.word	index@(_ZN7cutlass13device_kernelIN5flash19enable_sm80_to_sm89INS1_16FlashAttnBwdSm80INS1_25CollectiveMainloopBwdSm80ILi2ELi1EN4cute5tupleIJNS5_1CILi64EEENS7_ILi96EEENS7_ILi128EEEEEENS_6half_tEfNS_4arch4Sm80ELb0ELb0ELb1ELb1ELb0ELb0ELb0ELb0ELi2ELi2ELi2ELi2ELb1EEENS1_21CollectiveEpilogueBwdISB_SC_SE_Li256ELb1ELb0ELi4EEENS1_19SingleTileSchedulerILb1ELb0ELb0ELi96EEEEEEEEEvNT_6ParamsE)
        /*0530*/ 	.word	0x00000000


	//----- nvinfo : EIATTR_MIN_STACK_SIZE
	.align		4
.L_232:
        /*0534*/ 	.byte	0x04, 0x12
        /*0536*/ 	.short	(.L_234 - .L_233)
	.align		4
.L_233:
        /*0538*/ 	.word	index@(_ZN7cutlass13device_kernelIN5flash19enable_sm80_to_sm89INS1_16FlashAttnBwdSm80INS1_25CollectiveMainloopBwdSm80ILi2ELi1EN4cute5tupleIJNS5_1CILi64EEENS7_ILi96EEENS7_ILi128EEEEEENS_6half_tEfNS_4arch4Sm80ELb0ELb0ELb1ELb1ELb1ELb0ELb0ELb0ELi2ELi2ELi2ELi2ELb1EEENS1_21CollectiveEpilogueBwdISB_SC_SE_Li256ELb1ELb0ELi4EEENS1_19SingleTileSchedulerILb1ELb0ELb0ELi96EEEEEEEEEvNT_6ParamsE)
        /*053c*/ 	.word	0x00000000


	//----- nvinfo : EIATTR_MIN_STACK_SIZE
	.align		4
.L_234:
        /*0540*/ 	.byte	0x04, 0x12
        /*0542*/ 	.short	(.L_236 - .L_235)
	.align		4
.L_235:
        /*0544*/ 	.word	index@(_ZN7cutlass13device_kernelIN5flash19enable_sm80_to_sm89INS1_16FlashAttnBwdSm80INS1_25CollectiveMainloopBwdSm80ILi2ELi1EN4cute5tupleIJNS5_1CILi64EEENS7_ILi96EEENS7_ILi128EEEEEENS_6half_tEfNS_4arch4Sm80ELb0ELb0ELb1ELb1ELb0ELb0ELb0ELb0ELi2ELi2ELi2ELi2ELb1EEENS1_24CollectiveEpilogueBwdGQAISB_fSE_Li256ELb1ELb0EEENS1_19SingleTileSchedulerILb1ELb0ELb0ELi96EEEEEEEEEvNT_6ParamsE)
        /*0548*/ 	.word	0x00000000


	//----- nvinfo : EIATTR_MIN_STACK_SIZE
	.align		4
.L_236:
        /*054c*/ 	.byte	0x04, 0x12
        /*054e*/ 	.short	(.L_238 - .L_237)
	.align		4
.L_237:
        /*0550*/ 	.word	index@(_ZN7cutlass13device_kernelIN5flash19enable_sm80_to_sm89INS1_16FlashAttnBwdSm80INS1_25CollectiveMainloopBwdSm80ILi2ELi1EN4cute5tupleIJNS5_1CILi64EEENS7_ILi96EEENS7_ILi128EEEEEENS_6half_tEfNS_4arch4Sm80ELb0ELb0ELb1ELb1ELb1ELb0ELb0ELb0ELi2ELi2ELi2ELi2ELb1EEENS1_24CollectiveEpilogueBwdGQAISB_fSE_Li256ELb1ELb1EEENS1_19SingleTileSchedulerILb1ELb0ELb0ELi96EEEEEEEEEvNT_6ParamsE)
        /*0554*/ 	.word	0x00000000


	//----- nvinfo : EIATTR_MIN_STACK_SIZE
	.align		4
.L_238:
        /*0558*/ 	.byte	0x04, 0x12
        /*055a*/ 	.short	(.L_240 - .L_239)
	.align		4
.L_239:
        /*055c*/ 	.word	index@(_ZN7cutlass13device_kernelIN5flash19enable_sm80_to_sm89INS1_16FlashAttnBwdSm80INS1_25CollectiveMainloopBwdSm80ILi2ELi1EN4cute5tupleIJNS5_1CILi64EEENS7_ILi96EEENS7_ILi128EEEEEENS_6half_tEfNS_4arch4Sm80ELb0ELb1ELb1ELb0ELb0ELb0ELb0ELb0ELi2ELi2ELi2ELi2ELb1EEENS1_21CollectiveEpilogueBwdISB_SC_SE_Li256ELb0ELb0ELi4EEENS1_19SingleTileSchedulerILb0ELb0ELb0ELi96EEEEEEEEEvNT_6ParamsE)
        /*0560*/ 	.word	0x00000000


	//----- nvinfo : EIATTR_MIN_STACK_SIZE
	.align		4
.L_240:
        /*0564*/ 	.byte	0x04, 0x12
        /*0566*/ 	.short	(.L_242 - .L_241)
	.align		4
.L_241:
        /*0568*/ 	.word	index@(_ZN7cutlass13device_kernelIN5flash19enable_sm80_to_sm89INS1_16FlashAttnBwdSm80INS1_25CollectiveMainloopBwdSm80ILi2ELi1EN4cute5tupleIJNS5_1CILi64EEENS7_ILi96EEENS7_ILi128EEEEEENS_6half_tEfNS_4arch4Sm80ELb0ELb1ELb1ELb0ELb1ELb0ELb0ELb0ELi2ELi2ELi2ELi2ELb1EEENS1_21CollectiveEpilogueBwdISB_SC_SE_Li256ELb0ELb0ELi4EEENS1_19SingleTileSchedulerILb0ELb0ELb0ELi96EEEEEEEEEvNT_6ParamsE)
        /*056c*/ 	.word	0x00000000


	//----- nvinfo : EIATTR_MIN_STACK_SIZE
	.align		4
.L_242:
        /*0570*/ 	.byte	0x04, 0x12
        /*0572*/ 	.short	(.L_244 - .L_243)
	.align		4
.L_243:
        /*0574*/ 	.word	index@(_ZN7cutlass13device_kernelIN5flash19enable_sm80_to_sm89INS1_16FlashAttnBwdSm80INS1_25CollectiveMainloopBwdSm80ILi2ELi1EN4cute5tupleIJNS5_1CILi64EEENS7_ILi96EEENS7_ILi128EEEEEENS_6half_tEfNS_4arch4Sm80ELb0ELb1ELb1ELb0ELb0ELb0ELb0ELb0ELi2ELi2ELi2ELi2ELb1EEENS1_24CollectiveEpilogueBwdGQAISB_fSE_Li256ELb0ELb0EEENS1_19SingleTileSchedulerILb0ELb0ELb0ELi96EEEEEEEEEvNT_6ParamsE)
        /*0578*/ 	.word	0x00000000


	//----- nvinfo : EIATTR_MIN_STACK_SIZE
	.align		4
.L_244:
        /*057c*/ 	.byte	0x04, 0x12
        /*057e*/ 	.short	(.L_246 - .L_245)
	.align		4
.L_245:
        /*0580*/ 	.word	index@(_ZN7cutlass13device_kernelIN5flash19enable_sm80_to_sm89INS1_16FlashAttnBwdSm80INS1_25CollectiveMainloopBwdSm80ILi2ELi1EN4cute5tupleIJNS5_1CILi64EEENS7_ILi96EEENS7_ILi128EEEEEENS_6half_tEfNS_4arch4Sm80ELb0ELb1ELb1ELb0ELb1ELb0ELb0ELb0ELi2ELi2ELi2ELi2ELb1EEENS1_24CollectiveEpilogueBwdGQAISB_fSE_Li256ELb0ELb1EEENS1_19SingleTileSchedulerILb0ELb0ELb0ELi96EEEEEEEEEvNT_6ParamsE)
        /*0584*/ 	.word	0x00000000


	//----- nvinfo : EIATTR_MIN_STACK_SIZE
	.align		4
.L_246:
        /*0588*/ 	.byte	0x04, 0x12
        /*058a*/ 	.short	(.L_248 - .L_247)
	.align		4
.L_247:
        /*058c*/ 	.word	index@(_ZN7cutlass13device_kernelIN5flash19enable_sm80_to_sm89INS1_16FlashAttnBwdSm80INS1_25CollectiveMainloopBwdSm80ILi2ELi1EN4cute5tupleIJNS5_1CILi64EEENS7_ILi96EEENS7_ILi128EEEEEENS_6half_tEfNS_4arch4Sm80ELb0ELb1ELb1ELb1ELb0ELb0ELb0ELb0ELi2ELi2ELi2ELi2ELb1EEENS1_21CollectiveEpilogueBwdISB_SC_SE_Li256ELb1ELb0ELi4EEENS1_19SingleTileSchedulerILb1ELb0ELb0ELi96EEEEEEEEEvNT_6ParamsE)
        /*0590*/ 	.word	0x00000000


	//----- nvinfo : EIATTR_MIN_STACK_SIZE
	.align		4
.L_248:
        /*0594*/ 	.byte	0x04, 0x12
        /*0596*/ 	.short	(.L_250 - .L_249)
	.align		4
.L_249:
        /*0598*/ 	.word	index@(_ZN7cutlass13device_kernelIN5flash19enable_sm80_to_sm89INS1_16FlashAttnBwdSm80INS1_25CollectiveMainloopBwdSm80ILi2ELi1EN4cute5tupleIJNS5_1CILi64EEENS7_ILi96EEENS7_ILi128EEEEEENS_6half_tEfNS_4arch4Sm80ELb0ELb1ELb1ELb1ELb1ELb0ELb0ELb0ELi2ELi2ELi2ELi2ELb1EEENS1_21CollectiveEpilogueBwdISB_SC_SE_Li256ELb1ELb0ELi4EEENS1_19SingleTileSchedulerILb1ELb0ELb0ELi96EEEEEEEEEvNT_6ParamsE)
        /*059c*/ 	.word	0x00000000


	//----- nvinfo : EIATTR_MIN_STACK_SIZE
	.align		4
.L_250:
        /*05a0*/ 	.byte	0x04, 0x12
        /*05a2*/ 	.short	(.L_252 - .L_251)
	.align		4
.L_251:
        /*05a4*/ 	.word	index@(_ZN7cutlass13device_kernelIN5flash19enable_sm80_to_sm89INS1_16FlashAttnBwdSm80INS1_25CollectiveMainloopBwdSm80ILi2ELi1EN4cute5tupleIJNS5_1CILi64EEENS7_ILi96EEENS7_ILi128EEEEEENS_6half_tEfNS_4arch4Sm80ELb0ELb1ELb1ELb1ELb0ELb0ELb0ELb0ELi2ELi2ELi2ELi2ELb1EEENS1_24CollectiveEpilogueBwdGQAISB_fSE_Li256ELb1ELb0EEENS1_19SingleTileSchedulerILb1ELb0ELb0ELi96EEEEEEEEEvNT_6ParamsE)
        /*05a8*/ 	.word	0x00000000


	//----- nvinfo : EIATTR_MIN_STACK_SIZE
	.align		4
.L_252:
        /*05ac*/ 	.byte	0x04, 0x12
        /*05ae*/ 	.short	(.L_254 - .L_253)
	.align		4
.L_253:
        /*05b0*/ 	.word	index@(_ZN7cutlass13device_kernelIN5flash19enable_sm80_to_sm89INS1_16FlashAttnBwdSm80INS1_25CollectiveMainloopBwdSm80ILi2ELi1EN4cute5tupleIJNS5_1CILi64EEENS7_ILi96EEENS7_ILi128EEEEEENS_6half_tEfNS_4arch4Sm80ELb0ELb1ELb1ELb1ELb1ELb0ELb0ELb0ELi2ELi2ELi2ELi2ELb1EEENS1_24CollectiveEpilogueBwdGQAISB_fSE_Li256ELb1ELb1EEENS1_19SingleTileSchedulerILb1ELb0ELb0ELi96EEEEEEEEEvNT_6ParamsE)
        /*05b4*/ 	.word	0x00000000


	//----- nvinfo : EIATTR_MIN_STACK_SIZE
	.align		4
.L_254:
        /*05b8*/ 	.byte	0x04, 0x12
        /*05ba*/ 	.short	(.L_256 - .L_255)
	.align		4
.L_255:
        /*05bc*/ 	.word	index@(_ZN7cutlass13device_kernelIN5flash19enable_sm80_to_sm89INS1_16FlashAttnBwdSm80INS1_25CollectiveMainloopBwdSm80ILi2ELi1EN4cute5tupleIJNS5_1CILi64EEENS7_ILi96EEENS7_ILi128EEEEEENS_6half_tEfNS_4arch4Sm80ELb1ELb0ELb1ELb0ELb0ELb0ELb0ELb0ELi2ELi2ELi2ELi2ELb1EEENS1_21CollectiveEpilogueBwdISB_SC_SE_Li256ELb0ELb0ELi4EEENS1_25SingleTileBwdLPTSchedulerILb0ELi96ELb0EEEEEEEEEvNT_6ParamsE)
        /*05c0*/ 	.word	0x00000000


	//----- nvinfo : EIATTR_MIN_STACK_SIZE
	.align		4
.L_256:
        /*05c4*/ 	.byte	0x04, 0x12
        /*05c6*/ 	.short	(.L_258 - .L_257)
	.align		4
.L_257:
        /*05c8*/ 	.word	index@(_ZN7cutlass13device_kernelIN5flash19enable_sm80_to_sm89INS1_16FlashAttnBwdSm80INS1_25CollectiveMainloopBwdSm80ILi2ELi1EN4cute5tupleIJNS5_1CILi64EEENS7_ILi96EEENS7_ILi128EEEEEENS_6half_tEfNS_4arch4Sm80ELb1ELb0ELb1ELb0ELb1ELb0ELb0ELb0ELi2ELi2ELi2ELi2ELb1EEENS1_21CollectiveEpilogueBwdISB_SC_SE_Li256ELb0ELb0ELi4EEENS1_25SingleTileBwdLPTSchedulerILb0ELi96ELb1EEEEEEEEEvNT_6ParamsE)
        /*05cc*/ 	.word	0x00000000


	//----- nvinfo : EIATTR_MIN_STACK_SIZE
	.align		4
.L_258:
        /*05d0*/ 	.byte	0x04, 0x12
        /*05d2*/ 	.short	(.L_260 - .L_259)
	.align		4
.L_259:
        /*05d4*/ 	.word	index@(_ZN7cutlass13device_kernelIN5flash19enable_sm80_to_sm89INS1_16FlashAttnBwdSm80INS1_25CollectiveMainloopBwdSm80ILi2ELi1EN4cute5tupleIJNS5_1CILi64EEENS7_ILi96EEENS7_ILi128EEEEEENS_6half_tEfNS_4arch4Sm80ELb1ELb0ELb1ELb0ELb0ELb0ELb0ELb0ELi2ELi2ELi2ELi2ELb1EEENS1_24CollectiveEpilogueBwdGQAISB_fSE_Li256ELb0ELb0EEENS1_25SingleTileBwdLPTSchedulerILb0ELi96ELb0EEEEEEEEEvNT_6ParamsE)
        /*05d8*/ 	.word	0x00000000


	//----- nvinfo : EIATTR_MIN_STACK_SIZE
	.align		4
.L_260:
        /*05dc*/ 	.byte	0x04, 0x12
        /*05de*/ 	.short	(.L_262 - .L_261)
	.align		4
.L_261:
        /*05e0*/ 	.word	index@(_ZN7cutlass13device_kernelIN5flash19enable_sm80_to_sm89INS1_16FlashAttnBwdSm80INS1_25CollectiveMainloopBwdSm80ILi2ELi1EN4cute5tupleIJNS5_1CILi64EEENS7_ILi96EEENS7_ILi128EEEEEENS_6half_tEfNS_4arch4Sm80ELb1ELb0ELb1ELb0ELb1ELb0ELb0ELb0ELi2ELi2ELi2ELi2ELb1EEENS1_24CollectiveEpilogueBwdGQAISB_fSE_Li256ELb0ELb1EEENS1_25SingleTileBwdLPTSchedulerILb0ELi96ELb1EEEEEEEEEvNT_6ParamsE)
        /*05e4*/ 	.word	0x00000000


	//----- nvinfo : EIATTR_MIN_STACK_SIZE
	.align		4
.L_262:
        /*05e8*/ 	.byte	0x04, 0x12
        /*05ea*/ 	.short	(.L_264 - .L_263)
	.align		4
.L_263:
        /*05ec*/ 	.word	index@(_ZN7cutlass13device_kernelIN5flash19enable_sm80_to_sm89INS1_16FlashAttnBwdSm80INS1_25CollectiveMainloopBwdSm80ILi2ELi1EN4cute5tupleIJNS5_1CILi64EEENS7_ILi96EEENS7_ILi128EEEEEENS_6half_tEfNS_4arch4Sm80ELb1ELb0ELb1ELb1ELb0ELb0ELb0ELb0ELi2ELi2ELi2ELi2ELb1EEENS1_21CollectiveEpilogueBwdISB_SC_SE_Li256ELb1ELb0ELi4EEENS1_25SingleTileBwdLPTSchedulerILb1ELi96ELb0EEEEEEEEEvNT_6ParamsE)
        /*05f0*/ 	.word	0x00000000


	//----- nvinfo : EIATTR_MIN_STACK_SIZE
	.align		4
.L_264:
        /*05f4*/ 	.byte	0x04, 0x12
        /*05f6*/ 	.short	(.L_266 - .L_265)
	.align		4
.L_265:
        /*05f8*/ 	.word	index@(_ZN7cutlass13device_kernelIN5flash19enable_sm80_to_sm89INS1_16FlashAttnBwdSm80INS1_25CollectiveMainloopBwdSm80ILi2ELi1EN4cute5tupleIJNS5_1CILi64EEENS7_ILi96EEENS7_ILi128EEEEEENS_6half_tEfNS_4arch4Sm80ELb1ELb0ELb1ELb1ELb1ELb0ELb0ELb0ELi2ELi2ELi2ELi2ELb1EEENS1_21CollectiveEpilogueBwdISB_SC_SE_Li256ELb1ELb0ELi4EEENS1_25SingleTileBwdLPTSchedulerILb1ELi96ELb1EEEEEEEEEvNT_6ParamsE)
        /*05fc*/ 	.word	0x00000000


	//----- nvinfo : EIATTR_MIN_STACK_SIZE
	.align		4
.L_266:
        /*0600*/ 	.byte	0x04, 0x12
        /*0602*/ 	.short	(.L_268 - .L_267)
	.align		4
.L_267:
        /*0604*/ 	.word	index@(_ZN7cutlass13device_kernelIN5flash19enable_sm80_to_sm89INS1_16FlashAttnBwdSm80INS1_25CollectiveMainloopBwdSm80ILi2ELi1EN4cute5tupleIJNS5_1CILi64EEENS7_ILi96EEENS7_ILi128EEEEEENS_6half_tEfNS_4arch4Sm80ELb1ELb0ELb1ELb1ELb0ELb0ELb0ELb0ELi2ELi2ELi2ELi2ELb1EEENS1_24CollectiveEpilogueBwdGQAISB_fSE_Li256ELb1ELb0EEENS1_25SingleTileBwdLPTSchedulerILb1ELi96ELb0EEEEEEEEEvNT_6ParamsE)
        /*0608*/ 	.word	0x00000000


	//----- nvinfo : EIATTR_MIN_STACK_SIZE
	.align		4
.L_268:
        /*060c*/ 	.byte	0x04, 0x12
        /*060e*/ 	.short	(.L_270 - .L_269)
	.align		4
.L_269:
        /*0610*/ 	.word	index@(_ZN7cutlass13device_kernelIN5flash32FlashAttnBwdPostprocessConvertdQIN4cute5tupleIJNS3_1CILi96EEENS5_ILi128EEEEEENS_6half_tEfNS_4arch4Sm80ELi256ENS3_8TiledMMAINS3_8MMA_AtomIJNS3_28SM80_16x8x16_F32F16F16F32_TNEEEENS3_6LayoutINS4_IJNS5_ILi2EEENS5_ILi4EEENS5_ILi1EEEEEENS4_IJSJ_SH_NS5_ILi0EEEEEEEENS4_IJNS5_ILi32EEENS5_ILi64EEENS5_ILi16EEEEEEEELb0EEEEEvNT_6ParamsE)
        /*0614*/ 	.word	0x00000000


	//----- nvinfo : EIATTR_MIN_STACK_SIZE
	.align		4
.L_270:
        /*0618*/ 	.byte	0x04, 0x12
        /*061a*/ 	.short	(.L_272 - .L_271)
	.align		4
.L_271:
        /*061c*/ 	.word	index@(_ZN7cutlass13device_kernelIN5flash19enable_sm80_to_sm89INS1_16FlashAttnBwdSm80INS1_25CollectiveMainloopBwdSm80ILi2ELi1EN4cute5tupleIJNS5_1CILi64EEENS7_ILi96EEENS7_ILi128EEEEEENS_6half_tEfNS_4arch4Sm80ELb1ELb0ELb1ELb1ELb1ELb0ELb0ELb0ELi2ELi2ELi2ELi2ELb1EEENS1_24CollectiveEpilogueBwdGQAISB_fSE_Li256ELb1ELb1EEENS1_25SingleTileBwdLPTSchedulerILb1ELi96ELb1EEEEEEEEEvNT_6ParamsE)
        /*0620*/ 	.word	0x00000000


	//----- nvinfo : EIATTR_MIN_STACK_SIZE
	.align		4
.L_272:
        /*0624*/ 	.byte	0x04, 0x12
        /*0626*/ 	.short	(.L_274 - .L_273)
	.align		4
.L_273:
        /*0628*/ 	.word	index@(_ZN7cutlass13device_kernelIN5flash19enable_sm80_to_sm89INS1_16FlashAttnBwdSm80INS1_25CollectiveMainloopBwdSm80ILi2ELi2EN4cute5tupleIJNS5_1CILi64EEENS7_ILi128EEES9_EEENS_6half_tEfNS_4arch4Sm80ELb0ELb0ELb1ELb0ELb0ELb0ELb0ELb0ELi2ELi2ELi2ELi2ELb0EEENS1_21CollectiveEpilogueBwdISA_SB_SD_Li256ELb0ELb0ELi4EEENS1_19SingleTileSchedulerILb0ELb0ELb0ELi128EEEEEEEEEvNT_6ParamsE)
        /*062c*/ 	.word	0x00000000


	//----- nvinfo : EIATTR_MIN_STACK_SIZE
	.align		4
.L_274:
        /*0630*/ 	.byte	0x04, 0x12
        /*0632*/ 	.short	(.L_276 - .L_275)
	.align		4
.L_275:
        /*0634*/ 	.word	index@(_ZN7cutlass13device_kernelIN5flash19enable_sm80_to_sm89INS1_16FlashAttnBwdSm80INS1_25CollectiveMainloopBwdSm80ILi2ELi2EN4cute5tupleIJNS5_1CILi64EEENS7_ILi128EEES9_EEENS_6half_tEfNS_4arch4Sm80ELb0ELb0ELb1ELb0ELb1ELb0ELb0ELb0ELi2ELi2ELi2ELi2ELb0EEENS1_21CollectiveEpilogueBwdISA_SB_SD_Li256ELb0ELb0ELi4EEENS1_19SingleTileSchedulerILb0ELb0ELb0ELi128EEEEEEEEEvNT_6ParamsE)
        /*0638*/ 	.word	0x00000000


	//----- nvinfo : EIATTR_MIN_STACK_SIZE
	.align		4
.L_276:
        /*063c*/ 	.byte	0x04, 0x12
        /*063e*/ 	.short	(.L_278 - .L_277)
	.align		4
.L_277:
        /*0640*/ 	.word	index@(_ZN7cutlass13device_kernelIN5flash19enable_sm80_to_sm89INS1_16FlashAttnBwdSm80INS1_25CollectiveMainloopBwdSm80ILi2ELi2EN4cute5tupleIJNS5_1CILi64EEENS7_ILi128EEES9_EEENS_6half_tEfNS_4arch4Sm80ELb0ELb0ELb1ELb0ELb0ELb0ELb0ELb0ELi2ELi2ELi2ELi2ELb0EEENS1_24CollectiveEpilogueBwdGQAISA_fSD_Li256ELb0ELb0EEENS1_19SingleTileSchedulerILb0ELb0ELb0ELi128EEEEEEEEEvNT_6ParamsE)
        /*0644*/ 	.word	0x00000000


	//----- nvinfo : EIATTR_MIN_STACK_SIZE
	.align		4
.L_278:
        /*0648*/ 	.byte	0x04, 0x12
        /*064a*/ 	.short	(.L_280 - .L_279)
	.align		4
.L_279:
        /*064c*/ 	.word	index@(_ZN7cutlass13device_kernelIN5flash19enable_sm80_to_sm89INS1_16FlashAttnBwdSm80INS1_25CollectiveMainloopBwdSm80ILi2ELi2EN4cute5tupleIJNS5_1CILi64EEENS7_ILi128EEES9_EEENS_6half_tEfNS_4arch4Sm80ELb0ELb0ELb1ELb0ELb1ELb0ELb0ELb0ELi2ELi2ELi2ELi2ELb0EEENS1_24CollectiveEpilogueBwdGQAISA_fSD_Li256ELb0ELb1EEENS1_19SingleTileSchedulerILb0ELb0ELb0ELi128EEEEEEEEEvNT_6ParamsE)
        /*0650*/ 	.word	0x00000000


	//----- nvinfo : EIATTR_MIN_STACK_SIZE
	.align		4
.L_280:
        /*0654*/ 	.byte	0x04, 0x12
        /*0656*/ 	.short	(.L_282 - .L_281)
	.align		4
.L_281:
        /*0658*/ 	.word	index@(_ZN7cutlass13device_kernelIN5flash19enable_sm80_to_sm89INS1_16FlashAttnBwdSm80INS1_25CollectiveMainloopBwdSm80ILi2ELi2EN4cute5tupleIJNS5_1CILi64EEENS7_ILi128EEES9_EEENS_6half_tEfNS_4arch4Sm80ELb0ELb0ELb1ELb1ELb0ELb0ELb0ELb0ELi2ELi2ELi2ELi2ELb0EEENS1_21CollectiveEpilogueBwdISA_SB_SD_Li256ELb1ELb0ELi4EEENS1_19SingleTileSchedulerILb1ELb0ELb0ELi128EEEEEEEEEvNT_6ParamsE)
        /*065c*/ 	.word	0x00000000


	//----- nvinfo : EIATTR_MIN_STACK_SIZE
	.align		4
.L_282:
        /*0660*/ 	.byte	0x04, 0x12
        /*0662*/ 	.short	(.L_284 - .L_283)
	.align		4
.L_283:
        /*0664*/ 	.word	index@(_ZN7cutlass13device_kernelIN5flash19enable_sm80_to_sm89INS1_16FlashAttnBwdSm80INS1_25CollectiveMainloopBwdSm80ILi2ELi2EN4cute5tupleIJNS5_1CILi64EEENS7_ILi128EEES9_EEENS_6half_tEfNS_4arch4Sm80ELb0ELb0ELb1ELb1ELb1ELb0ELb0ELb0ELi2ELi2ELi2ELi2ELb0EEENS1_21CollectiveEpilogueBwdISA_SB_SD_Li256ELb1ELb0ELi4EEENS1_19SingleTileSchedulerILb1ELb0ELb0ELi128EEEEEEEEEvNT_6ParamsE)
        /*0668*/ 	.word	0x00000000


	//----- nvinfo : EIATTR_MIN_STACK_SIZE
	.align		4
.L_284:
        /*066c*/ 	.byte	0x04, 0x12
        /*066e*/ 	.short	(.L_286 - .L_285)
	.align		4
.L_285:
        /*0670*/ 	.word	index@(_ZN7cutlass13device_kernelIN5flash19enable_sm80_to_sm89INS1_16FlashAttnBwdSm80INS1_25CollectiveMainloopBwdSm80ILi2ELi2EN4cute5tupleIJNS5_1CILi64EEENS7_ILi128EEES9_EEENS_6half_tEfNS_4arch4Sm80ELb0ELb0ELb1ELb1ELb0ELb0ELb0ELb0ELi2ELi2ELi2ELi2ELb0EEENS1_24CollectiveEpilogueBwdGQAISA_fSD_Li256ELb1ELb0EEENS1_19SingleTileSchedulerILb1ELb0ELb0ELi128EEEEEEEEEvNT_6ParamsE)
        /*0674*/ 	.word	0x00000000


	//----- nvinfo : EIATTR_MIN_STACK_SIZE
	.align		4
.L_286:
        /*0678*/ 	.byte	0x04, 0x12
        /*067a*/ 	.short	(.L_288 - .L_287)
	.align		4
.L_287:
        /*067c*/ 	.word	index@(_ZN7cutlass13device_kernelIN5flash19enable_sm80_to_sm89INS1_16FlashAttnBwdSm80INS1_25CollectiveMainloopBwdSm80ILi2ELi2EN4cute5tupleIJNS5_1CILi64EEENS7_ILi128EEES9_EEENS_6half_tEfNS_4arch4Sm80ELb0ELb0ELb1ELb1ELb1ELb0ELb0ELb0ELi2ELi2ELi2ELi2ELb0EEENS1_24CollectiveEpilogueBwdGQAISA_fSD_Li256ELb1ELb1EEENS1_19SingleTileSchedulerILb1ELb0ELb0ELi128EEEEEEEEEvNT_6ParamsE)
        /*0680*/ 	.word	0x00000000


	//----- nvinfo : EIATTR_MIN_STACK_SIZE
	.align		4
.L_288:
        /*0684*/ 	.byte	0x04, 0x12
        /*0686*/ 	.short	(.L_290 - .L_289)
	.align		4
.L_289:
        /*0688*/ 	.word	index@(_ZN7cutlass13device_kernelIN5flash19enable_sm80_to_sm89INS1_16FlashAttnBwdSm80INS1_25CollectiveMainloopBwdSm80ILi2ELi2EN4cute5tupleIJNS5_1CILi64EEENS7_ILi128EEES9_EEENS_6half_tEfNS_4arch4Sm80ELb0ELb1ELb1ELb0ELb0ELb0ELb0ELb0ELi2ELi2ELi2ELi2ELb0EEENS1_21CollectiveEpilogueBwdISA_SB_SD_Li256ELb0ELb0ELi4EEENS1_19SingleTileSchedulerILb0ELb0ELb0ELi128EEEEEEEEEvNT_6ParamsE)
        /*068c*/ 	.word	0x00000000


	//----- nvinfo : EIATTR_MIN_STACK_SIZE
	.align		4
.L_290:
        /*0690*/ 	.byte	0x04, 0x12
        /*0692*/ 	.short	(.L_292 - .L_291)
	.align		4
.L_291:
        /*0694*/ 	.word	index@(_ZN7cutlass13device_kernelIN5flash19enable_sm80_to_sm89INS1_16FlashAttnBwdSm80INS1_25CollectiveMainloopBwdSm80ILi2ELi2EN4cute5tupleIJNS5_1CILi64EEENS7_ILi128EEES9_EEENS_6half_tEfNS_4arch4Sm80ELb0ELb1ELb1ELb0ELb1ELb0ELb0ELb0ELi2ELi2ELi2ELi2ELb0EEENS1_21CollectiveEpilogueBwdISA_SB_SD_Li256ELb0ELb0ELi4EEENS1_19SingleTileSchedulerILb0ELb0ELb0ELi128EEEEEEEEEvNT_6ParamsE)
        /*0698*/ 	.word	0x00000000


	//----- nvinfo : EIATTR_MIN_STACK_SIZE
	.align		4
.L_292:
        /*069c*/ 	.byte	0x04, 0x12
        /*069e*/ 	.short	(.L_294 - .L_293)
	.align		4
.L_293:
        /*06a0*/ 	.word	index@(_ZN7cutlass13device_kernelIN5flash19enable_sm80_to_sm89INS1_16FlashAttnBwdSm80INS1_25CollectiveMainloopBwdSm80ILi2ELi2EN4cute5tupleIJNS5_1CILi64EEENS7_ILi128EEES9_EEENS_6half_tEfNS_4arch4Sm80ELb0ELb1ELb1ELb0ELb0ELb0ELb0ELb0ELi2ELi2ELi2ELi2ELb0EEENS1_24CollectiveEpilogueBwdGQAISA_fSD_Li256ELb0ELb0EEENS1_19SingleTileSchedulerILb0ELb0ELb0ELi128EEEEEEEEEvNT_6ParamsE)
        /*06a4*/ 	.word	0x00000000


	//----- nvinfo : EIATTR_MIN_STACK_SIZE
	.align		4
.L_294:
        /*06a8*/ 	.byte	0x04, 0x12
        /*06aa*/ 	.short	(.L_296 - .L_295)
	.align		4
.L_295:
        /*06ac*/ 	.word	index@(_ZN7cutlass13device_kernelIN5flash19enable_sm80_to_sm89INS1_16FlashAttnBwdSm80INS1_25CollectiveMainloopBwdSm80ILi2ELi2EN4cute5tupleIJNS5_1CILi64EEENS7_ILi128EEES9_EEENS_6half_tEfNS_4arch4Sm80ELb0ELb1ELb1ELb0ELb1ELb0ELb0ELb0ELi2ELi2ELi2ELi2ELb0EEENS1_24CollectiveEpilogueBwdGQAISA_fSD_Li256ELb0ELb1EEENS1_19SingleTileSchedulerILb0ELb0ELb0ELi128EEEEEEEEEvNT_6ParamsE)
        /*06b0*/ 	.word	0x00000000


	//----- nvinfo : EIATTR_MIN_STACK_SIZE
	.align		4
.L_296:
        /*06b4*/ 	.byte	0x04, 0x12
        /*06b6*/ 	.short	(.L_298 - .L_297)
	.align		4
.L_297:
        /*06b8*/ 	.word	index@(_ZN7cutlass13device_kernelIN5flash19enable_sm80_to_sm89INS1_16FlashAttnBwdSm80INS1_25CollectiveMainloopBwdSm80ILi2ELi2EN4cute5tupleIJNS5_1CILi64EEENS7_ILi128EEES9_EEENS_6half_tEfNS_4arch4Sm80ELb0ELb1ELb1ELb1ELb0ELb0ELb0ELb0ELi2ELi2ELi2ELi2ELb0EEENS1_21CollectiveEpilogueBwdISA_SB_SD_Li256ELb1ELb0ELi4EEENS1_19SingleTileSchedulerILb1ELb0ELb0ELi128EEEEEEEEEvNT_6ParamsE)
        /*06bc*/ 	.word	0x00000000


	//----- nvinfo : EIATTR_MIN_STACK_SIZE
	.align		4
.L_298:
        /*06c0*/ 	.byte	0x04, 0x12
        /*06c2*/ 	.short	(.L_300 - .L_299)
	.align		4
.L_299:
        /*06c4*/ 	.word	index@(_ZN7cutlass13device_kernelIN5flash19enable_sm80_to_sm89INS1_16FlashAttnBwdSm80INS1_25CollectiveMainloopBwdSm80ILi2ELi2EN4cute5tupleIJNS5_1CILi64EEENS7_ILi128EEES9_EEENS_6half_tEfNS_4arch4Sm80ELb0ELb1ELb1ELb1ELb1ELb0ELb0ELb0ELi2ELi2ELi2ELi2ELb0EEENS1_21CollectiveEpilogueBwdISA_SB_SD_Li256ELb1ELb0ELi4EEENS1_19SingleTileSchedulerILb1ELb0ELb0ELi128EEEEEEEEEvNT_6ParamsE)
        /*06c8*/ 	.word	0x00000000


	//----- nvinfo : EIATTR_MIN_STACK_SIZE
	.align		4
.L_300:
        /*06cc*/ 	.byte	0x04, 0x12
        /*06ce*/ 	.short	(.L_302 - .L_301)
	.align		4
.L_301:
        /*06d0*/ 	.word	index@(_ZN7cutlass13device_kernelIN5flash19enable_sm80_to_sm89INS1_16FlashAttnBwdSm80INS1_25CollectiveMainloopBwdSm80ILi2ELi2EN4cute5tupleIJNS5_1CILi64EEENS7_ILi128EEES9_EEENS_6half_tEfNS_4arch4Sm80ELb0ELb1ELb1ELb1ELb0ELb0ELb0ELb0ELi2ELi2ELi2ELi2ELb0EEENS1_24CollectiveEpilogueBwdGQAISA_fSD_Li256ELb1ELb0EEENS1_19SingleTileSchedulerILb1ELb0ELb0ELi128EEEEEEEEEvNT_6ParamsE)
        /*06d4*/ 	.word	0x00000000


	//----- nvinfo : EIATTR_MIN_STACK_SIZE
	.align		4
.L_302:
        /*06d8*/ 	.byte	0x04, 0x12
        /*06da*/ 	.short	(.L_304 - .L_303)
	.align		4
.L_303:
        /*06dc*/ 	.word	index@(_ZN7cutlass13device_kernelIN5flash19enable_sm80_to_sm89INS1_16FlashAttnBwdSm80INS1_25CollectiveMainloopBwdSm80ILi2ELi2EN4cute5tupleIJNS5_1CILi64EEENS7_ILi128EEES9_EEENS_6half_tEfNS_4arch4Sm80ELb0ELb1ELb1ELb1ELb1ELb0ELb0ELb0ELi2ELi2ELi2ELi2ELb0EEENS1_24CollectiveEpilogueBwdGQAISA_fSD_Li256ELb1ELb1EEENS1_19SingleTileSchedulerILb1ELb0ELb0ELi128EEEEEEEEEvNT_6ParamsE)
        /*06e0*/ 	.word	0x00000000


	//----- nvinfo : EIATTR_MIN_STACK_SIZE
	.align		4
.L_304:
        /*06e4*/ 	.byte	0x04, 0x12
        /*06e6*/ 	.short	(.L_306 - .L_305)
	.align		4
.L_305:
        /*06e8*/ 	.word	index@(_ZN7cutlass13device_kernelIN5flash19enable_sm80_to_sm89INS1_16FlashAttnBwdSm80INS1_25CollectiveMainloopBwdSm80ILi2ELi2EN4cute5tupleIJNS5_1CILi64EEENS7_ILi128EEES9_EEENS_6half_tEfNS_4arch4Sm80ELb1ELb0ELb1ELb0ELb0ELb0ELb0ELb0ELi2ELi2ELi2ELi2ELb0EEENS1_21CollectiveEpilogueBwdISA_SB_SD_Li256ELb0ELb0ELi4EEENS1_25SingleTileBwdLPTSchedulerILb0ELi128ELb0EEEEEEEEEvNT_6ParamsE)
        /*06ec*/ 	.word	0x00000000


	//----- nvinfo : EIATTR_MIN_STACK_SIZE
	.align		4
.L_306:
        /*06f0*/ 	.byte	0x04, 0x12
        /*06f2*/ 	.short	(.L_308 - .L_307)
	.align		4
.L_307:
        /*06f4*/ 	.word	index@(_ZN7cutlass13device_kernelIN5flash19enable_sm80_to_sm89INS1_16FlashAttnBwdSm80INS1_25CollectiveMainloopBwdSm80ILi2ELi2EN4cute5tupleIJNS5_1CILi64EEENS7_ILi128EEES9_EEENS_6half_tEfNS_4arch4Sm80ELb1ELb0ELb1ELb0ELb1ELb0ELb0ELb0ELi2ELi2ELi2ELi2ELb0EEENS1_21CollectiveEpilogueBwdISA_SB_SD_Li256ELb0ELb0ELi4EEENS1_25SingleTileBwdLPTSchedulerILb0ELi128ELb1EEEEEEEEEvNT_6ParamsE)
        /*06f8*/ 	.word	0x00000000


	//----- nvinfo : EIATTR_MIN_STACK_SIZE
	.align		4
.L_308:
        /*06fc*/ 	.byte	0x04, 0x12
        /*06fe*/ 	.short	(.L_310 - .L_309)
	.align		4
.L_309:
        /*0700*/ 	.word	index@(_ZN7cutlass13device_kernelIN5flash19enable_sm80_to_sm89INS1_16FlashAttnBwdSm80INS1_25CollectiveMainloopBwdSm80ILi2ELi2EN4cute5tupleIJNS5_1CILi64EEENS7_ILi128EEES9_EEENS_6half_tEfNS_4arch4Sm80ELb1ELb0ELb1ELb0ELb0ELb0ELb0ELb0ELi2ELi2ELi2ELi2ELb0EEENS1_24CollectiveEpilogueBwdGQAISA_fSD_Li256ELb0ELb0EEENS1_25SingleTileBwdLPTSchedulerILb0ELi128ELb0EEEEEEEEEvNT_6ParamsE)
        /*0704*/ 	.word	0x00000000


	//----- nvinfo : EIATTR_MIN_STACK_SIZE
	.align		4
.L_310:
        /*0708*/ 	.byte	0x04, 0x12
        /*070a*/ 	.short	(.L_312 - .L_311)
	.align		4
.L_311:
        /*070c*/ 	.word	index@(_ZN7cutlass13device_kernelIN5flash19enable_sm80_to_sm89INS1_16FlashAttnBwdSm80INS1_25CollectiveMainloopBwdSm80ILi2ELi2EN4cute5tupleIJNS5_1CILi64EEENS7_ILi128EEES9_EEENS_6half_tEfNS_4arch4Sm80ELb1ELb0ELb1ELb0ELb1ELb0ELb0ELb0ELi2ELi2ELi2ELi2ELb0EEENS1_24CollectiveEpilogueBwdGQAISA_fSD_Li256ELb0ELb1EEENS1_25SingleTileBwdLPTSchedulerILb0ELi128ELb1EEEEEEEEEvNT_6ParamsE)
        /*0710*/ 	.word	0x00000000


	//----- nvinfo : EIATTR_MIN_STACK_SIZE
	.align		4
.L_312:
        /*0714*/ 	.byte	0x04, 0x12
        /*0716*/ 	.short	(.L_314 - .L_313)
	.align		4
.L_313:
        /*0718*/ 	.word	index@(_ZN7cutlass13device_kernelIN5flash22FlashAttnBwdPreprocessIN4cute5tupleIJNS3_1CILi64EEENS5_ILi128EEEEEENS_6half_tEfNS_4arch4Sm80ELb1ELb0EEEEEvNT_6ParamsE)
        /*071c*/ 	.word	0x00000000


	//----- nvinfo : EIATTR_MIN_STACK_SIZE
	.align		4
.L_314:
        /*0720*/ 	.byte	0x04, 0x12
        /*0722*/ 	.short	(.L_316 - .L_315)
	.align		4
.L_315:
        /*0724*/ 	.word	index@(_ZN7cutlass13device_kernelIN5flash19enable_sm80_to_sm89INS1_16FlashAttnBwdSm80INS1_25CollectiveMainloopBwdSm80ILi2ELi2EN4cute5tupleIJNS5_1CILi64EEENS7_ILi128EEES9_EEENS_6half_tEfNS_4arch4Sm80ELb1ELb0ELb1ELb1ELb0ELb0ELb0ELb0ELi2ELi2ELi2ELi2ELb0EEENS1_21CollectiveEpilogueBwdISA_SB_SD_Li256ELb1ELb0ELi4EEENS1_25SingleTileBwdLPTSchedulerILb1ELi128ELb0EEEEEEEEEvNT_6ParamsE)
        /*0728*/ 	.word	0x00000000


	//----- nvinfo : EIATTR_MIN_STACK_SIZE
	.align		4
.L_316:
        /*072c*/ 	.byte	0x04, 0x12
        /*072e*/ 	.short	(.L_318 - .L_317)
	.align		4
.L_317:
        /*0730*/ 	.word	index@(_ZN7cutlass13device_kernelIN5flash19enable_sm80_to_sm89INS1_16FlashAttnBwdSm80INS1_25CollectiveMainloopBwdSm80ILi2ELi2EN4cute5tupleIJNS5_1CILi64EEENS7_ILi128EEES9_EEENS_6half_tEfNS_4arch4Sm80ELb1ELb0ELb1ELb1ELb1ELb0ELb0ELb0ELi2ELi2ELi2ELi2ELb0EEENS1_21CollectiveEpilogueBwdISA_SB_SD_Li256ELb1ELb0ELi4EEENS1_25SingleTileBwdLPTSchedulerILb1ELi128ELb1EEEEEEEEEvNT_6ParamsE)
        /*0734*/ 	.word	0x00000000


	//----- nvinfo : EIATTR_MIN_STACK_SIZE
	.align		4
.L_318:
        /*0738*/ 	.byte	0x04, 0x12
        /*073a*/ 	.short	(.L_320 - .L_319)
	.align		4
.L_319:
        /*073c*/ 	.word	index@(_ZN7cutlass13device_kernelIN5flash19enable_sm80_to_sm89INS1_16FlashAttnBwdSm80INS1_25CollectiveMainloopBwdSm80ILi2ELi2EN4cute5tupleIJNS5_1CILi64EEENS7_ILi128EEES9_EEENS_6half_tEfNS_4arch4Sm80ELb1ELb0ELb1ELb1ELb0ELb0ELb0ELb0ELi2ELi2ELi2ELi2ELb0EEENS1_24CollectiveEpilogueBwdGQAISA_fSD_Li256ELb1ELb0EEENS1_25SingleTileBwdLPTSchedulerILb1ELi128ELb0EEEEEEEEEvNT_6ParamsE)
        /*0740*/ 	.word	0x00000000


	//----- nvinfo : EIATTR_MIN_STACK_SIZE
	.align		4
.L_320:
        /*0744*/ 	.byte	0x04, 0x12
        /*0746*/ 	.short	(.L_322 - .L_321)
	.align		4
.L_321:
        /*0748*/ 	.word	index@(_ZN7cutlass13device_kernelIN5flash32FlashAttnBwdPostprocessConvertdQIN4cute5tupleIJNS3_1CILi128EEES6_EEENS_6half_tEfNS_4arch4Sm80ELi256ENS3_8TiledMMAINS3_8MMA_AtomIJNS3_28SM80_16x8x16_F32F16F16F32_TNEEEENS3_6LayoutINS4_IJNS5_ILi2EEENS5_ILi4EEENS5_ILi1EEEEEENS4_IJSI_SG_NS5_ILi0EEEEEEEENS4_IJNS5_ILi32EEENS5_ILi64EEENS5_ILi16EEEEEEEELb0EEEEEvNT_6ParamsE)
        /*074c*/ 	.word	0x00000000


	//----- nvinfo : EIATTR_MIN_STACK_SIZE
	.align		4
.L_322:
        /*0750*/ 	.byte	0x04, 0x12
        /*0752*/ 	.short	(.L_324 - .L_323)
	.align		4
.L_323:
        /*0754*/ 	.word	index@(_ZN7cutlass13device_kernelIN5flash32FlashAttnBwdPostprocessConvertdQIN4cute5tupleIJNS3_1CILi64EEENS5_ILi128EEEEEENS_6half_tEfNS_4arch4Sm80ELi256ENS3_8TiledMMAINS3_8MMA_AtomIJNS3_28SM80_16x8x16_F32F16F16F32_TNEEEENS3_6LayoutINS4_IJNS5_ILi2EEENS5_ILi4EEENS5_ILi1EEEEEENS4_IJSJ_SH_NS5_ILi0EEEEEEEENS4_IJNS5_ILi32EEES6_NS5_ILi16EEEEEEEELb0EEEEEvNT_6ParamsE)
        /*0758*/ 	.word	0x00000000


	//----- nvinfo : EIATTR_MIN_STACK_SIZE
	.align		4
.L_324:
        /*075c*/ 	.byte	0x04, 0x12
        /*075e*/ 	.short	(.L_326 - .L_325)
	.align		4
.L_325:
        /*0760*/ 	.word	index@(_ZN7cutlass13device_kernelIN5flash19enable_sm80_to_sm89INS1_16FlashAttnBwdSm80INS1_25CollectiveMainloopBwdSm80ILi2ELi2EN4cute5tupleIJNS5_1CILi64EEENS7_ILi128EEES9_EEENS_6half_tEfNS_4arch4Sm80ELb1ELb0ELb1ELb1ELb1ELb0ELb0ELb0ELi2ELi2ELi2ELi2ELb0EEENS1_24CollectiveEpilogueBwdGQAISA_fSD_Li256ELb1ELb1EEENS1_25SingleTileBwdLPTSchedulerILb1ELi128ELb1EEEEEEEEEvNT_6ParamsE)
        /*0764*/ 	.word	0x00000000


	//----- nvinfo : EIATTR_MIN_STACK_SIZE
	.align		4
.L_326:
        /*0768*/ 	.byte	0x04, 0x12
        /*076a*/ 	.short	(.L_328 - .L_327)
	.align		4
.L_327:
        /*076c*/ 	.word	index@(_ZN7cutlass13device_kernelIN5flash22FlashAttnBwdPreprocessIN4cute5tupleIJNS3_1CILi64EEENS5_ILi128EEEEEENS_6half_tEfNS_4arch4Sm80ELb1ELb1EEEEEvNT_6ParamsE)
        /*0770*/ 	.word	0x00000000
.L_328:


//--------------------- .nv.compat                --------------------------
	.section	.nv.compat,"",@"SHT_CUDA_COMPAT_INFO"
	.align	4
        /*0000*/ 	.byte	0x02, 0x09, 0x01, 0x00, 0x02, 0x02, 0x01, 0x00, 0x02, 0x05, 0x05, 0x00, 0x03, 0x07, 0x01, 0x01
        /*0010*/ 	.byte	0x02, 0x03, 0x00, 0x00, 0x02, 0x06, 0x01, 0x00, 0x04, 0x0b, 0x08, 0x00, 0x01, 0x00, 0x00, 0x00
        /*0020*/ 	.byte	0x00, 0x00, 0x00, 0x00


//--------------------- .nv.info._ZN7cutlass13device_kernelIN5flash19enable_sm80_to_sm89INS1_16FlashAttnBwdSm80INS1_25CollectiveMainloopBwdSm80ILi2ELi1EN4cute5tupleIJNS5_1CILi64EEENS7_ILi96EEENS7_ILi128EEEEEENS_6half_tEfNS_4arch4Sm80ELb0ELb0ELb1ELb0ELb0ELb0ELb0ELb0ELi2ELi2ELi2ELi2ELb1EEENS1_21CollectiveEpilogueBwdISB_SC_SE_Li256ELb0ELb0ELi4EEENS1_19SingleTileSchedulerILb0ELb0ELb0ELi96EEEEEEEEEvNT_6ParamsE --------------------------
	.section	.nv.info._ZN7cutlass13device_kernelIN5flash19enable_sm80_to_sm89INS1_16FlashAttnBwdSm80INS1_25CollectiveMainloopBwdSm80ILi2ELi1EN4cute5tupleIJNS5_1CILi64EEENS7_ILi96EEENS7_ILi128EEEEEENS_6half_tEfNS_4arch4Sm80ELb0ELb0ELb1ELb0ELb0ELb0ELb0ELb0ELi2ELi2ELi2ELi2ELb1EEENS1_21CollectiveEpilogueBwdISB_SC_SE_Li256ELb0ELb0ELi4EEENS1_19SingleTileSchedulerILb0ELb0ELb0ELi96EEEEEEEEEvNT_6ParamsE,"",@"SHT_CUDA_INFO"
	.sectionflags	@""
	.align	4


	//----- nvinfo : EIATTR_CUDA_API_VERSION
	.align		4
        /*0000*/ 	.byte	0x04, 0x37
        /*0002*/ 	.short	(.L_330 - .L_329)
.L_329:
        /*0004*/ 	.word	0x00000082


	//----- nvinfo : EIATTR_KPARAM_INFO
	.align		4
.L_330:
        /*0008*/ 	.byte	0x04, 0x17
        /*000a*/ 	.short	(.L_332 - .L_331)
.L_331:
        /*000c*/ 	.word	0x00000000
        /*0010*/ 	.short	0x0000
        /*0012*/ 	.short	0x0000
        /*0014*/ 	.byte	0x00, 0xf0, 0xc1, 0x09


	//----- nvinfo : EIATTR_SPARSE_MMA_MASK
	.align		4
.L_332:
        /*0018*/ 	.byte	0x03, 0x50
        /*001a*/ 	.short	0x0000


	//----- nvinfo : EIATTR_MAXREG_COUNT
	.align		4
        /*001c*/ 	.byte	0x03, 0x1b
        /*001e*/ 	.short	0x00ff


	//----- nvinfo : EIATTR_MERCURY_ISA_VERSION
	.align		4
        /*0020*/ 	.byte	0x03, 0x5f
        /*0022*/ 	.short	0x0101


	//----- nvinfo : EIATTR_VRC_CTA_INIT_COUNT
	.align		4
        /*0024*/ 	.byte	0x02, 0x4a
	.zero		1
	.zero		1


	//----- nvinfo : EIATTR_EXIT_INSTR_OFFSETS
	.align		4
        /*0028*/ 	.byte	0x04, 0x1c
        /*002a*/ 	.short	(.L_334 - .L_333)


	//   ....[0]....
.L_333:
        /*002c*/ 	.word	0x00000010


	//----- nvinfo : EIATTR_MAX_THREADS
	.align		4
.L_334:
        /*0030*/ 	.byte	0x04, 0x05
        /*0032*/ 	.short	(.L_336 - .L_335)
.L_335:
        /*0034*/ 	.word	0x00000100
        /*0038*/ 	.word	0x00000001
        /*003c*/ 	.word	0x00000001


	//----- nvinfo : EIATTR_CBANK_PARAM_SIZE
	.align		4
.L_336:
        /*0040*/ 	.byte	0x03, 0x19
        /*0042*/ 	.short	0x0270


	//----- nvinfo : EIATTR_PARAM_CBANK
	.align		4
        /*0044*/ 	.byte	0x04, 0x0a
        /*0046*/ 	.short	(.L_338 - .L_337)
	.align		4
.L_337:
        /*0048*/ 	.word	index@(.nv.constant0._ZN7cutlass13device_kernelIN5flash19enable_sm80_to_sm89INS1_16FlashAttnBwdSm80INS1_25CollectiveMainloopBwdSm80ILi2ELi1EN4cute5tupleIJNS5_1CILi64EEENS7_ILi96EEENS7_ILi128EEEEEENS_6half_tEfNS_4arch4Sm80ELb0ELb0ELb1ELb0ELb0ELb0ELb0ELb0ELi2ELi2ELi2ELi2ELb1EEENS1_21CollectiveEpilogueBwdISB_SC_SE_Li256ELb0ELb0ELi4EEENS1_19SingleTileSchedulerILb0ELb0ELb0ELi96EEEEEEEEEvNT_6ParamsE)
        /*004c*/ 	.short	0x0380
        /*004e*/ 	.short	0x0270


	//----- nvinfo : EIATTR_SW_WAR
	.align		4
.L_338:
        /*0050*/ 	.byte	0x04, 0x36
        /*0052*/ 	.short	(.L_340 - .L_339)
.L_339:
        /*0054*/ 	.word	0x00000008
.L_340:


//--------------------- .nv.info._ZN7cutlass13device_kernelIN5flash19enable_sm80_to_sm89INS1_16FlashAttnBwdSm80INS1_25CollectiveMainloopBwdSm80ILi2ELi1EN4cute5tupleIJNS5_1CILi64EEENS7_ILi96EEENS7_ILi128EEEEEENS_6half_tEfNS_4arch4Sm80ELb0ELb0ELb1ELb0ELb1ELb0ELb0ELb0ELi2ELi2ELi2ELi2ELb1EEENS1_21CollectiveEpilogueBwdISB_SC_SE_Li256ELb0ELb0ELi4EEENS1_19SingleTileSchedulerILb0ELb0ELb0ELi96EEEEEEEEEvNT_6ParamsE --------------------------
	.section	.nv.info._ZN7cutlass13device_kernelIN5flash19enable_sm80_to_sm89INS1_16FlashAttnBwdSm80INS1_25CollectiveMainloopBwdSm80ILi2ELi1EN4cute5tupleIJNS5_1CILi64EEENS7_ILi96EEENS7_ILi128EEEEEENS_6half_tEfNS_4arch4Sm80ELb0ELb0ELb1ELb0ELb1ELb0ELb0ELb0ELi2ELi2ELi2ELi2ELb1EEENS1_21CollectiveEpilogueBwdISB_SC_SE_Li256ELb0ELb0ELi4EEENS1_19SingleTileSchedulerILb0ELb0ELb0ELi96EEEEEEEEEvNT_6ParamsE,"",@"SHT_CUDA_INFO"
	.sectionflags	@""
	.align	4


	//----- nvinfo : EIATTR_CUDA_API_VERSION
	.align		4
        /*0000*/ 	.byte	0x04, 0x37
        /*0002*/ 	.short	(.L_342 - .L_341)
.L_341:
        /*0004*/ 	.word	0x00000082


	//----- nvinfo : EIATTR_KPARAM_INFO
	.align		4
.L_342:
        /*0008*/ 	.byte	0x04, 0x17
        /*000a*/ 	.short	(.L_344 - .L_343)
.L_343:
        /*000c*/ 	.word	0x00000000
        /*0010*/ 	.short	0x0000
        /*0012*/ 	.short	0x0000
        /*0014*/ 	.byte	0x00, 0xf0, 0xc1, 0x09


	//----- nvinfo : EIATTR_SPARSE_MMA_MASK
	.align		4
.L_344:
        /*0018*/ 	.byte	0x03, 0x50
        /*001a*/ 	.short	0x0000


	//----- nvinfo : EIATTR_MAXREG_COUNT
	.align		4
        /*001c*/ 	.byte	0x03, 0x1b
        /*001e*/ 	.short	0x00ff


	//----- nvinfo : EIATTR_MERCURY_ISA_VERSION
	.align		4
        /*0020*/ 	.byte	0x03, 0x5f
        /*0022*/ 	.short	0x0101


	//----- nvinfo : EIATTR_VRC_CTA_INIT_COUNT
	.align		4
        /*0024*/ 	.byte	0x02, 0x4a
	.zero		1
	.zero		1


	//----- nvinfo : EIATTR_EXIT_INSTR_OFFSETS
	.align		4
        /*0028*/ 	.byte	0x04, 0x1c
        /*002a*/ 	.short	(.L_346 - .L_345)


	//   ....[0]....
.L_345:
        /*002c*/ 	.word	0x00000010


	//----- nvinfo : EIATTR_MAX_THREADS
	.align		4
.L_346:
        /*0030*/ 	.byte	0x04, 0x05
        /*0032*/ 	.short	(.L_348 - .L_347)
.L_347:
        /*0034*/ 	.word	0x00000100
        /*0038*/ 	.word	0x00000001
        /*003c*/ 	.word	0x00000001


	//----- nvinfo : EIATTR_CBANK_PARAM_SIZE
	.align		4
.L_348:
        /*0040*/ 	.byte	0x03, 0x19
        /*0042*/ 	.short	0x0270


	//----- nvinfo : EIATTR_PARAM_CBANK
	.align		4
        /*0044*/ 	.byte	0x04, 0x0a
        /*0046*/ 	.short	(.L_350 - .L_349)
	.align		4
.L_349:
        /*0048*/ 	.word	index@(.nv.constant0._ZN7cutlass13device_kernelIN5flash19enable_sm80_to_sm89INS1_16FlashAttnBwdSm80INS1_25CollectiveMainloopBwdSm80ILi2ELi1EN4cute5tupleIJNS5_1CILi64EEENS7_ILi96EEENS7_ILi128EEEEEENS_6half_tEfNS_4arch4Sm80ELb0ELb0ELb1ELb0ELb1ELb0ELb0ELb0ELi2ELi2ELi2ELi2ELb1EEENS1_21CollectiveEpilogueBwdISB_SC_SE_Li256ELb0ELb0ELi4EEENS1_19SingleTileSchedulerILb0ELb0ELb0ELi96EEEEEEEEEvNT_6ParamsE)
        /*004c*/ 	.short	0x0380
        /*004e*/ 	.short	0x0270


	//----- nvinfo : EIATTR_SW_WAR
	.align		4
.L_350:
        /*0050*/ 	.byte	0x04, 0x36
        /*0052*/ 	.short	(.L_352 - .L_351)
.L_351:
        /*0054*/ 	.word	0x00000008
.L_352:


//--------------------- .nv.info._ZN7cutlass13device_kernelIN5flash19enable_sm80_to_sm89INS1_16FlashAttnBwdSm80INS1_25CollectiveMainloopBwdSm80ILi2ELi1EN4cute5tupleIJNS5_1CILi64EEENS7_ILi96EEENS7_ILi128EEEEEENS_6half_tEfNS_4arch4Sm80ELb0ELb0ELb1ELb0ELb0ELb0ELb0ELb0ELi2ELi2ELi2ELi2ELb1EEENS1_24CollectiveEpilogueBwdGQAISB_fSE_Li256ELb0ELb0EEENS1_19SingleTileSchedulerILb0ELb0ELb0ELi96EEEEEEEEEvNT_6ParamsE --------------------------
	.section	.nv.info._ZN7cutlass13device_kernelIN5flash19enable_sm80_to_sm89INS1_16FlashAttnBwdSm80INS1_25CollectiveMainloopBwdSm80ILi2ELi1EN4cute5tupleIJNS5_1CILi64EEENS7_ILi96EEENS7_ILi128EEEEEENS_6half_tEfNS_4arch4Sm80ELb0ELb0ELb1ELb0ELb0ELb0ELb0ELb0ELi2ELi2ELi2ELi2ELb1EEENS1_24CollectiveEpilogueBwdGQAISB_fSE_Li256ELb0ELb0EEENS1_19SingleTileSchedulerILb0ELb0ELb0ELi96EEEEEEEEEvNT_6ParamsE,"",@"SHT_CUDA_INFO"
	.sectionflags	@""
	.align	4


	//----- nvinfo : EIATTR_CUDA_API_VERSION
	.align		4
        /*0000*/ 	.byte	0x04, 0x37
        /*0002*/ 	.short	(.L_354 - .L_353)
.L_353:
        /*0004*/ 	.word	0x00000082


	//----- nvinfo : EIATTR_KPARAM_INFO
	.align		4
.L_354:
        /*0008*/ 	.byte	0x04, 0x17
        /*000a*/ 	.short	(.L_356 - .L_355)
.L_355:
        /*000c*/ 	.word	0x00000000
        /*0010*/ 	.short	0x0000
        /*0012*/ 	.short	0x0000
        /*0014*/ 	.byte	0x00, 0xf0, 0xe1, 0x09


	//----- nvinfo : EIATTR_SPARSE_MMA_MASK
	.align		4
.L_356:
        /*0018*/ 	.byte	0x03, 0x50
        /*001a*/ 	.short	0x0000


	//----- nvinfo : EIATTR_MAXREG_COUNT
	.align		4
        /*001c*/ 	.byte	0x03, 0x1b
        /*001e*/ 	.short	0x00ff


	//----- nvinfo : EIATTR_MERCURY_ISA_VERSION
	.align		4
        /*0020*/ 	.byte	0x03, 0x5f
        /*0022*/ 	.short	0x0101


	//----- nvinfo : EIATTR_VRC_CTA_INIT_COUNT
	.align		4
        /*0024*/ 	.byte	0x02, 0x4a
	.zero		1
	.zero		1


	//----- nvinfo : EIATTR_EXIT_INSTR_OFFSETS
	.align		4
        /*0028*/ 	.byte	0x04, 0x1c
        /*002a*/ 	.short	(.L_358 - .L_357)


	//   ....[0]....
.L_357:
        /*002c*/ 	.word	0x00000010


	//----- nvinfo : EIATTR_MAX_THREADS
	.align		4
.L_358:
        /*0030*/ 	.byte	0x04, 0x05
        /*0032*/ 	.short	(.L_360 - .L_359)
.L_359:
        /*0034*/ 	.word	0x00000100
        /*0038*/ 	.word	0x00000001
        /*003c*/ 	.word	0x00000001


	//----- nvinfo : EIATTR_CBANK_PARAM_SIZE
	.align		4
.L_360:
        /*0040*/ 	.byte	0x03, 0x19
        /*0042*/ 	.short	0x0278


	//----- nvinfo : EIATTR_PARAM_CBANK
	.align		4
        /*0044*/ 	.byte	0x04, 0x0a
        /*0046*/ 	.short	(.L_362 - .L_361)
	.align		4
.L_361:
        /*0048*/ 	.word	index@(.nv.constant0._ZN7cutlass13device_kernelIN5flash19enable_sm80_to_sm89INS1_16FlashAttnBwdSm80INS1_25CollectiveMainloopBwdSm80ILi2ELi1EN4cute5tupleIJNS5_1CILi64EEENS7_ILi96EEENS7_ILi128EEEEEENS_6half_tEfNS_4arch4Sm80ELb0ELb0ELb1ELb0ELb0ELb0ELb0ELb0ELi2ELi2ELi2ELi2ELb1EEENS1_24CollectiveEpilogueBwdGQAISB_fSE_Li256ELb0ELb0EEENS1_19SingleTileSchedulerILb0ELb0ELb0ELi96EEEEEEEEEvNT_6ParamsE)
        /*004c*/ 	.short	0x0380
        /*004e*/ 	.short	0x0278


	//----- nvinfo : EIATTR_SW_WAR
	.align		4
.L_362:
        /*0050*/ 	.byte	0x04, 0x36
        /*0052*/ 	.short	(.L_364 - .L_363)
.L_363:
        /*0054*/ 	.word	0x00000008
.L_364:


//--------------------- .nv.info._ZN7cutlass13device_kernelIN5flash19enable_sm80_to_sm89INS1_16FlashAttnBwdSm80INS1_25CollectiveMainloopBwdSm80ILi2ELi1EN4cute5tupleIJNS5_1CILi64EEENS7_ILi96EEENS7_ILi128EEEEEENS_6half_tEfNS_4arch4Sm80ELb0ELb0ELb1ELb0ELb1ELb0ELb0ELb0ELi2ELi2ELi2ELi2ELb1EEENS1_24CollectiveEpilogueBwdGQAISB_fSE_Li256ELb0ELb1EEENS1_19SingleTileSchedulerILb0ELb0ELb0ELi96EEEEEEEEEvNT_6ParamsE --------------------------
	.section	.nv.info._ZN7cutlass13device_kernelIN5flash19enable_sm80_to_sm89INS1_16FlashAttnBwdSm80INS1_25CollectiveMainloopBwdSm80ILi2ELi1EN4cute5tupleIJNS5_1CILi64EEENS7_ILi96EEENS7_ILi128EEEEEENS_6half_tEfNS_4arch4Sm80ELb0ELb0ELb1ELb0ELb1ELb0ELb0ELb0ELi2ELi2ELi2ELi2ELb1EEENS1_24CollectiveEpilogueBwdGQAISB_fSE_Li256ELb0ELb1EEENS1_19SingleTileSchedulerILb0ELb0ELb0ELi96EEEEEEEEEvNT_6ParamsE,"",@"SHT_CUDA_INFO"
	.sectionflags	@""
	.align	4


	//----- nvinfo : EIATTR_CUDA_API_VERSION
	.align		4
        /*0000*/ 	.byte	0x04, 0x37
        /*0002*/ 	.short	(.L_366 - .L_365)
.L_365:
        /*0004*/ 	.word	0x00000082


	//----- nvinfo : EIATTR_KPARAM_INFO
	.align		4
.L_366:
        /*0008*/ 	.byte	0x04, 0x17
        /*000a*/ 	.short	(.L_368 - .L_367)
.L_367:
        /*000c*/ 	.word	0x00000000
        /*0010*/ 	.short	0x0000
        /*0012*/ 	.short	0x0000
        /*0014*/ 	.byte	0x00, 0xf0, 0xe1, 0x09


	//----- nvinfo : EIATTR_SPARSE_MMA_MASK
	.align		4
.L_368:
        /*0018*/ 	.byte	0x03, 0x50
        /*001a*/ 	.short	0x0000


	//----- nvinfo : EIATTR_MAXREG_COUNT
	.align		4
        /*001c*/ 	.byte	0x03, 0x1b
        /*001e*/ 	.short	0x00ff


	//----- nvinfo : EIATTR_MERCURY_ISA_VERSION
	.align		4
        /*0020*/ 	.byte	0x03, 0x5f
        /*0022*/ 	.short	0x0101


	//----- nvinfo : EIATTR_VRC_CTA_INIT_COUNT
	.align		4
        /*0024*/ 	.byte	0x02, 0x4a
	.zero		1
	.zero		1


	//----- nvinfo : EIATTR_EXIT_INSTR_OFFSETS
	.align		4
        /*0028*/ 	.byte	0x04, 0x1c
        /*002a*/ 	.short	(.L_370 - .L_369)


	//   ....[0]....
.L_369:
        /*002c*/ 	.word	0x00000010


	//----- nvinfo : EIATTR_MAX_THREADS
	.align		4
.L_370:
        /*0030*/ 	.byte	0x04, 0x05
        /*0032*/ 	.short	(.L_372 - .L_371)
.L_371:
        /*0034*/ 	.word	0x00000100
        /*0038*/ 	.word	0x00000001
        /*003c*/ 	.word	0x00000001


	//----- nvinfo : EIATTR_CBANK_PARAM_SIZE
	.align		4
.L_372:
        /*0040*/ 	.byte	0x03, 0x19
        /*0042*/ 	.short	0x0278


	//----- nvinfo : EIATTR_PARAM_CBANK
	.align		4
        /*0044*/ 	.byte	0x04, 0x0a
        /*0046*/ 	.short	(.L_374 - .L_373)
	.align		4
.L_373:
        /*0048*/ 	.word	index@(.nv.constant0._ZN7cutlass13device_kernelIN5flash19enable_sm80_to_sm89INS1_16FlashAttnBwdSm80INS1_25CollectiveMainloopBwdSm80ILi2ELi1EN4cute5tupleIJNS5_1CILi64EEENS7_ILi96EEENS7_ILi128EEEEEENS_6half_tEfNS_4arch4Sm80ELb0ELb0ELb1ELb0ELb1ELb0ELb0ELb0ELi2ELi2ELi2ELi2ELb1EEENS1_24CollectiveEpilogueBwdGQAISB_fSE_Li256ELb0ELb1EEENS1_19SingleTileSchedulerILb0ELb0ELb0ELi96EEEEEEEEEvNT_6ParamsE)
        /*004c*/ 	.short	0x0380
        /*004e*/ 	.short	0x0278


	//----- nvinfo : EIATTR_SW_WAR
	.align		4
.L_374:
        /*0050*/ 	.byte	0x04, 0x36
        /*0052*/ 	.short	(.L_376 - .L_375)
.L_375:
        /*0054*/ 	.word	0x00000008
.L_376:


//--------------------- .nv.info._ZN7cutlass13device_kernelIN5flash19enable_sm80_to_sm89INS1_16FlashAttnBwdSm80INS1_25CollectiveMainloopBwdSm80ILi2ELi1EN4cute5tupleIJNS5_1CILi64EEENS7_ILi96EEENS7_ILi128EEEEEENS_6half_tEfNS_4arch4Sm80ELb0ELb0ELb1ELb1ELb0ELb0ELb0ELb0ELi2ELi2ELi2ELi2ELb1EEENS1_21CollectiveEpilogueBwdISB_SC_SE_Li256ELb1ELb0ELi4EEENS1_19SingleTileSchedulerILb1ELb0ELb0ELi96EEEEEEEEEvNT_6ParamsE --------------------------
	.section	.nv.info._ZN7cutlass13device_kernelIN5flash19enable_sm80_to_sm89INS1_16FlashAttnBwdSm80INS1_25CollectiveMainloopBwdSm80ILi2ELi1EN4cute5tupleIJNS5_1CILi64EEENS7_ILi96EEENS7_ILi128EEEEEENS_6half_tEfNS_4arch4Sm80ELb0ELb0ELb1ELb1ELb0ELb0ELb0ELb0ELi2ELi2ELi2ELi2ELb1EEENS1_21CollectiveEpilogueBwdISB_SC_SE_Li256ELb1ELb0ELi4EEENS1_19SingleTileSchedulerILb1ELb0ELb0ELi96EEEEEEEEEvNT_6ParamsE,"",@"SHT_CUDA_INFO"
	.sectionflags	@""
	.align	4


	//----- nvinfo : EIATTR_CUDA_API_VERSION
	.align		4
        /*0000*/ 	.byte	0x04, 0x37
        /*0002*/ 	.short	(.L_378 - .L_377)
.L_377:
        /*0004*/ 	.word	0x00000082


	//----- nvinfo : EIATTR_KPARAM_INFO
	.align		4
.L_378:
        /*0008*/ 	.byte	0x04, 0x17
        /*000a*/ 	.short	(.L_380 - .L_379)
.L_379:
        /*000c*/ 	.word	0x00000000
        /*0010*/ 	.short	0x0000
        /*0012*/ 	.short	0x0000
        /*0014*/ 	.byte	0x00, 0xf0, 0xc1, 0x09


	//----- nvinfo : EIATTR_SPARSE_MMA_MASK
	.align		4
.L_380:
        /*0018*/ 	.byte	0x03, 0x50
        /*001a*/ 	.short	0x0000


	//----- nvinfo : EIATTR_MAXREG_COUNT
	.align		4
        /*001c*/ 	.byte	0x03, 0x1b
        /*001e*/ 	.short	0x00ff


	//----- nvinfo : EIATTR_MERCURY_ISA_VERSION
	.align		4
        /*0020*/ 	.byte	0x03, 0x5f
        /*0022*/ 	.short	0x0101


	//----- nvinfo : EIATTR_VRC_CTA_INIT_COUNT
	.align		4
        /*0024*/ 	.byte	0x02, 0x4a
	.zero		1
	.zero		1


	//----- nvinfo : EIATTR_EXIT_INSTR_OFFSETS
	.align		4
        /*0028*/ 	.byte	0x04, 0x1c
        /*002a*/ 	.short	(.L_382 - .L_381)


	//   ....[0]....
.L_381:
        /*002c*/ 	.word	0x00000010


	//----- nvinfo : EIATTR_MAX_THREADS
	.align		4
.L_382:
        /*0030*/ 	.byte	0x04, 0x05
        /*0032*/ 	.short	(.L_384 - .L_383)
.L_383:
        /*0034*/ 	.word	0x00000100
        /*0038*/ 	.word	0x00000001
        /*003c*/ 	.word	0x00000001


	//----- nvinfo : EIATTR_CBANK_PARAM_SIZE
	.align		4
.L_384:
        /*0040*/ 	.byte	0x03, 0x19
        /*0042*/ 	.short	0x0270


	//----- nvinfo : EIATTR_PARAM_CBANK
	.align		4
        /*0044*/ 	.byte	0x04, 0x0a
        /*0046*/ 	.short	(.L_386 - .L_385)
	.align		4
.L_385:
        /*0048*/ 	.word	index@(.nv.constant0._ZN7cutlass13device_kernelIN5flash19enable_sm80_to_sm89INS1_16FlashAttnBwdSm80INS1_25CollectiveMainloopBwdSm80ILi2ELi1EN4cute5tupleIJNS5_1CILi64EEENS7_ILi96EEENS7_ILi128EEEEEENS_6half_tEfNS_4arch4Sm80ELb0ELb0ELb1ELb1ELb0ELb0ELb0ELb0ELi2ELi2ELi2ELi2ELb1EEENS1_21CollectiveEpilogueBwdISB_SC_SE_Li256ELb1ELb0ELi4EEENS1_19SingleTileSchedulerILb1ELb0ELb0ELi96EEEEEEEEEvNT_6ParamsE)
        /*004c*/ 	.short	0x0380
        /*004e*/ 	.short	0x0270


	//----- nvinfo : EIATTR_SW_WAR
	.align		4
.L_386:
        /*0050*/ 	.byte	0x04, 0x36
        /*0052*/ 	.short	(.L_388 - .L_387)
.L_387:
        /*0054*/ 	.word	0x00000008
.L_388:


//--------------------- .nv.info._ZN7cutlass13device_kernelIN5flash19enable_sm80_to_sm89INS1_16FlashAttnBwdSm80INS1_25CollectiveMainloopBwdSm80ILi2ELi1EN4cute5tupleIJNS5_1CILi64EEENS7_ILi96EEENS7_ILi128EEEEEENS_6half_tEfNS_4arch4Sm80ELb0ELb0ELb1ELb1ELb1ELb0ELb0ELb0ELi2ELi2ELi2ELi2ELb1EEENS1_21CollectiveEpilogueBwdISB_SC_SE_Li256ELb1ELb0ELi4EEENS1_19SingleTileSchedulerILb1ELb0ELb0ELi96EEEEEEEEEvNT_6ParamsE --------------------------
	.section	.nv.info._ZN7cutlass13device_kernelIN5flash19enable_sm80_to_sm89INS1_16FlashAttnBwdSm80INS1_25CollectiveMainloopBwdSm80ILi2ELi1EN4cute5tupleIJNS5_1CILi64EEENS7_ILi96EEENS7_ILi128EEEEEENS_6half_tEfNS_4arch4Sm80ELb0ELb0ELb1ELb1ELb1ELb0ELb0ELb0ELi2ELi2ELi2ELi2ELb1EEENS1_21CollectiveEpilogueBwdISB_SC_SE_Li256ELb1ELb0ELi4EEENS1_19SingleTileSchedulerILb1ELb0ELb0ELi96EEEEEEEEEvNT_6ParamsE,"",@"SHT_CUDA_INFO"
	.sectionflags	@""
	.align	4


	//----- nvinfo : EIATTR_CUDA_API_VERSION
	.align		4
        /*0000*/ 	.byte	0x04, 0x37
        /*0002*/ 	.short	(.L_390 - .L_389)
.L_389:
        /*0004*/ 	.word	0x00000082


	//----- nvinfo : EIATTR_KPARAM_INFO
	.align		4
.L_390:
        /*0008*/ 	.byte	0x04, 0x17
        /*000a*/ 	.short	(.L_392 - .L_391)
.L_391:
        /*000c*/ 	.word	0x00000000
        /*0010*/ 	.short	0x0000
        /*0012*/ 	.short	0x0000
        /*0014*/ 	.byte	0x00, 0xf0, 0xc1, 0x09


	//----- nvinfo : EIATTR_SPARSE_MMA_MASK
	.align		4
.L_392:
        /*0018*/ 	.byte	0x03, 0x50
        /*001a*/ 	.short	0x0000


	//----- nvinfo : EIATTR_MAXREG_COUNT
	.align		4
        /*001c*/ 	.byte	0x03, 0x1b
        /*001e*/ 	.short	0x00ff


	//----- nvinfo : EIATTR_MERCURY_ISA_VERSION
	.align		4
        /*0020*/ 	.byte	0x03, 0x5f
        /*0022*/ 	.short	0x0101


	//----- nvinfo : EIATTR_VRC_CTA_INIT_COUNT
	.align		4
        /*0024*/ 	.byte	0x02, 0x4a
	.zero		1
	.zero		1


	//----- nvinfo : EIATTR_EXIT_INSTR_OFFSETS
	.align		4
        /*0028*/ 	.byte	0x04, 0x1c
        /*002a*/ 	.short	(.L_394 - .L_393)


	//   ....[0]....
.L_393:
        /*002c*/ 	.word	0x00000010


	//----- nvinfo : EIATTR_MAX_THREADS
	.align		4
.L_394:
        /*0030*/ 	.byte	0x04, 0x05
        /*0032*/ 	.short	(.L_396 - .L_395)
.L_395:
        /*0034*/ 	.word	0x00000100
        /*0038*/ 	.word	0x00000001
        /*003c*/ 	.word	0x00000001


	//----- nvinfo : EIATTR_CBANK_PARAM_SIZE
	.align		4
.L_396:
        /*0040*/ 	.byte	0x03, 0x19
        /*0042*/ 	.short	0x0270


	//----- nvinfo : EIATTR_PARAM_CBANK
	.align		4
        /*0044*/ 	.byte	0x04, 0x0a
        /*0046*/ 	.short	(.L_398 - .L_397)
	.align		4
.L_397:
        /*0048*/ 	.word	index@(.nv.constant0._ZN7cutlass13device_kernelIN5flash19enable_sm80_to_sm89INS1_16FlashAttnBwdSm80INS1_25CollectiveMainloopBwdSm80ILi2ELi1EN4cute5tupleIJNS5_1CILi64EEENS7_ILi96EEENS7_ILi128EEEEEENS_6half_tEfNS_4arch4Sm80ELb0ELb0ELb1ELb1ELb1ELb0ELb0ELb0ELi2ELi2ELi2ELi2ELb1EEENS1_21CollectiveEpilogueBwdISB_SC_SE_Li256ELb1ELb0ELi4EEENS1_19SingleTileSchedulerILb1ELb0ELb0ELi96EEEEEEEEEvNT_6ParamsE)
        /*004c*/ 	.short	0x0380
        /*004e*/ 	.short	0x0270


	//----- nvinfo : EIATTR_SW_WAR
	.align		4
.L_398:
        /*0050*/ 	.byte	0x04, 0x36
        /*0052*/ 	.short	(.L_400 - .L_399)
.L_399:
        /*0054*/ 	.word	0x00000008
.L_400:


//--------------------- .nv.info._ZN7cutlass13device_kernelIN5flash19enable_sm80_to_sm89INS1_16FlashAttnBwdSm80INS1_25CollectiveMainloopBwdSm80ILi2ELi1EN4cute5tupleIJNS5_1CILi64EEENS7_ILi96EEENS7_ILi128EEEEEENS_6half_tEfNS_4arch4Sm80ELb0ELb0ELb1ELb1ELb0ELb0ELb0ELb0ELi2ELi2ELi2ELi2ELb1EEENS1_24CollectiveEpilogueBwdGQAISB_fSE_Li256ELb1ELb0EEENS1_19SingleTileSchedulerILb1ELb0ELb0ELi96EEEEEEEEEvNT_6ParamsE --------------------------
	.section	.nv.info._ZN7cutlass13device_kernelIN5flash19enable_sm80_to_sm89INS1_16FlashAttnBwdSm80INS1_25CollectiveMainloopBwdSm80ILi2ELi1EN4cute5tupleIJNS5_1CILi64EEENS7_ILi96EEENS7_ILi128EEEEEENS_6half_tEfNS_4arch4Sm80ELb0ELb0ELb1ELb1ELb0ELb0ELb0ELb0ELi2ELi2ELi2ELi2ELb1EEENS1_24CollectiveEpilogueBwdGQAISB_fSE_Li256ELb1ELb0EEENS1_19SingleTileSchedulerILb1ELb0ELb0ELi96EEEEEEEEEvNT_6ParamsE,"",@"SHT_CUDA_INFO"
	.sectionflags	@""
	.align	4


	//----- nvinfo : EIATTR_CUDA_API_VERSION
	.align		4
        /*0000*/ 	.byte	0x04, 0x37
        /*0002*/ 	.short	(.L_402 - .L_401)
.L_401:
        /*0004*/ 	.word	0x00000082


	//----- nvinfo : EIATTR_KPARAM_INFO
	.align		4
.L_402:
        /*0008*/ 	.byte	0x04, 0x17
        /*000a*/ 	.short	(.L_404 - .L_403)
.L_403:
        /*000c*/ 	.word	0x00000000
        /*0010*/ 	.short	0x0000
        /*0012*/ 	.short	0x0000
        /*0014*/ 	.byte	0x00, 0xf0, 0xe1, 0x09


	//----- nvinfo : EIATTR_SPARSE_MMA_MASK
	.align		4
.L_404:
        /*0018*/ 	.byte	0x03, 0x50
        /*001a*/ 	.short	0x0000


	//----- nvinfo : EIATTR_MAXREG_COUNT
	.align		4
        /*001c*/ 	.byte	0x03, 0x1b
        /*001e*/ 	.short	0x00ff


	//----- nvinfo : EIATTR_MERCURY_ISA_VERSION
	.align		4
        /*0020*/ 	.byte	0x03, 0x5f
        /*0022*/ 	.short	0x0101


	//----- nvinfo : EIATTR_VRC_CTA_INIT_COUNT
	.align		4
        /*0024*/ 	.byte	0x02, 0x4a
	.zero		1
	.zero		1


	//----- nvinfo : EIATTR_EXIT_INSTR_OFFSETS
	.align		4
        /*0028*/ 	.byte	0x04, 0x1c
        /*002a*/ 	.short	(.L_406 - .L_405)


	//   ....[0]....
.L_405:
        /*002c*/ 	.word	0x00000010


	//----- nvinfo : EIATTR_MAX_THREADS
	.align		4
.L_406:
        /*0030*/ 	.byte	0x04, 0x05
        /*0032*/ 	.short	(.L_408 - .L_407)
.L_407:
        /*0034*/ 	.word	0x00000100
        /*0038*/ 	.word	0x00000001
        /*003c*/ 	.word	0x00000001


	//----- nvinfo : EIATTR_CBANK_PARAM_SIZE
	.align		4
.L_408:
        /*0040*/ 	.byte	0x03, 0x19
        /*0042*/ 	.short	0x0278


	//----- nvinfo : EIATTR_PARAM_CBANK
	.align		4
        /*0044*/ 	.byte	0x04, 0x0a
        /*0046*/ 	.short	(.L_410 - .L_409)
	.align		4
.L_409:
        /*0048*/ 	.word	index@(.nv.constant0._ZN7cutlass13device_kernelIN5flash19enable_sm80_to_sm89INS1_16FlashAttnBwdSm80INS1_25CollectiveMainloopBwdSm80ILi2ELi1EN4cute5tupleIJNS5_1CILi64EEENS7_ILi96EEENS7_ILi128EEEEEENS_6half_tEfNS_4arch4Sm80ELb0ELb0ELb1ELb1ELb0ELb0ELb0ELb0ELi2ELi2ELi2ELi2ELb1EEENS1_24CollectiveEpilogueBwdGQAISB_fSE_Li256ELb1ELb0EEENS1_19SingleTileSchedulerILb1ELb0ELb0ELi96EEEEEEEEEvNT_6ParamsE)
        /*004c*/ 	.short	0x0380
        /*004e*/ 	.short	0x0278


	//----- nvinfo : EIATTR_SW_WAR
	.align		4
.L_410:
        /*0050*/ 	.byte	0x04, 0x36
        /*0052*/ 	.short	(.L_412 - .L_411)
.L_411:
        /*0054*/ 	.word	0x00000008
.L_412:


//--------------------- .nv.info._ZN7cutlass13device_kernelIN5flash19enable_sm80_to_sm89INS1_16FlashAttnBwdSm80INS1_25CollectiveMainloopBwdSm80ILi2ELi1EN4cute5tupleIJNS5_1CILi64EEENS7_ILi96EEENS7_ILi128EEEEEENS_6half_tEfNS_4arch4Sm80ELb0ELb0ELb1ELb1ELb1ELb0ELb0ELb0ELi2ELi2ELi2ELi2ELb1EEENS1_24CollectiveEpilogueBwdGQAISB_fSE_Li256ELb1ELb1EEENS1_19SingleTileSchedulerILb1ELb0ELb0ELi96EEEEEEEEEvNT_6ParamsE --------------------------
	.section	.nv.info._ZN7cutlass13device_kernelIN5flash19enable_sm80_to_sm89INS1_16FlashAttnBwdSm80INS1_25CollectiveMainloopBwdSm80ILi2ELi1EN4cute5tupleIJNS5_1CILi64EEENS7_ILi96EEENS7_ILi128EEEEEENS_6half_tEfNS_4arch4Sm80ELb0ELb0ELb1ELb1ELb1ELb0ELb0ELb0ELi2ELi2ELi2ELi2ELb1EEENS1_24CollectiveEpilogueBwdGQAISB_fSE_Li256ELb1ELb1EEENS1_19SingleTileSchedulerILb1ELb0ELb0ELi96EEEEEEEEEvNT_6ParamsE,"",@"SHT_CUDA_INFO"
	.sectionflags	@""
	.align	4


	//----- nvinfo : EIATTR_CUDA_API_VERSION
	.align		4
        /*0000*/ 	.byte	0x04, 0x37
        /*0002*/ 	.short	(.L_414 - .L_413)
.L_413:
        /*0004*/ 	.word	0x00000082


	//----- nvinfo : EIATTR_KPARAM_INFO
	.align		4
.L_414:
        /*0008*/ 	.byte	0x04, 0x17
        /*000a*/ 	.short	(.L_416 - .L_415)
.L_415:
        /*000c*/ 	.word	0x00000000
        /*0010*/ 	.short	0x0000
        /*0012*/ 	.short	0x0000
        /*0014*/ 	.byte	0x00, 0xf0, 0xe1, 0x09


	//----- nvinfo : EIATTR_SPARSE_MMA_MASK
	.align		4
.L_416:
        /*0018*/ 	.byte	0x03, 0x50
        /*001a*/ 	.short	0x0000


	//----- nvinfo : EIATTR_MAXREG_COUNT
	.align		4
        /*001c*/ 	.byte	0x03, 0x1b
        /*001e*/ 	.short	0x00ff


	//----- nvinfo : EIATTR_MERCURY_ISA_VERSION
	.align		4
        /*0020*/ 	.byte	0x03, 0x5f
        /*0022*/ 	.short	0x0101


	//----- nvinfo : EIATTR_VRC_CTA_INIT_COUNT
	.align		4
        /*0024*/ 	.byte	0x02, 0x4a
	.zero		1
	.zero		1


	//----- nvinfo : EIATTR_EXIT_INSTR_OFFSETS
	.align		4
        /*0028*/ 	.byte	0x04, 0x1c
        /*002a*/ 	.short	(.L_418 - .L_417)


	//   ....[0]....
.L_417:
        /*002c*/ 	.word	0x00000010


	//----- nvinfo : EIATTR_MAX_THREADS
	.align		4
.L_418:
        /*0030*/ 	.byte	0x04, 0x05
        /*0032*/ 	.short	(.L_420 - .L_419)
.L_419:
        /*0034*/ 	.word	0x00000100
        /*0038*/ 	.word	0x00000001
        /*003c*/ 	.word	0x00000001


	//----- nvinfo : EIATTR_CBANK_PARAM_SIZE
	.align		4
.L_420:
        /*0040*/ 	.byte	0x03, 0x19
        /*0042*/ 	.short	0x0278


	//----- nvinfo : EIATTR_PARAM_CBANK
	.align		4
        /*0044*/ 	.byte	0x04, 0x0a
        /*0046*/ 	.short	(.L_422 - .L_421)
	.align		4
.L_421:
        /*0048*/ 	.word	index@(.nv.constant0._ZN7cutlass13device_kernelIN5flash19enable_sm80_to_sm89INS1_16FlashAttnBwdSm80INS1_25CollectiveMainloopBwdSm80ILi2ELi1EN4cute5tupleIJNS5_1CILi64EEENS7_ILi96EEENS7_ILi128EEEEEENS_6half_tEfNS_4arch4Sm80ELb0ELb0ELb1ELb1ELb1ELb0ELb0ELb0ELi2ELi2ELi2ELi2ELb1EEENS1_24CollectiveEpilogueBwdGQAISB_fSE_Li256ELb1ELb1EEENS1_19SingleTileSchedulerILb1ELb0ELb0ELi96EEEEEEEEEvNT_6ParamsE)
        /*004c*/ 	.short	0x0380
        /*004e*/ 	.short	0x0278


	//----- nvinfo : EIATTR_SW_WAR
	.align		4
.L_422:
        /*0050*/ 	.byte	0x04, 0x36
        /*0052*/ 	.short	(.L_424 - .L_423)
.L_423:
        /*0054*/ 	.word	0x00000008
.L_424:


//--------------------- .nv.info._ZN7cutlass13device_kernelIN5flash19enable_sm80_to_sm89INS1_16FlashAttnBwdSm80INS1_25CollectiveMainloopBwdSm80ILi2ELi1EN4cute5tupleIJNS5_1CILi64EEENS7_ILi96EEENS7_ILi128EEEEEENS_6half_tEfNS_4arch4Sm80ELb0ELb1ELb1ELb0ELb0ELb0ELb0ELb0ELi2ELi2ELi2ELi2ELb1EEENS1_21CollectiveEpilogueBwdISB_SC_SE_Li256ELb0ELb0ELi4EEENS1_19SingleTileSchedulerILb0ELb0ELb0ELi96EEEEEEEEEvNT_6ParamsE --------------------------
	.section	.nv.info._ZN7cutlass13device_kernelIN5flash19enable_sm80_to_sm89INS1_16FlashAttnBwdSm80INS1_25CollectiveMainloopBwdSm80ILi2ELi1EN4cute5tupleIJNS5_1CILi64EEENS7_ILi96EEENS7_ILi128EEEEEENS_6half_tEfNS_4arch4Sm80ELb0ELb1ELb1ELb0ELb0ELb0ELb0ELb0ELi2ELi2ELi2ELi2ELb1EEENS1_21CollectiveEpilogueBwdISB_SC_SE_Li256ELb0ELb0ELi4EEENS1_19SingleTileSchedulerILb0ELb0ELb0ELi96EEEEEEEEEvNT_6ParamsE,"",@"SHT_CUDA_INFO"
	.sectionflags	@""
	.align	4


	//----- nvinfo : EIATTR_CUDA_API_VERSION
	.align		4
        /*0000*/ 	.byte	0x04, 0x37
        /*0002*/ 	.short	(.L_426 - .L_425)
.L_425:
        /*0004*/ 	.word	0x00000082


	//----- nvinfo : EIATTR_KPARAM_INFO
	.align		4
.L_426:
        /*0008*/ 	.byte	0x04, 0x17
        /*000a*/ 	.short	(.L_428 - .L_427)
.L_427:
        /*000c*/ 	.word	0x00000000
        /*0010*/ 	.short	0x0000
        /*0012*/ 	.short	0x0000
        /*0014*/ 	.byte	0x00, 0xf0, 0xc1, 0x09


	//----- nvinfo : EIATTR_SPARSE_MMA_MASK
	.align		4
.L_428:
        /*0018*/ 	.byte	0x03, 0x50
        /*001a*/ 	.short	0x0000


	//----- nvinfo : EIATTR_MAXREG_COUNT
	.align		4
        /*001c*/ 	.byte	0x03, 0x1b
        /*001e*/ 	.short	0x00ff


	//----- nvinfo : EIATTR_MERCURY_ISA_VERSION
	.align		4
        /*0020*/ 	.byte	0x03, 0x5f
        /*0022*/ 	.short	0x0101


	//----- nvinfo : EIATTR_VRC_CTA_INIT_COUNT
	.align		4
        /*0024*/ 	.byte	0x02, 0x4a
	.zero		1
	.zero		1


	//----- nvinfo : EIATTR_EXIT_INSTR_OFFSETS
	.align		4
        /*0028*/ 	.byte	0x04, 0x1c
        /*002a*/ 	.short	(.L_430 - .L_429)


	//   ....[0]....
.L_429:
        /*002c*/ 	.word	0x00000010


	//----- nvinfo : EIATTR_MAX_THREADS
	.align		4
.L_430:
        /*0030*/ 	.byte	0x04, 0x05
        /*0032*/ 	.short	(.L_432 - .L_431)
.L_431:
        /*0034*/ 	.word	0x00000100
        /*0038*/ 	.word	0x00000001
        /*003c*/ 	.word	0x00000001


	//----- nvinfo : EIATTR_CBANK_PARAM_SIZE
	.align		4
.L_432:
        /*0040*/ 	.byte	0x03, 0x19
        /*0042*/ 	.short	0x0270


	//----- nvinfo : EIATTR_PARAM_CBANK
	.align		4
        /*0044*/ 	.byte	0x04, 0x0a
        /*0046*/ 	.short	(.L_434 - .L_433)
	.align		4
.L_433:
        /*0048*/ 	.word	index@(.nv.constant0._ZN7cutlass13device_kernelIN5flash19enable_sm80_to_sm89INS1_16FlashAttnBwdSm80INS1_25CollectiveMainloopBwdSm80ILi2ELi1EN4cute5tupleIJNS5_1CILi64EEENS7_ILi96EEENS7_ILi128EEEEEENS_6half_tEfNS_4arch4Sm80ELb0ELb1ELb1ELb0ELb0ELb0ELb0ELb0ELi2ELi2ELi2ELi2ELb1EEENS1_21CollectiveEpilogueBwdISB_SC_SE_Li256ELb0ELb0ELi4EEENS1_19SingleTileSchedulerILb0ELb0ELb0ELi96EEEEEEEEEvNT_6ParamsE)
        /*004c*/ 	.short	0x0380
        /*004e*/ 	.short	0x0270


	//----- nvinfo : EIATTR_SW_WAR
	.align		4
.L_434:
        /*0050*/ 	.byte	0x04, 0x36
        /*0052*/ 	.short	(.L_436 - .L_435)
.L_435:
        /*0054*/ 	.word	0x00000008
.L_436:


//--------------------- .nv.info._ZN7cutlass13device_kernelIN5flash19enable_sm80_to_sm89INS1_16FlashAttnBwdSm80INS1_25CollectiveMainloopBwdSm80ILi2ELi1EN4cute5tupleIJNS5_1CILi64EEENS7_ILi96EEENS7_ILi128EEEEEENS_6half_tEfNS_4arch4Sm80ELb0ELb1ELb1ELb0ELb1ELb0ELb0ELb0ELi2ELi2ELi2ELi2ELb1EEENS1_21CollectiveEpilogueBwdISB_SC_SE_Li256ELb0ELb0ELi4EEENS1_19SingleTileSchedulerILb0ELb0ELb0ELi96EEEEEEEEEvNT_6ParamsE --------------------------
	.section	.nv.info._ZN7cutlass13device_kernelIN5flash19enable_sm80_to_sm89INS1_16FlashAttnBwdSm80INS1_25CollectiveMainloopBwdSm80ILi2ELi1EN4cute5tupleIJNS5_1CILi64EEENS7_ILi96EEENS7_ILi128EEEEEENS_6half_tEfNS_4arch4Sm80ELb0ELb1ELb1ELb0ELb1ELb0ELb0ELb0ELi2ELi2ELi2ELi2ELb1EEENS1_21CollectiveEpilogueBwdISB_SC_SE_Li256ELb0ELb0ELi4EEENS1_19SingleTileSchedulerILb0ELb0ELb0ELi96EEEEEEEEEvNT_6ParamsE,"",@"SHT_CUDA_INFO"
	.sectionflags	@""
	.align	4


	//----- nvinfo : EIATTR_CUDA_API_VERSION
	.align		4
        /*0000*/ 	.byte	0x04, 0x37
        /*0002*/ 	.short	(.L_438 - .L_437)
.L_437:
        /*0004*/ 	.word	0x00000082


	//----- nvinfo : EIATTR_KPARAM_INFO
	.align		4
.L_438:
        /*0008*/ 	.byte	0x04, 0x17
        /*000a*/ 	.short	(.L_440 - .L_439)
.L_439:
        /*000c*/ 	.word	0x00000000
        /*0010*/ 	.short	0x0000
        /*0012*/ 	.short	0x0000
        /*0014*/ 	.byte	0x00, 0xf0, 0xc1, 0x09


	//----- nvinfo : EIATTR_SPARSE_MMA_MASK
	.align		4
.L_440:
        /*0018*/ 	.byte	0x03, 0x50
        /*001a*/ 	.short	0x0000


	//----- nvinfo : EIATTR_MAXREG_COUNT
	.align		4
        /*001c*/ 	.byte	0x03, 0x1b
        /*001e*/ 	.short	0x00ff


	//----- nvinfo : EIATTR_MERCURY_ISA_VERSION
	.align		4
        /*0020*/ 	.byte	0x03, 0x5f
        /*0022*/ 	.short	0x0101


	//----- nvinfo : EIATTR_VRC_CTA_INIT_COUNT
	.align		4
        /*0024*/ 	.byte	0x02, 0x4a
	.zero		1
	.zero		1


	//----- nvinfo : EIATTR_EXIT_INSTR_OFFSETS
	.align		4
        /*0028*/ 	.byte	0x04, 0x1c
        /*002a*/ 	.short	(.L_442 - .L_441)


	//   ....[0]....
.L_441:
        /*002c*/ 	.word	0x00000010


	//----- nvinfo : EIATTR_MAX_THREADS
	.align		4
.L_442:
        /*0030*/ 	.byte	0x04, 0x05
        /*0032*/ 	.short	(.L_444 - .L_443)
.L_443:
        /*0034*/ 	.word	0x00000100
        /*0038*/ 	.word	0x00000001
        /*003c*/ 	.word	0x00000001


	//----- nvinfo : EIATTR_CBANK_PARAM_SIZE
	.align		4
.L_444:
        /*0040*/ 	.byte	0x03, 0x19
        /*0042*/ 	.short	0x0270


	//----- nvinfo : EIATTR_PARAM_CBANK
	.align		4
        /*0044*/ 	.byte	0x04, 0x0a
        /*0046*/ 	.short	(.L_446 - .L_445)
	.align		4
.L_445:
        /*0048*/ 	.word	index@(.nv.constant0._ZN7cutlass13device_kernelIN5flash19enable_sm80_to_sm89INS1_16FlashAttnBwdSm80INS1_25CollectiveMainloopBwdSm80ILi2ELi1EN4cute5tupleIJNS5_1CILi64EEENS7_ILi96EEENS7_ILi128EEEEEENS_6half_tEfNS_4arch4Sm80ELb0ELb1ELb1ELb0ELb1ELb0ELb0ELb0ELi2ELi2ELi2ELi2ELb1EEENS1_21CollectiveEpilogueBwdISB_SC_SE_Li256ELb0ELb0ELi4EEENS1_19SingleTileSchedulerILb0ELb0ELb0ELi96EEEEEEEEEvNT_6ParamsE)
        /*004c*/ 	.short	0x0380
        /*004e*/ 	.short	0x0270


	//----- nvinfo : EIATTR_SW_WAR
	.align		4
.L_446:
        /*0050*/ 	.byte	0x04, 0x36
        /*0052*/ 	.short	(.L_448 - .L_447)
.L_447:
        /*0054*/ 	.word	0x00000008
.L_448:


//--------------------- .nv.info._ZN7cutlass13device_kernelIN5flash19enable_sm80_to_sm89INS1_16FlashAttnBwdSm80INS1_25CollectiveMainloopBwdSm80ILi2ELi1EN4cute5tupleIJNS5_1CILi64EEENS7_ILi96EEENS7_ILi128EEEEEENS_6half_tEfNS_4arch4Sm80ELb0ELb1ELb1ELb0ELb0ELb0ELb0ELb0ELi2ELi2ELi2ELi2ELb1EEENS1_24CollectiveEpilogueBwdGQAISB_fSE_Li256ELb0ELb0EEENS1_19SingleTileSchedulerILb0ELb0ELb0ELi96EEEEEEEEEvNT_6ParamsE --------------------------
	.section	.nv.info._ZN7cutlass13device_kernelIN5flash19enable_sm80_to_sm89INS1_16FlashAttnBwdSm80INS1_25CollectiveMainloopBwdSm80ILi2ELi1EN4cute5tupleIJNS5_1CILi64EEENS7_ILi96EEENS7_ILi128EEEEEENS_6half_tEfNS_4arch4Sm80ELb0ELb1ELb1ELb0ELb0ELb0ELb0ELb0ELi2ELi2ELi2ELi2ELb1EEENS1_24CollectiveEpilogueBwdGQAISB_fSE_Li256ELb0ELb0EEENS1_19SingleTileSchedulerILb0ELb0ELb0ELi96EEEEEEEEEvNT_6ParamsE,"",@"SHT_CUDA_INFO"
	.sectionflags	@""
	.align	4


	//----- nvinfo : EIATTR_CUDA_API_VERSION
	.align		4
        /*0000*/ 	.byte	0x04, 0x37
        /*0002*/ 	.short	(.L_450 - .L_449)
.L_449:
        /*0004*/ 	.word	0x00000082


	//----- nvinfo : EIATTR_KPARAM_INFO
	.align		4
.L_450:
        /*0008*/ 	.byte	0x04, 0x17
        /*000a*/ 	.short	(.L_452 - .L_451)
.L_451:
        /*000c*/ 	.word	0x00000000
        /*0010*/ 	.short	0x0000
        /*0012*/ 	.short	0x0000
        /*0014*/ 	.byte	0x00, 0xf0, 0xe1, 0x09


	//----- nvinfo : EIATTR_SPARSE_MMA_MASK
	.align		4
.L_452:
        /*0018*/ 	.byte	0x03, 0x50
        /*001a*/ 	.short	0x0000


	//----- nvinfo : EIATTR_MAXREG_COUNT
	.align		4
        /*001c*/ 	.byte	0x03, 0x1b
        /*001e*/ 	.short	0x00ff


	//----- nvinfo : EIATTR_MERCURY_ISA_VERSION
	.align		4
        /*0020*/ 	.byte	0x03, 0x5f
        /*0022*/ 	.short	0x0101


	//----- nvinfo : EIATTR_VRC_CTA_INIT_COUNT
	.align		4
        /*0024*/ 	.byte	0x02, 0x4a
	.zero		1
	.zero		1


	//----- nvinfo : EIATTR_EXIT_INSTR_OFFSETS
	.align		4
        /*0028*/ 	.byte	0x04, 0x1c
        /*002a*/ 	.short	(.L_454 - .L_453)


	//   ....[0]....
.L_453:
        /*002c*/ 	.word	0x00000010


	//----- nvinfo : EIATTR_MAX_THREADS
	.align		4
.L_454:
        /*0030*/ 	.byte	0x04, 0x05
        /*0032*/ 	.short	(.L_456 - .L_455)
.L_455:
        /*0034*/ 	.word	0x00000100
        /*0038*/ 	.word	0x00000001
        /*003c*/ 	.word	0x00000001


	//----- nvinfo : EIATTR_CBANK_PARAM_SIZE
	.align		4
.L_456:
        /*0040*/ 	.byte	0x03, 0x19
        /*0042*/ 	.short	0x0278


	//----- nvinfo : EIATTR_PARAM_CBANK
	.align		4
        /*0044*/ 	.byte	0x04, 0x0a
        /*0046*/ 	.short	(.L_458 - .L_457)
	.align		4
.L_457:
        /*0048*/ 	.word	index@(.nv.constant0._ZN7cutlass13device_kernelIN5flash19enable_sm80_to_sm89INS1_16FlashAttnBwdSm80INS1_25CollectiveMainloopBwdSm80ILi2ELi1EN4cute5tupleIJNS5_1CILi64EEENS7_ILi96EEENS7_ILi128EEEEEENS_6half_tEfNS_4arch4Sm80ELb0ELb1ELb1ELb0ELb0ELb0ELb0ELb0ELi2ELi2ELi2ELi2ELb1EEENS1_24CollectiveEpilogueBwdGQAISB_fSE_Li256ELb0ELb0EEENS1_19SingleTileSchedulerILb0ELb0ELb0ELi96EEEEEEEEEvNT_6ParamsE)
        /*004c*/ 	.short	0x0380
        /*004e*/ 	.short	0x0278


	//----- nvinfo : EIATTR_SW_WAR
	.align		4
.L_458:
        /*0050*/ 	.byte	0x04, 0x36
        /*0052*/ 	.short	(.L_460 - .L_459)
.L_459:
        /*0054*/ 	.word	0x00000008
.L_460:


//--------------------- .nv.info._ZN7cutlass13device_kernelIN5flash19enable_sm80_to_sm89INS1_16FlashAttnBwdSm80INS1_25CollectiveMainloopBwdSm80ILi2ELi1EN4cute5tupleIJNS5_1CILi64EEENS7_ILi96EEENS7_ILi128EEEEEENS_6half_tEfNS_4arch4Sm80ELb0ELb1ELb1ELb0ELb1ELb0ELb0ELb0ELi2ELi2ELi2ELi2ELb1EEENS1_24CollectiveEpilogueBwdGQAISB_fSE_Li256ELb0ELb1EEENS1_19SingleTileSchedulerILb0ELb0ELb0ELi96EEEEEEEEEvNT_6ParamsE --------------------------
	.section	.nv.info._ZN7cutlass13device_kernelIN5flash19enable_sm80_to_sm89INS1_16FlashAttnBwdSm80INS1_25CollectiveMainloopBwdSm80ILi2ELi1EN4cute5tupleIJNS5_1CILi64EEENS7_ILi96EEENS7_ILi128EEEEEENS_6half_tEfNS_4arch4Sm80ELb0ELb1ELb1ELb0ELb1ELb0ELb0ELb0ELi2ELi2ELi2ELi2ELb1EEENS1_24CollectiveEpilogueBwdGQAISB_fSE_Li256ELb0ELb1EEENS1_19SingleTileSchedulerILb0ELb0ELb0ELi96EEEEEEEEEvNT_6ParamsE,"",@"SHT_CUDA_INFO"
	.sectionflags	@""
	.align	4


	//----- nvinfo : EIATTR_CUDA_API_VERSION
	.align		4
        /*0000*/ 	.byte	0x04, 0x37
        /*0002*/ 	.short	(.L_462 - .L_461)
.L_461:
        /*0004*/ 	.word	0x00000082


	//----- nvinfo : EIATTR_KPARAM_INFO
	.align		4
.L_462:
        /*0008*/ 	.byte	0x04, 0x17
        /*000a*/ 	.short	(.L_464 - .L_463)
.L_463:
        /*000c*/ 	.word	0x00000000
        /*0010*/ 	.short	0x0000
        /*0012*/ 	.short	0x0000
        /*0014*/ 	.byte	0x00, 0xf0, 0xe1, 0x09


	//----- nvinfo : EIATTR_SPARSE_MMA_MASK
	.align		4
.L_464:
        /*0018*/ 	.byte	0x03, 0x50
        /*001a*/ 	.short	0x0000


	//----- nvinfo : EIATTR_MAXREG_COUNT
	.align		4
        /*001c*/ 	.byte	0x03, 0x1b
        /*001e*/ 	.short	0x00ff


	//----- nvinfo : EIATTR_MERCURY_ISA_VERSION
	.align		4
        /*0020*/ 	.byte	0x03, 0x5f
        /*0022*/ 	.short	0x0101


	//----- nvinfo : EIATTR_VRC_CTA_INIT_COUNT
	.align		4
        /*0024*/ 	.byte	0x02, 0x4a
	.zero		1
	.zero		1


	//----- nvinfo : EIATTR_EXIT_INSTR_OFFSETS
	.align		4
        /*0028*/ 	.byte	0x04, 0x1c
        /*002a*/ 	.short	(.L_466 - .L_465)


	//   ....[0]....
.L_465:
        /*002c*/ 	.word	0x00000010


	//----- nvinfo : EIATTR_MAX_THREADS
	.align		4
.L_466:
        /*0030*/ 	.byte	0x04, 0x05
        /*0032*/ 	.short	(.L_468 - .L_467)
.L_467:
        /*0034*/ 	.word	0x00000100
        /*0038*/ 	.word	0x00000001
        /*003c*/ 	.word	0x00000001


	//----- nvinfo : EIATTR_CBANK_PARAM_SIZE
	.align		4
.L_468:
        /*0040*/ 	.byte	0x03, 0x19
        /*0042*/ 	.short	0x0278


	//----- nvinfo : EIATTR_PARAM_CBANK
	.align		4
        /*0044*/ 	.byte	0x04, 0x0a
        /*0046*/ 	.short	(.L_470 - .L_469)
	.align		4
.L_469:
        /*0048*/ 	.word	index@(.nv.constant0._ZN7cutlass13device_kernelIN5flash19enable_sm80_to_sm89INS1_16FlashAttnBwdSm80INS1_25CollectiveMainloopBwdSm80ILi2ELi1EN4cute5tupleIJNS5_1CILi64EEENS7_ILi96EEENS7_ILi128EEEEEENS_6half_tEfNS_4arch4Sm80ELb0ELb1ELb1ELb0ELb1ELb0ELb0ELb0ELi2ELi2ELi2ELi2ELb1EEENS1_24CollectiveEpilogueBwdGQAISB_fSE_Li256ELb0ELb1EEENS1_19SingleTileSchedulerILb0ELb0ELb0ELi96EEEEEEEEEvNT_6ParamsE)
        /*004c*/ 	.short	0x0380
        /*004e*/ 	.short	0x0278


	//----- nvinfo : EIATTR_SW_WAR
	.align		4
.L_470:
        /*0050*/ 	.byte	0x04, 0x36
        /*0052*/ 	.short	(.L_472 - .L_471)
.L_471:
        /*0054*/ 	.word	0x00000008
.L_472:


//--------------------- .nv.info._ZN7cutlass13device_kernelIN5flash19enable_sm80_to_sm89INS1_16FlashAttnBwdSm80INS1_25CollectiveMainloopBwdSm80ILi2ELi1EN4cute5tupleIJNS5_1CILi64EEENS7_ILi96EEENS7_ILi128EEEEEENS_6half_tEfNS_4arch4Sm80ELb0ELb1ELb1ELb1ELb0ELb0ELb0ELb0ELi2ELi2ELi2ELi2ELb1EEENS1_21CollectiveEpilogueBwdISB_SC_SE_Li256ELb1ELb0ELi4EEENS1_19SingleTileSchedulerILb1ELb0ELb0ELi96EEEEEEEEEvNT_6ParamsE --------------------------
	.section	.nv.info._ZN7cutlass13device_kernelIN5flash19enable_sm80_to_sm89INS1_16FlashAttnBwdSm80INS1_25CollectiveMainloopBwdSm80ILi2ELi1EN4cute5tupleIJNS5_1CILi64EEENS7_ILi96EEENS7_ILi128EEEEEENS_6half_tEfNS_4arch4Sm80ELb0ELb1ELb1ELb1ELb0ELb0ELb0ELb0ELi2ELi2ELi2ELi2ELb1EEENS1_21CollectiveEpilogueBwdISB_SC_SE_Li256ELb1ELb0ELi4EEENS1_19SingleTileSchedulerILb1ELb0ELb0ELi96EEEEEEEEEvNT_6ParamsE,"",@"SHT_CUDA_INFO"
	.sectionflags	@""
	.align	4


	//----- nvinfo : EIATTR_CUDA_API_VERSION
	.align		4
        /*0000*/ 	.byte	0x04, 0x37
        /*0002*/ 	.short	(.L_474 - .L_473)
.L_473:
        /*0004*/ 	.word	0x00000082


	//----- nvinfo : EIATTR_KPARAM_INFO
	.align		4
.L_474:
        /*0008*/ 	.byte	0x04, 0x17
        /*000a*/ 	.short	(.L_476 - .L_475)
.L_475:
        /*000c*/ 	.word	0x00000000
        /*0010*/ 	.short	0x0000
        /*0012*/ 	.short	0x0000
        /*0014*/ 	.byte	0x00, 0xf0, 0xc1, 0x09


	//----- nvinfo : EIATTR_SPARSE_MMA_MASK
	.align		4
.L_476:
        /*0018*/ 	.byte	0x03, 0x50
        /*001a*/ 	.short	0x0000


	//----- nvinfo : EIATTR_MAXREG_COUNT
	.align		4
        /*001c*/ 	.byte	0x03, 0x1b
        /*001e*/ 	.short	0x00ff


	//----- nvinfo : EIATTR_MERCURY_ISA_VERSION
	.align		4
        /*0020*/ 	.byte	0x03, 0x5f
        /*0022*/ 	.short	0x0101


	//----- nvinfo : EIATTR_VRC_CTA_INIT_COUNT
	.align		4
        /*0024*/ 	.byte	0x02, 0x4a
	.zero		1
	.zero		1


	//----- nvinfo : EIATTR_EXIT_INSTR_OFFSETS
	.align		4
        /*0028*/ 	.byte	0x04, 0x1c
        /*002a*/ 	.short	(.L_478 - .L_477)


	//   ....[0]....
.L_477:
        /*002c*/ 	.word	0x00000010


	//----- nvinfo : EIATTR_MAX_THREADS
	.align		4
.L_478:
        /*0030*/ 	.byte	0x04, 0x05
        /*0032*/ 	.short	(.L_480 - .L_479)
.L_479:
        /*0034*/ 	.word	0x00000100
        /*0038*/ 	.word	0x00000001
        /*003c*/ 	.word	0x00000001


	//----- nvinfo : EIATTR_CBANK_PARAM_SIZE
	.align		4
.L_480:
        /*0040*/ 	.byte	0x03, 0x19
        /*0042*/ 	.short	0x0270


	//----- nvinfo : EIATTR_PARAM_CBANK
	.align		4
        /*0044*/ 	.byte	0x04, 0x0a
        /*0046*/ 	.short	(.L_482 - .L_481)
	.align		4
.L_481:
        /*0048*/ 	.word	index@(.nv.constant0._ZN7cutlass13device_kernelIN5flash19enable_sm80_to_sm89INS1_16FlashAttnBwdSm80INS1_25CollectiveMainloopBwdSm80ILi2ELi1EN4cute5tupleIJNS5_1CILi64EEENS7_ILi96EEENS7_ILi128EEEEEENS_6half_tEfNS_4arch4Sm80ELb0ELb1ELb1ELb1ELb0ELb0ELb0ELb0ELi2ELi2ELi2ELi2ELb1EEENS1_21CollectiveEpilogueBwdISB_SC_SE_Li256ELb1ELb0ELi4EEENS1_19SingleTileSchedulerILb1ELb0ELb0ELi96EEEEEEEEEvNT_6ParamsE)
        /*004c*/ 	.short	0x0380
        /*004e*/ 	.short	0x0270


	//----- nvinfo : EIATTR_SW_WAR
	.align		4
.L_482:
        /*0050*/ 	.byte	0x04, 0x36
        /*0052*/ 	.short	(.L_484 - .L_483)
.L_483:
        /*0054*/ 	.word	0x00000008
.L_484:


//--------------------- .nv.info._ZN7cutlass13device_kernelIN5flash19enable_sm80_to_sm89INS1_16FlashAttnBwdSm80INS1_25CollectiveMainloopBwdSm80ILi2ELi1EN4cute5tupleIJNS5_1CILi64EEENS7_ILi96EEENS7_ILi128EEEEEENS_6half_tEfNS_4arch4Sm80ELb0ELb1ELb1ELb1ELb1ELb0ELb0ELb0ELi2ELi2ELi2ELi2ELb1EEENS1_21CollectiveEpilogueBwdISB_SC_SE_Li256ELb1ELb0ELi4EEENS1_19SingleTileSchedulerILb1ELb0ELb0ELi96EEEEEEEEEvNT_6ParamsE --------------------------
	.section	.nv.info._ZN7cutlass13device_kernelIN5flash19enable_sm80_to_sm89INS1_16FlashAttnBwdSm80INS1_25CollectiveMainloopBwdSm80ILi2ELi1EN4cute5tupleIJNS5_1CILi64EEENS7_ILi96EEENS7_ILi128EEEEEENS_6half_tEfNS_4arch4Sm80ELb0ELb1ELb1ELb1ELb1ELb0ELb0ELb0ELi2ELi2ELi2ELi2ELb1EEENS1_21CollectiveEpilogueBwdISB_SC_SE_Li256ELb1ELb0ELi4EEENS1_19SingleTileSchedulerILb1ELb0ELb0ELi96EEEEEEEEEvNT_6ParamsE,"",@"SHT_CUDA_INFO"
	.sectionflags	@""
	.align	4


	//----- nvinfo : EIATTR_CUDA_API_VERSION
	.align		4
        /*0000*/ 	.byte	0x04, 0x37
        /*0002*/ 	.short	(.L_486 - .L_485)
.L_485:
        /*0004*/ 	.word	0x00000082


	//----- nvinfo : EIATTR_KPARAM_INFO
	.align		4
.L_486:
        /*0008*/ 	.byte	0x04, 0x17
        /*000a*/ 	.short	(.L_488 - .L_487)
.L_487:
        /*000c*/ 	.word	0x00000000
        /*0010*/ 	.short	0x0000
        /*0012*/ 	.short	0x0000
        /*0014*/ 	.byte	0x00, 0xf0, 0xc1, 0x09


	//----- nvinfo : EIATTR_SPARSE_MMA_MASK
	.align		4
.L_488:
        /*0018*/ 	.byte	0x03, 0x50
        /*001a*/ 	.short	0x0000


	//----- nvinfo : EIATTR_MAXREG_COUNT
	.align		4
        /*001c*/ 	.byte	0x03, 0x1b
        /*001e*/ 	.short	0x00ff


	//----- nvinfo : EIATTR_MERCURY_ISA_VERSION
	.align		4
        /*0020*/ 	.byte	0x03, 0x5f
        /*0022*/ 	.short	0x0101


	//----- nvinfo : EIATTR_VRC_CTA_INIT_COUNT
	.align		4
        /*0024*/ 	.byte	0x02, 0x4a
	.zero		1
	.zero		1


	//----- nvinfo : EIATTR_EXIT_INSTR_OFFSETS
	.align		4
        /*0028*/ 	.byte	0x04, 0x1c
        /*002a*/ 	.short	(.L_490 - .L_489)


	//   ....[0]....
.L_489:
        /*002c*/ 	.word	0x00000010


	//----- nvinfo : EIATTR_MAX_THREADS
	.align		4
.L_490:
        /*0030*/ 	.byte	0x04, 0x05
        /*0032*/ 	.short	(.L_492 - .L_491)
.L_491:
        /*0034*/ 	.word	0x00000100
        /*0038*/ 	.word	0x00000001
        /*003c*/ 	.word	0x00000001


	//----- nvinfo : EIATTR_CBANK_PARAM_SIZE
	.align		4
.L_492:
        /*0040*/ 	.byte	0x03, 0x19
        /*0042*/ 	.short	0x0270


	//----- nvinfo : EIATTR_PARAM_CBANK
	.align		4
        /*0044*/ 	.byte	0x04, 0x0a
        /*0046*/ 	.short	(.L_494 - .L_493)
	.align		4
.L_493:
        /*0048*/ 	.word	index@(.nv.constant0._ZN7cutlass13device_kernelIN5flash19enable_sm80_to_sm89INS1_16FlashAttnBwdSm80INS1_25CollectiveMainloopBwdSm80ILi2ELi1EN4cute5tupleIJNS5_1CILi64EEENS7_ILi96EEENS7_ILi128EEEEEENS_6half_tEfNS_4arch4Sm80ELb0ELb1ELb1ELb1ELb1ELb0ELb0ELb0ELi2ELi2ELi2ELi2ELb1EEENS1_21CollectiveEpilogueBwdISB_SC_SE_Li256ELb1ELb0ELi4EEENS1_19SingleTileSchedulerILb1ELb0ELb0ELi96EEEEEEEEEvNT_6ParamsE)
        /*004c*/ 	.short	0x0380
        /*004e*/ 	.short	0x0270


	//----- nvinfo : EIATTR_SW_WAR
	.align		4
.L_494:
        /*0050*/ 	.byte	0x04, 0x36
        /*0052*/ 	.short	(.L_496 - .L_495)
.L_495:
        /*0054*/ 	.word	0x00000008
.L_496:


//--------------------- .nv.info._ZN7cutlass13device_kernelIN5flash19enable_sm80_to_sm89INS1_16FlashAttnBwdSm80INS1_25CollectiveMainloopBwdSm80ILi2ELi1EN4cute5tupleIJNS5_1CILi64EEENS7_ILi96EEENS7_ILi128EEEEEENS_6half_tEfNS_4arch4Sm80ELb0ELb1ELb1ELb1ELb0ELb0ELb0ELb0ELi2ELi2ELi2ELi2ELb1EEENS1_24CollectiveEpilogueBwdGQAISB_fSE_Li256ELb1ELb0EEENS1_19SingleTileSchedulerILb1ELb0ELb0ELi96EEEEEEEEEvNT_6ParamsE --------------------------
	.section	.nv.info._ZN7cutlass13device_kernelIN5flash19enable_sm80_to_sm89INS1_16FlashAttnBwdSm80INS1_25CollectiveMainloopBwdSm80ILi2ELi1EN4cute5tupleIJNS5_1CILi64EEENS7_ILi96EEENS7_ILi128EEEEEENS_6half_tEfNS_4arch4Sm80ELb0ELb1ELb1ELb1ELb0ELb0ELb0ELb0ELi2ELi2ELi2ELi2ELb1EEENS1_24CollectiveEpilogueBwdGQAISB_fSE_Li256ELb1ELb0EEENS1_19SingleTileSchedulerILb1ELb0ELb0ELi96EEEEEEEEEvNT_6ParamsE,"",@"SHT_CUDA_INFO"
	.sectionflags	@""
	.align	4


	//----- nvinfo : EIATTR_CUDA_API_VERSION
	.align		4
        /*0000*/ 	.byte	0x04, 0x37
        /*0002*/ 	.short	(.L_498 - .L_497)
.L_497:
        /*0004*/ 	.word	0x00000082


	//----- nvinfo : EIATTR_KPARAM_INFO
	.align		4
.L_498:
        /*0008*/ 	.byte	0x04, 0x17
        /*000a*/ 	.short	(.L_500 - .L_499)
.L_499:
        /*000c*/ 	.word	0x00000000
        /*0010*/ 	.short	0x0000
        /*0012*/ 	.short	0x0000
        /*0014*/ 	.byte	0x00, 0xf0, 0xe1, 0x09


	//----- nvinfo : EIATTR_SPARSE_MMA_MASK
	.align		4
.L_500:
        /*0018*/ 	.byte	0x03, 0x50
        /*001a*/ 	.short	0x0000


	//----- nvinfo : EIATTR_MAXREG_COUNT
	.align		4
        /*001c*/ 	.byte	0x03, 0x1b
        /*001e*/ 	.short	0x00ff


	//----- nvinfo : EIATTR_MERCURY_ISA_VERSION
	.align		4
        /*0020*/ 	.byte	0x03, 0x5f
        /*0022*/ 	.short	0x0101


	//----- nvinfo : EIATTR_VRC_CTA_INIT_COUNT
	.align		4
        /*0024*/ 	.byte	0x02, 0x4a
	.zero		1
	.zero		1


	//----- nvinfo : EIATTR_EXIT_INSTR_OFFSETS
	.align		4
        /*0028*/ 	.byte	0x04, 0x1c
        /*002a*/ 	.short	(.L_502 - .L_501)


	//   ....[0]....
.L_501:
        /*002c*/ 	.word	0x00000010


	//----- nvinfo : EIATTR_MAX_THREADS
	.align		4
.L_502:
        /*0030*/ 	.byte	0x04, 0x05
        /*0032*/ 	.short	(.L_504 - .L_503)
.L_503:
        /*0034*/ 	.word	0x00000100
        /*0038*/ 	.word	0x00000001
        /*003c*/ 	.word	0x00000001


	//----- nvinfo : EIATTR_CBANK_PARAM_SIZE
	.align		4
.L_504:
        /*0040*/ 	.byte	0x03, 0x19
        /*0042*/ 	.short	0x0278


	//----- nvinfo : EIATTR_PARAM_CBANK
	.align		4
        /*0044*/ 	.byte	0x04, 0x0a
        /*0046*/ 	.short	(.L_506 - .L_505)
	.align		4
.L_505:
        /*0048*/ 	.word	index@(.nv.constant0._ZN7cutlass13device_kernelIN5flash19enable_sm80_to_sm89INS1_16FlashAttnBwdSm80INS1_25CollectiveMainloopBwdSm80ILi2ELi1EN4cute5tupleIJNS5_1CILi64EEENS7_ILi96EEENS7_ILi128EEEEEENS_6half_tEfNS_4arch4Sm80ELb0ELb1ELb1ELb1ELb0ELb0ELb0ELb0ELi2ELi2ELi2ELi2ELb1EEENS1_24CollectiveEpilogueBwdGQAISB_fSE_Li256ELb1ELb0EEENS1_19SingleTileSchedulerILb1ELb0ELb0ELi96EEEEEEEEEvNT_6ParamsE)
        /*004c*/ 	.short	0x0380
        /*004e*/ 	.short	0x0278


	//----- nvinfo : EIATTR_SW_WAR
	.align		4
.L_506:
        /*0050*/ 	.byte	0x04, 0x36
        /*0052*/ 	.short	(.L_508 - .L_507)
.L_507:
        /*0054*/ 	.word	0x00000008
.L_508:


//--------------------- .nv.info._ZN7cutlass13device_kernelIN5flash19enable_sm80_to_sm89INS1_16FlashAttnBwdSm80INS1_25CollectiveMainloopBwdSm80ILi2ELi1EN4cute5tupleIJNS5_1CILi64EEENS7_ILi96EEENS7_ILi128EEEEEENS_6half_tEfNS_4arch4Sm80ELb0ELb1ELb1ELb1ELb1ELb0ELb0ELb0ELi2ELi2ELi2ELi2ELb1EEENS1_24CollectiveEpilogueBwdGQAISB_fSE_Li256ELb1ELb1EEENS1_19SingleTileSchedulerILb1ELb0ELb0ELi96EEEEEEEEEvNT_6ParamsE --------------------------
	.section	.nv.info._ZN7cutlass13device_kernelIN5flash19enable_sm80_to_sm89INS1_16FlashAttnBwdSm80INS1_25CollectiveMainloopBwdSm80ILi2ELi1EN4cute5tupleIJNS5_1CILi64EEENS7_ILi96EEENS7_ILi128EEEEEENS_6half_tEfNS_4arch4Sm80ELb0ELb1ELb1ELb1ELb1ELb0ELb0ELb0ELi2ELi2ELi2ELi2ELb1EEENS1_24CollectiveEpilogueBwdGQAISB_fSE_Li256ELb1ELb1EEENS1_19SingleTileSchedulerILb1ELb0ELb0ELi96EEEEEEEEEvNT_6ParamsE,"",@"SHT_CUDA_INFO"
	.sectionflags	@""
	.align	4


	//----- nvinfo : EIATTR_CUDA_API_VERSION
	.align		4
        /*0000*/ 	.byte	0x04, 0x37
        /*0002*/ 	.short	(.L_510 - .L_509)
.L_509:
        /*0004*/ 	.word	0x00000082


	//----- nvinfo : EIATTR_KPARAM_INFO
	.align		4
.L_510:
        /*0008*/ 	.byte	0x04, 0x17
        /*000a*/ 	.short	(.L_512 - .L_511)
.L_511:
        /*000c*/ 	.word	0x00000000
        /*0010*/ 	.short	0x0000
        /*0012*/ 	.short	0x0000
        /*0014*/ 	.byte	0x00, 0xf0, 0xe1, 0x09


	//----- nvinfo : EIATTR_SPARSE_MMA_MASK
	.align		4
.L_512:
        /*0018*/ 	.byte	0x03, 0x50
        /*001a*/ 	.short	0x0000


	//----- nvinfo : EIATTR_MAXREG_COUNT
	.align		4
        /*001c*/ 	.byte	0x03, 0x1b
        /*001e*/ 	.short	0x00ff


	//----- nvinfo : EIATTR_MERCURY_ISA_VERSION
	.align		4
        /*0020*/ 	.byte	0x03, 0x5f
        /*0022*/ 	.short	0x0101


	//----- nvinfo : EIATTR_VRC_CTA_INIT_COUNT
	.align		4
        /*0024*/ 	.byte	0x02, 0x4a
	.zero		1
	.zero		1


	//----- nvinfo : EIATTR_EXIT_INSTR_OFFSETS
	.align		4
        /*0028*/ 	.byte	0x04, 0x1c
        /*002a*/ 	.short	(.L_514 - .L_513)


	//   ....[0]....
.L_513:
        /*002c*/ 	.word	0x00000010


	//----- nvinfo : EIATTR_MAX_THREADS
	.align		4
.L_514:
        /*0030*/ 	.byte	0x04, 0x05
        /*0032*/ 	.short	(.L_516 - .L_515)
.L_515:
        /*0034*/ 	.word	0x00000100
        /*0038*/ 	.word	0x00000001
        /*003c*/ 	.word	0x00000001


	//----- nvinfo : EIATTR_CBANK_PARAM_SIZE
	.align		4
.L_516:
        /*0040*/ 	.byte	0x03, 0x19
        /*0042*/ 	.short	0x0278


	//----- nvinfo : EIATTR_PARAM_CBANK
	.align		4
        /*0044*/ 	.byte	0x04, 0x0a
        /*0046*/ 	.short	(.L_518 - .L_517)
	.align		4
.L_517:
        /*0048*/ 	.word	index@(.nv.constant0._ZN7cutlass13device_kernelIN5flash19enable_sm80_to_sm89INS1_16FlashAttnBwdSm80INS1_25CollectiveMainloopBwdSm80ILi2ELi1EN4cute5tupleIJNS5_1CILi64EEENS7_ILi96EEENS7_ILi128EEEEEENS_6half_tEfNS_4arch4Sm80ELb0ELb1ELb1ELb1ELb1ELb0ELb0ELb0ELi2ELi2ELi2ELi2ELb1EEENS1_24CollectiveEpilogueBwdGQAISB_fSE_Li256ELb1ELb1EEENS1_19SingleTileSchedulerILb1ELb0ELb0ELi96EEEEEEEEEvNT_6ParamsE)
        /*004c*/ 	.short	0x0380
        /*004e*/ 	.short	0x0278


	//----- nvinfo : EIATTR_SW_WAR
	.align		4
.L_518:
        /*0050*/ 	.byte	0x04, 0x36
        /*0052*/ 	.short	(.L_520 - .L_519)
.L_519:
        /*0054*/ 	.word	0x00000008
.L_520:


//--------------------- .nv.info._ZN7cutlass13device_kernelIN5flash19enable_sm80_to_sm89INS1_16FlashAttnBwdSm80INS1_25CollectiveMainloopBwdSm80ILi2ELi1EN4cute5tupleIJNS5_1CILi64EEENS7_ILi96EEENS7_ILi128EEEEEENS_6half_tEfNS_4arch4Sm80ELb1ELb0ELb1ELb0ELb0ELb0ELb0ELb0ELi2ELi2ELi2ELi2ELb1EEENS1_21CollectiveEpilogueBwdISB_SC_SE_Li256ELb0ELb0ELi4EEENS1_25SingleTileBwdLPTSchedulerILb0ELi96ELb0EEEEEEEEEvNT_6ParamsE --------------------------
	.section	.nv.info._ZN7cutlass13device_kernelIN5flash19enable_sm80_to_sm89INS1_16FlashAttnBwdSm80INS1_25CollectiveMainloopBwdSm80ILi2ELi1EN4cute5tupleIJNS5_1CILi64EEENS7_ILi96EEENS7_ILi128EEEEEENS_6half_tEfNS_4arch4Sm80ELb1ELb0ELb1ELb0ELb0ELb0ELb0ELb0ELi2ELi2ELi2ELi2ELb1EEENS1_21CollectiveEpilogueBwdISB_SC_SE_Li256ELb0ELb0ELi4EEENS1_25SingleTileBwdLPTSchedulerILb0ELi96ELb0EEEEEEEEEvNT_6ParamsE,"",@"SHT_CUDA_INFO"
	.sectionflags	@""
	.align	4


	//----- nvinfo : EIATTR_CUDA_API_VERSION
	.align		4
        /*0000*/ 	.byte	0x04, 0x37
        /*0002*/ 	.short	(.L_522 - .L_521)
.L_521:
        /*0004*/ 	.word	0x00000082


	//----- nvinfo : EIATTR_KPARAM_INFO
	.align		4
.L_522:
        /*0008*/ 	.byte	0x04, 0x17
        /*000a*/ 	.short	(.L_524 - .L_523)
.L_523:
        /*000c*/ 	.word	0x00000000
        /*0010*/ 	.short	0x0000
        /*0012*/ 	.short	0x0000
        /*0014*/ 	.byte	0x00, 0xf0, 0x21, 0x0a


	//----- nvinfo : EIATTR_SPARSE_MMA_MASK
	.align		4
.L_524:
        /*0018*/ 	.byte	0x03, 0x50
        /*001a*/ 	.short	0x0000


	//----- nvinfo : EIATTR_MAXREG_COUNT
	.align		4
        /*001c*/ 	.byte	0x03, 0x1b
        /*001e*/ 	.short	0x00ff


	//----- nvinfo : EIATTR_MERCURY_ISA_VERSION
	.align		4
        /*0020*/ 	.byte	0x03, 0x5f
        /*0022*/ 	.short	0x0101


	//----- nvinfo : EIATTR_VRC_CTA_INIT_COUNT
	.align		4
        /*0024*/ 	.byte	0x02, 0x4a
	.zero		1
	.zero		1


	//----- nvinfo : EIATTR_EXIT_INSTR_OFFSETS
	.align		4
        /*0028*/ 	.byte	0x04, 0x1c
        /*002a*/ 	.short	(.L_526 - .L_525)


	//   ....[0]....
.L_525:
        /*002c*/ 	.word	0x00000010


	//----- nvinfo : EIATTR_MAX_THREADS
	.align		4
.L_526:
        /*0030*/ 	.byte	0x04, 0x05
        /*0032*/ 	.short	(.L_528 - .L_527)
.L_527:
        /*0034*/ 	.word	0x00000100
        /*0038*/ 	.word	0x00000001
        /*003c*/ 	.word	0x00000001


	//----- nvinfo : EIATTR_CBANK_PARAM_SIZE
	.align		4
.L_528:
        /*0040*/ 	.byte	0x03, 0x19
        /*0042*/ 	.short	0x0288


	//----- nvinfo : EIATTR_PARAM_CBANK
	.align		4
        /*0044*/ 	.byte	0x04, 0x0a
        /*0046*/ 	.short	(.L_530 - .L_529)
	.align		4
.L_529:
        /*0048*/ 	.word	index@(.nv.constant0._ZN7cutlass13device_kernelIN5flash19enable_sm80_to_sm89INS1_16FlashAttnBwdSm80INS1_25CollectiveMainloopBwdSm80ILi2ELi1EN4cute5tupleIJNS5_1CILi64EEENS7_ILi96EEENS7_ILi128EEEEEENS_6half_tEfNS_4arch4Sm80ELb1ELb0ELb1ELb0ELb0ELb0ELb0ELb0ELi2ELi2ELi2ELi2ELb1EEENS1_21CollectiveEpilogueBwdISB_SC_SE_Li256ELb0ELb0ELi4EEENS1_25SingleTileBwdLPTSchedulerILb0ELi96ELb0EEEEEEEEEvNT_6ParamsE)
        /*004c*/ 	.short	0x0380
        /*004e*/ 	.short	0x0288


	//----- nvinfo : EIATTR_SW_WAR
	.align		4
.L_530:
        /*0050*/ 	.byte	0x04, 0x36
        /*0052*/ 	.short	(.L_532 - .L_531)
.L_531:
        /*0054*/ 	.word	0x00000008
.L_532:


//--------------------- .nv.info._ZN7cutlass13device_kernelIN5flash19enable_sm80_to_sm89INS1_16FlashAttnBwdSm80INS1_25CollectiveMainloopBwdSm80ILi2ELi1EN4cute5tupleIJNS5_1CILi64EEENS7_ILi96EEENS7_ILi128EEEEEENS_6half_tEfNS_4arch4Sm80ELb1ELb0ELb1ELb0ELb1ELb0ELb0ELb0ELi2ELi2ELi2ELi2ELb1EEENS1_21CollectiveEpilogueBwdISB_SC_SE_Li256ELb0ELb0ELi4EEENS1_25SingleTileBwdLPTSchedulerILb0ELi96ELb1EEEEEEEEEvNT_6ParamsE --------------------------
	.section	.nv.info._ZN7cutlass13device_kernelIN5flash19enable_sm80_to_sm89INS1_16FlashAttnBwdSm80INS1_25CollectiveMainloopBwdSm80ILi2ELi1EN4cute5tupleIJNS5_1CILi64EEENS7_ILi96EEENS7_ILi128EEEEEENS_6half_tEfNS_4arch4Sm80ELb1ELb0ELb1ELb0ELb1ELb0ELb0ELb0ELi2ELi2ELi2ELi2ELb1EEENS1_21CollectiveEpilogueBwdISB_SC_SE_Li256ELb0ELb0ELi4EEENS1_25SingleTileBwdLPTSchedulerILb0ELi96ELb1EEEEEEEEEvNT_6ParamsE,"",@"SHT_CUDA_INFO"
	.sectionflags	@""
	.align	4


	//----- nvinfo : EIATTR_CUDA_API_VERSION
	.align		4
        /*0000*/ 	.byte	0x04, 0x37
        /*0002*/ 	.short	(.L_534 - .L_533)
.L_533:
        /*0004*/ 	.word	0x00000082


	//----- nvinfo : EIATTR_KPARAM_INFO
	.align		4
.L_534:
        /*0008*/ 	.byte	0x04, 0x17
        /*000a*/ 	.short	(.L_536 - .L_535)
.L_535:
        /*000c*/ 	.word	0x00000000
        /*0010*/ 	.short	0x0000
        /*0012*/ 	.short	0x0000
        /*0014*/ 	.byte	0x00, 0xf0, 0x21, 0x0a


	//----- nvinfo : EIATTR_SPARSE_MMA_MASK
	.align		4
.L_536:
        /*0018*/ 	.byte	0x03, 0x50
        /*001a*/ 	.short	0x0000


	//----- nvinfo : EIATTR_MAXREG_COUNT
	.align		4
        /*001c*/ 	.byte	0x03, 0x1b
        /*001e*/ 	.short	0x00ff


	//----- nvinfo : EIATTR_MERCURY_ISA_VERSION
	.align		4
        /*0020*/ 	.byte	0x03, 0x5f
        /*0022*/ 	.short	0x0101


	//----- nvinfo : EIATTR_VRC_CTA_INIT_COUNT
	.align		4
        /*0024*/ 	.byte	0x02, 0x4a
	.zero		1
	.zero		1


	//----- nvinfo : EIATTR_EXIT_INSTR_OFFSETS
	.align		4
        /*0028*/ 	.byte	0x04, 0x1c
        /*002a*/ 	.short	(.L_538 - .L_537)


	//   ....[0]....
.L_537:
        /*002c*/ 	.word	0x00000010


	//----- nvinfo : EIATTR_MAX_THREADS
	.align		4
.L_538:
        /*0030*/ 	.byte	0x04, 0x05
        /*0032*/ 	.short	(.L_540 - .L_539)
.L_539:
        /*0034*/ 	.word	0x00000100
        /*0038*/ 	.word	0x00000001
        /*003c*/ 	.word	0x00000001


	//----- nvinfo : EIATTR_CBANK_PARAM_SIZE
	.align		4
.L_540:
        /*0040*/ 	.byte	0x03, 0x19
        /*0042*/ 	.short	0x0288


	//----- nvinfo : EIATTR_PARAM_CBANK
	.align		4
        /*0044*/ 	.byte	0x04, 0x0a
        /*0046*/ 	.short	(.L_542 - .L_541)
	.align		4
.L_541:
        /*0048*/ 	.word	index@(.nv.constant0._ZN7cutlass13device_kernelIN5flash19enable_sm80_to_sm89INS1_16FlashAttnBwdSm80INS1_25CollectiveMainloopBwdSm80ILi2ELi1EN4cute5tupleIJNS5_1CILi64EEENS7_ILi96EEENS7_ILi128EEEEEENS_6half_tEfNS_4arch4Sm80ELb1ELb0ELb1ELb0ELb1ELb0ELb0ELb0ELi2ELi2ELi2ELi2ELb1EEENS1_21CollectiveEpilogueBwdISB_SC_SE_Li256ELb0ELb0ELi4EEENS1_25SingleTileBwdLPTSchedulerILb0ELi96ELb1EEEEEEEEEvNT_6ParamsE)
        /*004c*/ 	.short	0x0380
        /*004e*/ 	.short	0x0288


	//----- nvinfo : EIATTR_SW_WAR
	.align		4
.L_542:
        /*0050*/ 	.byte	0x04, 0x36
        /*0052*/ 	.short	(.L_544 - .L_543)
.L_543:
        /*0054*/ 	.word	0x00000008
.L_544:


//--------------------- .nv.info._ZN7cutlass13device_kernelIN5flash19enable_sm80_to_sm89INS1_16FlashAttnBwdSm80INS1_25CollectiveMainloopBwdSm80ILi2ELi1EN4cute5tupleIJNS5_1CILi64EEENS7_ILi96EEENS7_ILi128EEEEEENS_6half_tEfNS_4arch4Sm80ELb1ELb0ELb1ELb0ELb0ELb0ELb0ELb0ELi2ELi2ELi2ELi2ELb1EEENS1_24CollectiveEpilogueBwdGQAISB_fSE_Li256ELb0ELb0EEENS1_25SingleTileBwdLPTSchedulerILb0ELi96ELb0EEEEEEEEEvNT_6ParamsE --------------------------
	.section	.nv.info._ZN7cutlass13device_kernelIN5flash19enable_sm80_to_sm89INS1_16FlashAttnBwdSm80INS1_25CollectiveMainloopBwdSm80ILi2ELi1EN4cute5tupleIJNS5_1CILi64EEENS7_ILi96EEENS7_ILi128EEEEEENS_6half_tEfNS_4arch4Sm80ELb1ELb0ELb1ELb0ELb0ELb0ELb0ELb0ELi2ELi2ELi2ELi2ELb1EEENS1_24CollectiveEpilogueBwdGQAISB_fSE_Li256ELb0ELb0EEENS1_25SingleTileBwdLPTSchedulerILb0ELi96ELb0EEEEEEEEEvNT_6ParamsE,"",@"SHT_CUDA_INFO"
	.sectionflags	@""
	.align	4


	//----- nvinfo : EIATTR_CUDA_API_VERSION
	.align		4
        /*0000*/ 	.byte	0x04, 0x37
        /*0002*/ 	.short	(.L_546 - .L_545)
.L_545:
        /*0004*/ 	.word	0x00000082


	//----- nvinfo : EIATTR_KPARAM_INFO
	.align		4
.L_546:
        /*0008*/ 	.byte	0x04, 0x17
        /*000a*/ 	.short	(.L_548 - .L_547)
.L_547:
        /*000c*/ 	.word	0x00000000
        /*0010*/ 	.short	0x0000
        /*0012*/ 	.short	0x0000
        /*0014*/ 	.byte	0x00, 0xf0, 0x41, 0x0a


	//----- nvinfo : EIATTR_SPARSE_MMA_MASK
	.align		4
.L_548:
        /*0018*/ 	.byte	0x03, 0x50
        /*001a*/ 	.short	0x0000


	//----- nvinfo : EIATTR_MAXREG_COUNT
	.align		4
        /*001c*/ 	.byte	0x03, 0x1b
        /*001e*/ 	.short	0x00ff


	//----- nvinfo : EIATTR_MERCURY_ISA_VERSION
	.align		4
        /*0020*/ 	.byte	0x03, 0x5f
        /*0022*/ 	.short	0x0101


	//----- nvinfo : EIATTR_VRC_CTA_INIT_COUNT
	.align		4
        /*0024*/ 	.byte	0x02, 0x4a
	.zero		1
	.zero		1


	//----- nvinfo : EIATTR_EXIT_INSTR_OFFSETS
	.align		4
        /*0028*/ 	.byte	0x04, 0x1c
        /*002a*/ 	.short	(.L_550 - .L_549)


	//   ....[0]....
.L_549:
        /*002c*/ 	.word	0x00000010


	//----- nvinfo : EIATTR_MAX_THREADS
	.align		4
.L_550:
        /*0030*/ 	.byte	0x04, 0x05
        /*0032*/ 	.short	(.L_552 - .L_551)
.L_551:
        /*0034*/ 	.word	0x00000100
        /*0038*/ 	.word	0x00000001
        /*003c*/ 	.word	0x00000001


	//----- nvinfo : EIATTR_CBANK_PARAM_SIZE
	.align		4
.L_552:
        /*0040*/ 	.byte	0x03, 0x19
        /*0042*/ 	.short	0x0290


	//----- nvinfo : EIATTR_PARAM_CBANK
	.align		4
        /*0044*/ 	.byte	0x04, 0x0a
        /*0046*/ 	.short	(.L_554 - .L_553)
	.align		4
.L_553:
        /*0048*/ 	.word	index@(.nv.constant0._ZN7cutlass13device_kernelIN5flash19enable_sm80_to_sm89INS1_16FlashAttnBwdSm80INS1_25CollectiveMainloopBwdSm80ILi2ELi1EN4cute5tupleIJNS5_1CILi64EEENS7_ILi96EEENS7_ILi128EEEEEENS_6half_tEfNS_4arch4Sm80ELb1ELb0ELb1ELb0ELb0ELb0ELb0ELb0ELi2ELi2ELi2ELi2ELb1EEENS1_24CollectiveEpilogueBwdGQAISB_fSE_Li256ELb0ELb0EEENS1_25SingleTileBwdLPTSchedulerILb0ELi96ELb0EEEEEEEEEvNT_6ParamsE)
        /*004c*/ 	.short	0x0380
        /*004e*/ 	.short	0x0290


	//----- nvinfo : EIATTR_SW_WAR
	.align		4
.L_554:
        /*0050*/ 	.byte	0x04, 0x36
        /*0052*/ 	.short	(.L_556 - .L_555)
.L_555:
        /*0054*/ 	.word	0x00000008
.L_556:


//--------------------- .nv.info._ZN7cutlass13device_kernelIN5flash19enable_sm80_to_sm89INS1_16FlashAttnBwdSm80INS1_25CollectiveMainloopBwdSm80ILi2ELi1EN4cute5tupleIJNS5_1CILi64EEENS7_ILi96EEENS7_ILi128EEEEEENS_6half_tEfNS_4arch4Sm80ELb1ELb0ELb1ELb0ELb1ELb0ELb0ELb0ELi2ELi2ELi2ELi2ELb1EEENS1_24CollectiveEpilogueBwdGQAISB_fSE_Li256ELb0ELb1EEENS1_25SingleTileBwdLPTSchedulerILb0ELi96ELb1EEEEEEEEEvNT_6ParamsE --------------------------
	.section	.nv.info._ZN7cutlass13device_kernelIN5flash19enable_sm80_to_sm89INS1_16FlashAttnBwdSm80INS1_25CollectiveMainloopBwdSm80ILi2ELi1EN4cute5tupleIJNS5_1CILi64EEENS7_ILi96EEENS7_ILi128EEEEEENS_6half_tEfNS_4arch4Sm80ELb1ELb0ELb1ELb0ELb1ELb0ELb0ELb0ELi2ELi2ELi2ELi2ELb1EEENS1_24CollectiveEpilogueBwdGQAISB_fSE_Li256ELb0ELb1EEENS1_25SingleTileBwdLPTSchedulerILb0ELi96ELb1EEEEEEEEEvNT_6ParamsE,"",@"SHT_CUDA_INFO"
	.sectionflags	@""
	.align	4


	//----- nvinfo : EIATTR_CUDA_API_VERSION
	.align		4
        /*0000*/ 	.byte	0x04, 0x37
        /*0002*/ 	.short	(.L_558 - .L_557)
.L_557:
        /*0004*/ 	.word	0x00000082


	//----- nvinfo : EIATTR_KPARAM_INFO
	.align		4
.L_558:
        /*0008*/ 	.byte	0x04, 0x17
        /*000a*/ 	.short	(.L_560 - .L_559)
.L_559:
        /*000c*/ 	.word	0x00000000
        /*0010*/ 	.short	0x0000
        /*0012*/ 	.short	0x0000
        /*0014*/ 	.byte	0x00, 0xf0, 0x41, 0x0a


	//----- nvinfo : EIATTR_SPARSE_MMA_MASK
	.align		4
.L_560:
        /*0018*/ 	.byte	0x03, 0x50
        /*001a*/ 	.short	0x0000


	//----- nvinfo : EIATTR_MAXREG_COUNT
	.align		4
        /*001c*/ 	.byte	0x03, 0x1b
        /*001e*/ 	.short	0x00ff


	//----- nvinfo : EIATTR_MERCURY_ISA_VERSION
	.align		4
        /*0020*/ 	.byte	0x03, 0x5f
        /*0022*/ 	.short	0x0101


	//----- nvinfo : EIATTR_VRC_CTA_INIT_COUNT
	.align		4
        /*0024*/ 	.byte	0x02, 0x4a
	.zero		1
	.zero		1


	//----- nvinfo : EIATTR_EXIT_INSTR_OFFSETS
	.align		4
        /*0028*/ 	.byte	0x04, 0x1c
        /*002a*/ 	.short	(.L_562 - .L_561)


	//   ....[0]....
.L_561:
        /*002c*/ 	.word	0x00000010


	//----- nvinfo : EIATTR_MAX_THREADS
	.align		4
.L_562:
        /*0030*/ 	.byte	0x04, 0x05
        /*0032*/ 	.short	(.L_564 - .L_563)
.L_563:
        /*0034*/ 	.word	0x00000100
        /*0038*/ 	.word	0x00000001
        /*003c*/ 	.word	0x00000001


	//----- nvinfo : EIATTR_CBANK_PARAM_SIZE
	.align		4
.L_564:
        /*0040*/ 	.byte	0x03, 0x19
        /*0042*/ 	.short	0x0290


	//----- nvinfo : EIATTR_PARAM_CBANK
	.align		4
        /*0044*/ 	.byte	0x04, 0x0a
        /*0046*/ 	.short	(.L_566 - .L_565)
	.align		4
.L_565:
        /*0048*/ 	.word	index@(.nv.constant0._ZN7cutlass13device_kernelIN5flash19enable_sm80_to_sm89INS1_16FlashAttnBwdSm80INS1_25CollectiveMainloopBwdSm80ILi2ELi1EN4cute5tupleIJNS5_1CILi64EEENS7_ILi96EEENS7_ILi128EEEEEENS_6half_tEfNS_4arch4Sm80ELb1ELb0ELb1ELb0ELb1ELb0ELb0ELb0ELi2ELi2ELi2ELi2ELb1EEENS1_24CollectiveEpilogueBwdGQAISB_fSE_Li256ELb0ELb1EEENS1_25SingleTileBwdLPTSchedulerILb0ELi96ELb1EEEEEEEEEvNT_6ParamsE)
        /*004c*/ 	.short	0x0380
        /*004e*/ 	.short	0x0290


	//----- nvinfo : EIATTR_SW_WAR
	.align		4
.L_566:
        /*0050*/ 	.byte	0x04, 0x36
        /*0052*/ 	.short	(.L_568 - .L_567)
.L_567:
        /*0054*/ 	.word	0x00000008
.L_568:


//--------------------- .nv.info._ZN7cutlass13device_kernelIN5flash19enable_sm80_to_sm89INS1_16FlashAttnBwdSm80INS1_25CollectiveMainloopBwdSm80ILi2ELi1EN4cute5tupleIJNS5_1CILi64EEENS7_ILi96EEENS7_ILi128EEEEEENS_6half_tEfNS_4arch4Sm80ELb1ELb0ELb1ELb1ELb0ELb0ELb0ELb0ELi2ELi2ELi2ELi2ELb1EEENS1_21CollectiveEpilogueBwdISB_SC_SE_Li256ELb1ELb0ELi4EEENS1_25SingleTileBwdLPTSchedulerILb1ELi96ELb0EEEEEEEEEvNT_6ParamsE --------------------------
	.section	.nv.info._ZN7cutlass13device_kernelIN5flash19enable_sm80_to_sm89INS1_16FlashAttnBwdSm80INS1_25CollectiveMainloopBwdSm80ILi2ELi1EN4cute5tupleIJNS5_1CILi64EEENS7_ILi96EEENS7_ILi128EEEEEENS_6half_tEfNS_4arch4Sm80ELb1ELb0ELb1ELb1ELb0ELb0ELb0ELb0ELi2ELi2ELi2ELi2ELb1EEENS1_21CollectiveEpilogueBwdISB_SC_SE_Li256ELb1ELb0ELi4EEENS1_25SingleTileBwdLPTSchedulerILb1ELi96ELb0EEEEEEEEEvNT_6ParamsE,"",@"SHT_CUDA_INFO"
	.sectionflags	@""
	.align	4


	//----- nvinfo : EIATTR_CUDA_API_VERSION
	.align		4
        /*0000*/ 	.byte	0x04, 0x37
        /*0002*/ 	.short	(.L_570 - .L_569)
.L_569:
        /*0004*/ 	.word	0x00000082


	//----- nvinfo : EIATTR_KPARAM_INFO
	.align		4
.L_570:
        /*0008*/ 	.byte	0x04, 0x17
        /*000a*/ 	.short	(.L_572 - .L_571)
.L_571:
        /*000c*/ 	.word	0x00000000
        /*0010*/ 	.short	0x0000
        /*0012*/ 	.short	0x0000
        /*0014*/ 	.byte	0x00, 0xf0, 0x21, 0x0a


	//----- nvinfo : EIATTR_SPARSE_MMA_MASK
	.align		4
.L_572:
        /*0018*/ 	.byte	0x03, 0x50
        /*001a*/ 	.short	0x0000


	//----- nvinfo : EIATTR_MAXREG_COUNT
	.align		4
        /*001c*/ 	.byte	0x03, 0x1b
        /*001e*/ 	.short	0x00ff


	//----- nvinfo : EIATTR_MERCURY_ISA_VERSION
	.align		4
        /*0020*/ 	.byte	0x03, 0x5f
        /*0022*/ 	.short	0x0101


	//----- nvinfo : EIATTR_VRC_CTA_INIT_COUNT
	.align		4
        /*0024*/ 	.byte	0x02, 0x4a
	.zero		1
	.zero		1


	//----- nvinfo : EIATTR_EXIT_INSTR_OFFSETS
	.align		4
        /*0028*/ 	.byte	0x04, 0x1c
        /*002a*/ 	.short	(.L_574 - .L_573)


	//   ....[0]....
.L_573:
        /*002c*/ 	.word	0x00000010


	//----- nvinfo : EIATTR_MAX_THREADS
	.align		4
.L_574:
        /*0030*/ 	.byte	0x04, 0x05
        /*0032*/ 	.short	(.L_576 - .L_575)
.L_575:
        /*0034*/ 	.word	0x00000100
        /*0038*/ 	.word	0x00000001
        /*003c*/ 	.word	0x00000001


	//----- nvinfo : EIATTR_CBANK_PARAM_SIZE
	.align		4
.L_576:
        /*0040*/ 	.byte	0x03, 0x19
        /*0042*/ 	.short	0x0288


	//----- nvinfo : EIATTR_PARAM_CBANK
	.align		4
        /*0044*/ 	.byte	0x04, 0x0a
        /*0046*/ 	.short	(.L_578 - .L_577)
	.align		4
.L_577:
        /*0048*/ 	.word	index@(.nv.constant0._ZN7cutlass13device_kernelIN5flash19enable_sm80_to_sm89INS1_16FlashAttnBwdSm80INS1_25CollectiveMainloopBwdSm80ILi2ELi1EN4cute5tupleIJNS5_1CILi64EEENS7_ILi96EEENS7_ILi128EEEEEENS_6half_tEfNS_4arch4Sm80ELb1ELb0ELb1ELb1ELb0ELb0ELb0ELb0ELi2ELi2ELi2ELi2ELb1EEENS1_21CollectiveEpilogueBwdISB_SC_SE_Li256ELb1ELb0ELi4EEENS1_25SingleTileBwdLPTSchedulerILb1ELi96ELb0EEEEEEEEEvNT_6ParamsE)
        /*004c*/ 	.short	0x0380
        /*004e*/ 	.short	0x0288


	//----- nvinfo : EIATTR_SW_WAR
	.align		4
.L_578:
        /*0050*/ 	.byte	0x04, 0x36
        /*0052*/ 	.short	(.L_580 - .L_579)
.L_579:
        /*0054*/ 	.word	0x00000008
.L_580:


//--------------------- .nv.info._ZN7cutlass13device_kernelIN5flash19enable_sm80_to_sm89INS1_16FlashAttnBwdSm80INS1_25CollectiveMainloopBwdSm80ILi2ELi1EN4cute5tupleIJNS5_1CILi64EEENS7_ILi96EEENS7_ILi128EEEEEENS_6half_tEfNS_4arch4Sm80ELb1ELb0ELb1ELb1ELb1ELb0ELb0ELb0ELi2ELi2ELi2ELi2ELb1EEENS1_21CollectiveEpilogueBwdISB_SC_SE_Li256ELb1ELb0ELi4EEENS1_25SingleTileBwdLPTSchedulerILb1ELi96ELb1EEEEEEEEEvNT_6ParamsE --------------------------
	.section	.nv.info._ZN7cutlass13device_kernelIN5flash19enable_sm80_to_sm89INS1_16FlashAttnBwdSm80INS1_25CollectiveMainloopBwdSm80ILi2ELi1EN4cute5tupleIJNS5_1CILi64EEENS7_ILi96EEENS7_ILi128EEEEEENS_6half_tEfNS_4arch4Sm80ELb1ELb0ELb1ELb1ELb1ELb0ELb0ELb0ELi2ELi2ELi2ELi2ELb1EEENS1_21CollectiveEpilogueBwdISB_SC_SE_Li256ELb1ELb0ELi4EEENS1_25SingleTileBwdLPTSchedulerILb1ELi96ELb1EEEEEEEEEvNT_6ParamsE,"",@"SHT_CUDA_INFO"
	.sectionflags	@""
	.align	4


	//----- nvinfo : EIATTR_CUDA_API_VERSION
	.align		4
        /*0000*/ 	.byte	0x04, 0x37
        /*0002*/ 	.short	(.L_582 - .L_581)
.L_581:
        /*0004*/ 	.word	0x00000082


	//----- nvinfo : EIATTR_KPARAM_INFO
	.align		4
.L_582:
        /*0008*/ 	.byte	0x04, 0x17
        /*000a*/ 	.short	(.L_584 - .L_583)
.L_583:
        /*000c*/ 	.word	0x00000000
        /*0010*/ 	.short	0x0000
        /*0012*/ 	.short	0x0000
        /*0014*/ 	.byte	0x00, 0xf0, 0x21, 0x0a


	//----- nvinfo : EIATTR_SPARSE_MMA_MASK
	.align		4
.L_584:
        /*0018*/ 	.byte	0x03, 0x50
        /*001a*/ 	.short	0x0000


	//----- nvinfo : EIATTR_MAXREG_COUNT
	.align		4
        /*001c*/ 	.byte	0x03, 0x1b
        /*001e*/ 	.short	0x00ff


	//----- nvinfo : EIATTR_MERCURY_ISA_VERSION
	.align		4
        /*0020*/ 	.byte	0x03, 0x5f
        /*0022*/ 	.short	0x0101


	//----- nvinfo : EIATTR_VRC_CTA_INIT_COUNT
	.align		4
        /*0024*/ 	.byte	0x02, 0x4a
	.zero		1
	.zero		1


	//----- nvinfo : EIATTR_EXIT_INSTR_OFFSETS
	.align		4
        /*0028*/ 	.byte	0x04, 0x1c
        /*002a*/ 	.short	(.L_586 - .L_585)


	//   ....[0]....
.L_585:
        /*002c*/ 	.word	0x00000010


	//----- nvinfo : EIATTR_MAX_THREADS
	.align		4
.L_586:
        /*0030*/ 	.byte	0x04, 0x05
        /*0032*/ 	.short	(.L_588 - .L_587)
.L_587:
        /*0034*/ 	.word	0x00000100
        /*0038*/ 	.word	0x00000001
        /*003c*/ 	.word	0x00000001


	//----- nvinfo : EIATTR_CBANK_PARAM_SIZE
	.align		4
.L_588:
        /*0040*/ 	.byte	0x03, 0x19
        /*0042*/ 	.short	0x0288


	//----- nvinfo : EIATTR_PARAM_CBANK
	.align		4
        /*0044*/ 	.byte	0x04, 0x0a
        /*0046*/ 	.short	(.L_590 - .L_589)
	.align		4
.L_589:
        /*0048*/ 	.word	index@(.nv.constant0._ZN7cutlass13device_kernelIN5flash19enable_sm80_to_sm89INS1_16FlashAttnBwdSm80INS1_25CollectiveMainloopBwdSm80ILi2ELi1EN4cute5tupleIJNS5_1CILi64EEENS7_ILi96EEENS7_ILi128EEEEEENS_6half_tEfNS_4arch4Sm80ELb1ELb0ELb1ELb1ELb1ELb0ELb0ELb0ELi2ELi2ELi2ELi2ELb1EEENS1_21CollectiveEpilogueBwdISB_SC_SE_Li256ELb1ELb0ELi4EEENS1_25SingleTileBwdLPTSchedulerILb1ELi96ELb1EEEEEEEEEvNT_6ParamsE)
        /*004c*/ 	.short	0x0380
        /*004e*/ 	.short	0x0288


	//----- nvinfo : EIATTR_SW_WAR
	.align		4
.L_590:
        /*0050*/ 	.byte	0x04, 0x36
        /*0052*/ 	.short	(.L_592 - .L_591)
.L_591:
        /*0054*/ 	.word	0x00000008
.L_592:


//--------------------- .nv.info._ZN7cutlass13device_kernelIN5flash19enable_sm80_to_sm89INS1_16FlashAttnBwdSm80INS1_25CollectiveMainloopBwdSm80ILi2ELi1EN4cute5tupleIJNS5_1CILi64EEENS7_ILi96EEENS7_ILi128EEEEEENS_6half_tEfNS_4arch4Sm80ELb1ELb0ELb1ELb1ELb0ELb0ELb0ELb0ELi2ELi2ELi2ELi2ELb1EEENS1_24CollectiveEpilogueBwdGQAISB_fSE_Li256ELb1ELb0EEENS1_25SingleTileBwdLPTSchedulerILb1ELi96ELb0EEEEEEEEEvNT_6ParamsE --------------------------
	.section	.nv.info._ZN7cutlass13device_kernelIN5flash19enable_sm80_to_sm89INS1_16FlashAttnBwdSm80INS1_25CollectiveMainloopBwdSm80ILi2ELi1EN4cute5tupleIJNS5_1CILi64EEENS7_ILi96EEENS7_ILi128EEEEEENS_6half_tEfNS_4arch4Sm80ELb1ELb0ELb1ELb1ELb0ELb0ELb0ELb0ELi2ELi2ELi2ELi2ELb1EEENS1_24CollectiveEpilogueBwdGQAISB_fSE_Li256ELb1ELb0EEENS1_25SingleTileBwdLPTSchedulerILb1ELi96ELb0EEEEEEEEEvNT_6ParamsE,"",@"SHT_CUDA_INFO"
	.sectionflags	@""
	.align	4


	//----- nvinfo : EIATTR_CUDA_API_VERSION
	.align		4
        /*0000*/ 	.byte	0x04, 0x37
        /*0002*/ 	.short	(.L_594 - .L_593)
.L_593:
        /*0004*/ 	.word	0x00000082


	//----- nvinfo : EIATTR_KPARAM_INFO
	.align		4
.L_594:
        /*0008*/ 	.byte	0x04, 0x17
        /*000a*/ 	.short	(.L_596 - .L_595)
.L_595:
        /*000c*/ 	.word	0x00000000
        /*0010*/ 	.short	0x0000
        /*0012*/ 	.short	0x0000
        /*0014*/ 	.byte	0x00, 0xf0, 0x41, 0x0a


	//----- nvinfo : EIATTR_SPARSE_MMA_MASK
	.align		4
.L_596:
        /*0018*/ 	.byte	0x03, 0x50
        /*001a*/ 	.short	0x0000


	//----- nvinfo : EIATTR_MAXREG_COUNT
	.align		4
        /*001c*/ 	.byte	0x03, 0x1b
        /*001e*/ 	.short	0x00ff


	//----- nvinfo : EIATTR_MERCURY_ISA_VERSION
	.align		4
        /*0020*/ 	.byte	0x03, 0x5f
        /*0022*/ 	.short	0x0101


	//----- nvinfo : EIATTR_VRC_CTA_INIT_COUNT
	.align		4
        /*0024*/ 	.byte	0x02, 0x4a
	.zero		1
	.zero		1


	//----- nvinfo : EIATTR_EXIT_INSTR_OFFSETS
	.align		4
        /*0028*/ 	.byte	0x04, 0x1c
        /*002a*/ 	.short	(.L_598 - .L_597)


	//   ....[0]....
.L_597:
        /*002c*/ 	.word	0x00000010


	//----- nvinfo : EIATTR_MAX_THREADS
	.align		4
.L_598:
        /*0030*/ 	.byte	0x04, 0x05
        /*0032*/ 	.short	(.L_600 - .L_599)
.L_599:
        /*0034*/ 	.word	0x00000100
        /*0038*/ 	.word	0x00000001
        /*003c*/ 	.word	0x00000001


	//----- nvinfo : EIATTR_CBANK_PARAM_SIZE
	.align		4
.L_600:
        /*0040*/ 	.byte	0x03, 0x19
        /*0042*/ 	.short	0x0290


	//----- nvinfo : EIATTR_PARAM_CBANK
	.align		4
        /*0044*/ 	.byte	0x04, 0x0a
        /*0046*/ 	.short	(.L_602 - .L_601)
	.align		4
.L_601:
        /*0048*/ 	.word	index@(.nv.constant0._ZN7cutlass13device_kernelIN5flash19enable_sm80_to_sm89INS1_16FlashAttnBwdSm80INS1_25CollectiveMainloopBwdSm80ILi2ELi1EN4cute5tupleIJNS5_1CILi64EEENS7_ILi96EEENS7_ILi128EEEEEENS_6half_tEfNS_4arch4Sm80ELb1ELb0ELb1ELb1ELb0ELb0ELb0ELb0ELi2ELi2ELi2ELi2ELb1EEENS1_24CollectiveEpilogueBwdGQAISB_fSE_Li256ELb1ELb0EEENS1_25SingleTileBwdLPTSchedulerILb1ELi96ELb0EEEEEEEEEvNT_6ParamsE)
        /*004c*/ 	.short	0x0380
        /*004e*/ 	.short	0x0290


	//----- nvinfo : EIATTR_SW_WAR
	.align		4
.L_602:
        /*0050*/ 	.byte	0x04, 0x36
        /*0052*/ 	.short	(.L_604 - .L_603)
.L_603:
        /*0054*/ 	.word	0x00000008
.L_604:


//--------------------- .nv.info._ZN7cutlass13device_kernelIN5flash32FlashAttnBwdPostprocessConvertdQIN4cute5tupleIJNS3_1CILi96EEENS5_ILi128EEEEEENS_6half_tEfNS_4arch4Sm80ELi256ENS3_8TiledMMAINS3_8MMA_AtomIJNS3_28SM80_16x8x16_F32F16F16F32_TNEEEENS3_6LayoutINS4_IJNS5_ILi2EEENS5_ILi4EEENS5_ILi1EEEEEENS4_IJSJ_SH_NS5_ILi0EEEEEEEENS4_IJNS5_ILi32EEENS5_ILi64EEENS5_ILi16EEEEEEEELb0EEEEEvNT_6ParamsE --------------------------
	.section	.nv.info._ZN7cutlass13device_kernelIN5flash32FlashAttnBwdPostprocessConvertdQIN4cute5tupleIJNS3_1CILi96EEENS5_ILi128EEEEEENS_6half_tEfNS_4arch4Sm80ELi256ENS3_8TiledMMAINS3_8MMA_AtomIJNS3_28SM80_16x8x16_F32F16F16F32_TNEEEENS3_6LayoutINS4_IJNS5_ILi2EEENS5_ILi4EEENS5_ILi1EEEEEENS4_IJSJ_SH_NS5_ILi0EEEEEEEENS4_IJNS5_ILi32EEENS5_ILi64EEENS5_ILi16EEEEEEEELb0EEEEEvNT_6ParamsE,"",@"SHT_CUDA_INFO"
	.sectionflags	@""
	.align	4


	//----- nvinfo : EIATTR_CUDA_API_VERSION
	.align		4
        /*0000*/ 	.byte	0x04, 0x37
        /*0002*/ 	.short	(.L_606 - .L_605)
.L_605:
        /*0004*/ 	.word	0x00000082


	//----- nvinfo : EIATTR_KPARAM_INFO
	.align		4
.L_606:
        /*0008*/ 	.byte	0x04, 0x17
        /*000a*/ 	.short	(.L_608 - .L_607)
.L_607:
        /*000c*/ 	.word	0x00000000
        /*0010*/ 	.short	0x0000
        /*0012*/ 	.short	0x0000
        /*0014*/ 	.byte	0x00, 0xf0, 0xc1, 0x01


	//----- nvinfo : EIATTR_SPARSE_MMA_MASK
	.align		4
.L_608:
        /*0018*/ 	.byte	0x03, 0x50
        /*001a*/ 	.short	0x0000


	//----- nvinfo : EIATTR_MAXREG_COUNT
	.align		4
        /*001c*/ 	.byte	0x03, 0x1b
        /*001e*/ 	.short	0x0080


	//----- nvinfo : EIATTR_NUM_BARRIERS
	.align		4
        /*0020*/ 	.byte	0x02, 0x4c
        /*0022*/ 	.byte	0x01
	.zero		1


	//----- nvinfo : EIATTR_MERCURY_ISA_VERSION
	.align		4
        /*0024*/ 	.byte	0x03, 0x5f
        /*0026*/ 	.short	0x0101


	//----- nvinfo : EIATTR_VRC_CTA_INIT_COUNT
	.align		4
        /*0028*/ 	.byte	0x02, 0x4a
	.zero		1
	.zero		1


	//----- nvinfo : EIATTR_EXIT_INSTR_OFFSETS
	.align		4
        /*002c*/ 	.byte	0x04, 0x1c
        /*002e*/ 	.short	(.L_610 - .L_609)


	//   ....[0]....
.L_609:
        /*0030*/ 	.word	0x00000270


	//   ....[1]....
        /*0034*/ 	.word	0x00001700


	//   ....[2]....
        /*0038*/ 	.word	0x000017e0


	//----- nvinfo : EIATTR_MAX_THREADS
	.align		4
.L_610:
        /*003c*/ 	.byte	0x04, 0x05
        /*003e*/ 	.short	(.L_612 - .L_611)
.L_611:
        /*0040*/ 	.word	0x00000100
        /*0044*/ 	.word	0x00000001
        /*0048*/ 	.word	0x00000001


	//----- nvinfo : EIATTR_CRS_STACK_SIZE
	.align		4
.L_612:
        /*004c*/ 	.byte	0x04, 0x1e
        /*004e*/ 	.short	(.L_614 - .L_613)
.L_613:
        /*0050*/ 	.word	0x00000000


	//----- nvinfo : EIATTR_CBANK_PARAM_SIZE
	.align		4
.L_614:
        /*0054*/ 	.byte	0x03, 0x19
        /*0056*/ 	.short	0x0070


	//----- nvinfo : EIATTR_PARAM_CBANK
	.align		4
        /*0058*/ 	.byte	0x04, 0x0a
        /*005a*/ 	.short	(.L_616 - .L_615)
	.align		4
.L_615:
        /*005c*/ 	.word	index@(.nv.constant0._ZN7cutlass13device_kernelIN5flash32FlashAttnBwdPostprocessConvertdQIN4cute5tupleIJNS3_1CILi96EEENS5_ILi128EEEEEENS_6half_tEfNS_4arch4Sm80ELi256ENS3_8TiledMMAINS3_8MMA_AtomIJNS3_28SM80_16x8x16_F32F16F16F32_TNEEEENS3_6LayoutINS4_IJNS5_ILi2EEENS5_ILi4EEENS5_ILi1EEEEEENS4_IJSJ_SH_NS5_ILi0EEEEEEEENS4_IJNS5_ILi32EEENS5_ILi64EEENS5_ILi16EEEEEEEELb0EEEEEvNT_6ParamsE)
        /*0060*/ 	.short	0x0380
        /*0062*/ 	.short	0x0070


	//----- nvinfo : EIATTR_SW_WAR
	.align		4
.L_616:
        /*0064*/ 	.byte	0x04, 0x36
        /*0066*/ 	.short	(.L_618 - .L_617)
.L_617:
        /*0068*/ 	.word	0x00000008
.L_618:


//--------------------- .nv.info._ZN7cutlass13device_kernelIN5flash19enable_sm80_to_sm89INS1_16FlashAttnBwdSm80INS1_25CollectiveMainloopBwdSm80ILi2ELi1EN4cute5tupleIJNS5_1CILi64EEENS7_ILi96EEENS7_ILi128EEEEEENS_6half_tEfNS_4arch4Sm80ELb1ELb0ELb1ELb1ELb1ELb0ELb0ELb0ELi2ELi2ELi2ELi2ELb1EEENS1_24CollectiveEpilogueBwdGQAISB_fSE_Li256ELb1ELb1EEENS1_25SingleTileBwdLPTSchedulerILb1ELi96ELb1EEEEEEEEEvNT_6ParamsE --------------------------
	.section	.nv.info._ZN7cutlass13device_kernelIN5flash19enable_sm80_to_sm89INS1_16FlashAttnBwdSm80INS1_25CollectiveMainloopBwdSm80ILi2ELi1EN4cute5tupleIJNS5_1CILi64EEENS7_ILi96EEENS7_ILi128EEEEEENS_6half_tEfNS_4arch4Sm80ELb1ELb0ELb1ELb1ELb1ELb0ELb0ELb0ELi2ELi2ELi2ELi2ELb1EEENS1_24CollectiveEpilogueBwdGQAISB_fSE_Li256ELb1ELb1EEENS1_25SingleTileBwdLPTSchedulerILb1ELi96ELb1EEEEEEEEEvNT_6ParamsE,"",@"SHT_CUDA_INFO"
	.sectionflags	@""
	.align	4


	//----- nvinfo : EIATTR_CUDA_API_VERSION
	.align		4
        /*0000*/ 	.byte	0x04, 0x37
        /*0002*/ 	.short	(.L_620 - .L_619)
.L_619:
        /*0004*/ 	.word	0x00000082


	//----- nvinfo : EIATTR_KPARAM_INFO
	.align		4
.L_620:
        /*0008*/ 	.byte	0x04, 0x17
        /*000a*/ 	.short	(.L_622 - .L_621)
.L_621:
        /*000c*/ 	.word	0x00000000
        /*0010*/ 	.short	0x0000
        /*0012*/ 	.short	0x0000
        /*0014*/ 	.byte	0x00, 0xf0, 0x41, 0x0a


	//----- nvinfo : EIATTR_SPARSE_MMA_MASK
	.align		4
.L_622:
        /*0018*/ 	.byte	0x03, 0x50
        /*001a*/ 	.short	0x0000


	//----- nvinfo : EIATTR_MAXREG_COUNT
	.align		4
        /*001c*/ 	.byte	0x03, 0x1b
        /*001e*/ 	.short	0x00ff


	//----- nvinfo : EIATTR_MERCURY_ISA_VERSION
	.align		4
        /*0020*/ 	.byte	0x03, 0x5f
        /*0022*/ 	.short	0x0101


	//----- nvinfo : EIATTR_VRC_CTA_INIT_COUNT
	.align		4
        /*0024*/ 	.byte	0x02, 0x4a
	.zero		1
	.zero		1


	//----- nvinfo : EIATTR_EXIT_INSTR_OFFSETS
	.align		4
        /*0028*/ 	.byte	0x04, 0x1c
        /*002a*/ 	.short	(.L_624 - .L_623)


	//   ....[0]....
.L_623:
        /*002c*/ 	.word	0x00000010


	//----- nvinfo : EIATTR_MAX_THREADS
	.align		4
.L_624:
        /*0030*/ 	.byte	0x04, 0x05
        /*0032*/ 	.short	(.L_626 - .L_625)
.L_625:
        /*0034*/ 	.word	0x00000100
        /*0038*/ 	.word	0x00000001
        /*003c*/ 	.word	0x00000001


	//----- nvinfo : EIATTR_CBANK_PARAM_SIZE
	.align		4
.L_626:
        /*0040*/ 	.byte	0x03, 0x19
        /*0042*/ 	.short	0x0290


	//----- nvinfo : EIATTR_PARAM_CBANK
	.align		4
        /*0044*/ 	.byte	0x04, 0x0a
        /*0046*/ 	.short	(.L_628 - .L_627)
	.align		4
.L_627:
        /*0048*/ 	.word	index@(.nv.constant0._ZN7cutlass13device_kernelIN5flash19enable_sm80_to_sm89INS1_16FlashAttnBwdSm80INS1_25CollectiveMainloopBwdSm80ILi2ELi1EN4cute5tupleIJNS5_1CILi64EEENS7_ILi96EEENS7_ILi128EEEEEENS_6half_tEfNS_4arch4Sm80ELb1ELb0ELb1ELb1ELb1ELb0ELb0ELb0ELi2ELi2ELi2ELi2ELb1EEENS1_24CollectiveEpilogueBwdGQAISB_fSE_Li256ELb1ELb1EEENS1_25SingleTileBwdLPTSchedulerILb1ELi96ELb1EEEEEEEEEvNT_6ParamsE)
        /*004c*/ 	.short	0x0380
        /*004e*/ 	.short	0x0290


	//----- nvinfo : EIATTR_SW_WAR
	.align		4
.L_628:
        /*0050*/ 	.byte	0x04, 0x36
        /*0052*/ 	.short	(.L_630 - .L_629)
.L_629:
        /*0054*/ 	.word	0x00000008
.L_630:


//--------------------- .nv.info._ZN7cutlass13device_kernelIN5flash19enable_sm80_to_sm89INS1_16FlashAttnBwdSm80INS1_25CollectiveMainloopBwdSm80ILi2ELi2EN4cute5tupleIJNS5_1CILi64EEENS7_ILi128EEES9_EEENS_6half_tEfNS_4arch4Sm80ELb0ELb0ELb1ELb0ELb0ELb0ELb0ELb0ELi2ELi2ELi2ELi2ELb0EEENS1_21CollectiveEpilogueBwdISA_SB_SD_Li256ELb0ELb0ELi4EEENS1_19SingleTileSchedulerILb0ELb0ELb0ELi128EEEEEEEEEvNT_6ParamsE --------------------------
	.section	.nv.info._ZN7cutlass13device_kernelIN5flash19enable_sm80_to_sm89INS1_16FlashAttnBwdSm80INS1_25CollectiveMainloopBwdSm80ILi2ELi2EN4cute5tupleIJNS5_1CILi64EEENS7_ILi128EEES9_EEENS_6half_tEfNS_4arch4Sm80ELb0ELb0ELb1ELb0ELb0ELb0ELb0ELb0ELi2ELi2ELi2ELi2ELb0EEENS1_21CollectiveEpilogueBwdISA_SB_SD_Li256ELb0ELb0ELi4EEENS1_19SingleTileSchedulerILb0ELb0ELb0ELi128EEEEEEEEEvNT_6ParamsE,"",@"SHT_CUDA_INFO"
	.sectionflags	@""
	.align	4


	//----- nvinfo : EIATTR_CUDA_API_VERSION
	.align		4
        /*0000*/ 	.byte	0x04, 0x37
        /*0002*/ 	.short	(.L_632 - .L_631)
.L_631:
        /*0004*/ 	.word	0x00000082


	//----- nvinfo : EIATTR_KPARAM_INFO
	.align		4
.L_632:
        /*0008*/ 	.byte	0x04, 0x17
        /*000a*/ 	.short	(.L_634 - .L_633)
.L_633:
        /*000c*/ 	.word	0x00000000
        /*0010*/ 	.short	0x0000
        /*0012*/ 	.short	0x0000
        /*0014*/ 	.byte	0x00, 0xf0, 0xc1, 0x09


	//----- nvinfo : EIATTR_SPARSE_MMA_MASK
	.align		4
.L_634:
        /*0018*/ 	.byte	0x03, 0x50
        /*001a*/ 	.short	0x0000


	//----- nvinfo : EIATTR_MAXREG_COUNT
	.align		4
        /*001c*/ 	.byte	0x03, 0x1b
        /*001e*/ 	.short	0x00ff


	//----- nvinfo : EIATTR_MERCURY_ISA_VERSION
	.align		4
        /*0020*/ 	.byte	0x03, 0x5f
        /*0022*/ 	.short	0x0101


	//----- nvinfo : EIATTR_VRC_CTA_INIT_COUNT
	.align		4
        /*0024*/ 	.byte	0x02, 0x4a
	.zero		1
	.zero		1


	//----- nvinfo : EIATTR_EXIT_INSTR_OFFSETS
	.align		4
        /*0028*/ 	.byte	0x04, 0x1c
        /*002a*/ 	.short	(.L_636 - .L_635)


	//   ....[0]....
.L_635:
        /*002c*/ 	.word	0x00000010


	//----- nvinfo : EIATTR_MAX_THREADS
	.align		4
.L_636:
        /*0030*/ 	.byte	0x04, 0x05
        /*0032*/ 	.short	(.L_638 - .L_637)
.L_637:
        /*0034*/ 	.word	0x00000100
        /*0038*/ 	.word	0x00000001
        /*003c*/ 	.word	0x00000001


	//----- nvinfo : EIATTR_CBANK_PARAM_SIZE
	.align		4
.L_638:
        /*0040*/ 	.byte	0x03, 0x19
        /*0042*/ 	.short	0x0270


	//----- nvinfo : EIATTR_PARAM_CBANK
	.align		4
        /*0044*/ 	.byte	0x04, 0x0a
        /*0046*/ 	.short	(.L_640 - .L_639)
	.align		4
.L_639:
        /*0048*/ 	.word	index@(.nv.constant0._ZN7cutlass13device_kernelIN5flash19enable_sm80_to_sm89INS1_16FlashAttnBwdSm80INS1_25CollectiveMainloopBwdSm80ILi2ELi2EN4cute5tupleIJNS5_1CILi64EEENS7_ILi128EEES9_EEENS_6half_tEfNS_4arch4Sm80ELb0ELb0ELb1ELb0ELb0ELb0ELb0ELb0ELi2ELi2ELi2ELi2ELb0EEENS1_21CollectiveEpilogueBwdISA_SB_SD_Li256ELb0ELb0ELi4EEENS1_19SingleTileSchedulerILb0ELb0ELb0ELi128EEEEEEEEEvNT_6ParamsE)
        /*004c*/ 	.short	0x0380
        /*004e*/ 	.short	0x0270


	//----- nvinfo : EIATTR_SW_WAR
	.align		4
.L_640:
        /*0050*/ 	.byte	0x04, 0x36
        /*0052*/ 	.short	(.L_642 - .L_641)
.L_641:
        /*0054*/ 	.word	0x00000008
.L_642:


//--------------------- .nv.info._ZN7cutlass13device_kernelIN5flash19enable_sm80_to_sm89INS1_16FlashAttnBwdSm80INS1_25CollectiveMainloopBwdSm80ILi2ELi2EN4cute5tupleIJNS5_1CILi64EEENS7_ILi128EEES9_EEENS_6half_tEfNS_4arch4Sm80ELb0ELb0ELb1ELb0ELb1ELb0ELb0ELb0ELi2ELi2ELi2ELi2ELb0EEENS1_21CollectiveEpilogueBwdISA_SB_SD_Li256ELb0ELb0ELi4EEENS1_19SingleTileSchedulerILb0ELb0ELb0ELi128EEEEEEEEEvNT_6ParamsE --------------------------
	.section	.nv.info._ZN7cutlass13device_kernelIN5flash19enable_sm80_to_sm89INS1_16FlashAttnBwdSm80INS1_25CollectiveMainloopBwdSm80ILi2ELi2EN4cute5tupleIJNS5_1CILi64EEENS7_ILi128EEES9_EEENS_6half_tEfNS_4arch4Sm80ELb0ELb0ELb1ELb0ELb1ELb0ELb0ELb0ELi2ELi2ELi2ELi2ELb0EEENS1_21CollectiveEpilogueBwdISA_SB_SD_Li256ELb0ELb0ELi4EEENS1_19SingleTileSchedulerILb0ELb0ELb0ELi128EEEEEEEEEvNT_6ParamsE,"",@"SHT_CUDA_INFO"
	.sectionflags	@""
	.align	4


	//----- nvinfo : EIATTR_CUDA_API_VERSION
	.align		4
        /*0000*/ 	.byte	0x04, 0x37
        /*0002*/ 	.short	(.L_644 - .L_643)
.L_643:
        /*0004*/ 	.word	0x00000082


	//----- nvinfo : EIATTR_KPARAM_INFO
	.align		4
.L_644:
        /*0008*/ 	.byte	0x04, 0x17
        /*000a*/ 	.short	(.L_646 - .L_645)
.L_645:
        /*000c*/ 	.word	0x00000000
        /*0010*/ 	.short	0x0000
        /*0012*/ 	.short	0x0000
        /*0014*/ 	.byte	0x00, 0xf0, 0xc1, 0x09


	//----- nvinfo : EIATTR_SPARSE_MMA_MASK
	.align		4
.L_646:
        /*0018*/ 	.byte	0x03, 0x50
        /*001a*/ 	.short	0x0000


	//----- nvinfo : EIATTR_MAXREG_COUNT
	.align		4
        /*001c*/ 	.byte	0x03, 0x1b
        /*001e*/ 	.short	0x00ff


	//----- nvinfo : EIATTR_MERCURY_ISA_VERSION
	.align		4
        /*0020*/ 	.byte	0x03, 0x5f
        /*0022*/ 	.short	0x0101


	//----- nvinfo : EIATTR_VRC_CTA_INIT_COUNT
	.align		4
        /*0024*/ 	.byte	0x02, 0x4a
	.zero		1
	.zero		1


	//----- nvinfo : EIATTR_EXIT_INSTR_OFFSETS
	.align		4
        /*0028*/ 	.byte	0x04, 0x1c
        /*002a*/ 	.short	(.L_648 - .L_647)


	//   ....[0]....
.L_647:
        /*002c*/ 	.word	0x00000010


	//----- nvinfo : EIATTR_MAX_THREADS
	.align		4
.L_648:
        /*0030*/ 	.byte	0x04, 0x05
        /*0032*/ 	.short	(.L_650 - .L_649)
.L_649:
        /*0034*/ 	.word	0x00000100
        /*0038*/ 	.word	0x00000001
        /*003c*/ 	.word	0x00000001


	//----- nvinfo : EIATTR_CBANK_PARAM_SIZE
	.align		4
.L_650:
        /*0040*/ 	.byte	0x03, 0x19
        /*0042*/ 	.short	0x0270


	//----- nvinfo : EIATTR_PARAM_CBANK
	.align		4
        /*0044*/ 	.byte	0x04, 0x0a
        /*0046*/ 	.short	(.L_652 - .L_651)
	.align		4
.L_651:
        /*0048*/ 	.word	index@(.nv.constant0._ZN7cutlass13device_kernelIN5flash19enable_sm80_to_sm89INS1_16FlashAttnBwdSm80INS1_25CollectiveMainloopBwdSm80ILi2ELi2EN4cute5tupleIJNS5_1CILi64EEENS7_ILi128EEES9_EEENS_6half_tEfNS_4arch4Sm80ELb0ELb0ELb1ELb0ELb1ELb0ELb0ELb0ELi2ELi2ELi2ELi2ELb0EEENS1_21CollectiveEpilogueBwdISA_SB_SD_Li256ELb0ELb0ELi4EEENS1_19SingleTileSchedulerILb0ELb0ELb0ELi128EEEEEEEEEvNT_6ParamsE)
        /*004c*/ 	.short	0x0380
        /*004e*/ 	.short	0x0270


	//----- nvinfo : EIATTR_SW_WAR
	.align		4
.L_652:
        /*0050*/ 	.byte	0x04, 0x36
        /*0052*/ 	.short	(.L_654 - .L_653)
.L_653:
        /*0054*/ 	.word	0x00000008
.L_654:


//--------------------- .nv.info._ZN7cutlass13device_kernelIN5flash19enable_sm80_to_sm89INS1_16FlashAttnBwdSm80INS1_25CollectiveMainloopBwdSm80ILi2ELi2EN4cute5tupleIJNS5_1CILi64EEENS7_ILi128EEES9_EEENS_6half_tEfNS_4arch4Sm80ELb0ELb0ELb1ELb0ELb0ELb0ELb0ELb0ELi2ELi2ELi2ELi2ELb0EEENS1_24CollectiveEpilogueBwdGQAISA_fSD_Li256ELb0ELb0EEENS1_19SingleTileSchedulerILb0ELb0ELb0ELi128EEEEEEEEEvNT_6ParamsE --------------------------
	.section	.nv.info._ZN7cutlass13device_kernelIN5flash19enable_sm80_to_sm89INS1_16FlashAttnBwdSm80INS1_25CollectiveMainloopBwdSm80ILi2ELi2EN4cute5tupleIJNS5_1CILi64EEENS7_ILi128EEES9_EEENS_6half_tEfNS_4arch4Sm80ELb0ELb0ELb1ELb0ELb0ELb0ELb0ELb0ELi2ELi2ELi2ELi2ELb0EEENS1_24CollectiveEpilogueBwdGQAISA_fSD_Li256ELb0ELb0EEENS1_19SingleTileSchedulerILb0ELb0ELb0ELi128EEEEEEEEEvNT_6ParamsE,"",@"SHT_CUDA_INFO"
	.sectionflags	@""
	.align	4


	//----- nvinfo : EIATTR_CUDA_API_VERSION
	.align		4
        /*0000*/ 	.byte	0x04, 0x37
        /*0002*/ 	.short	(.L_656 - .L_655)
.L_655:
        /*0004*/ 	.word	0x00000082


	//----- nvinfo : EIATTR_KPARAM_INFO
	.align		4
.L_656:
        /*0008*/ 	.byte	0x04, 0x17
        /*000a*/ 	.short	(.L_658 - .L_657)
.L_657:
        /*000c*/ 	.word	0x00000000
        /*0010*/ 	.short	0x0000
        /*0012*/ 	.short	0x0000
        /*0014*/ 	.byte	0x00, 0xf0, 0xe1, 0x09


	//----- nvinfo : EIATTR_SPARSE_MMA_MASK
	.align		4
.L_658:
        /*0018*/ 	.byte	0x03, 0x50
        /*001a*/ 	.short	0x0000


	//----- nvinfo : EIATTR_MAXREG_COUNT
	.align		4
        /*001c*/ 	.byte	0x03, 0x1b
        /*001e*/ 	.short	0x00ff


	//----- nvinfo : EIATTR_MERCURY_ISA_VERSION
	.align		4
        /*0020*/ 	.byte	0x03, 0x5f
        /*0022*/ 	.short	0x0101


	//----- nvinfo : EIATTR_VRC_CTA_INIT_COUNT
	.align		4
        /*0024*/ 	.byte	0x02, 0x4a
	.zero		1
	.zero		1


	//----- nvinfo : EIATTR_EXIT_INSTR_OFFSETS
	.align		4
        /*0028*/ 	.byte	0x04, 0x1c
        /*002a*/ 	.short	(.L_660 - .L_659)


	//   ....[0]....
.L_659:
        /*002c*/ 	.word	0x00000010


	//----- nvinfo : EIATTR_MAX_THREADS
	.align		4
.L_660:
        /*0030*/ 	.byte	0x04, 0x05
        /*0032*/ 	.short	(.L_662 - .L_661)
.L_661:
        /*0034*/ 	.word	0x00000100
        /*0038*/ 	.word	0x00000001
        /*003c*/ 	.word	0x00000001


	//----- nvinfo : EIATTR_CBANK_PARAM_SIZE
	.align		4
.L_662:
        /*0040*/ 	.byte	0x03, 0x19
        /*0042*/ 	.short	0x0278


	//----- nvinfo : EIATTR_PARAM_CBANK
	.align		4
        /*0044*/ 	.byte	0x04, 0x0a
        /*0046*/ 	.short	(.L_664 - .L_663)
	.align		4
.L_663:
        /*0048*/ 	.word	index@(.nv.constant0._ZN7cutlass13device_kernelIN5flash19enable_sm80_to_sm89INS1_16FlashAttnBwdSm80INS1_25CollectiveMainloopBwdSm80ILi2ELi2EN4cute5tupleIJNS5_1CILi64EEENS7_ILi128EEES9_EEENS_6half_tEfNS_4arch4Sm80ELb0ELb0ELb1ELb0ELb0ELb0ELb0ELb0ELi2ELi2ELi2ELi2ELb0EEENS1_24CollectiveEpilogueBwdGQAISA_fSD_Li256ELb0ELb0EEENS1_19SingleTileSchedulerILb0ELb0ELb0ELi128EEEEEEEEEvNT_6ParamsE)
        /*004c*/ 	.short	0x0380
        /*004e*/ 	.short	0x0278


	//----- nvinfo : EIATTR_SW_WAR
	.align		4
.L_664:
        /*0050*/ 	.byte	0x04, 0x36
        /*0052*/ 	.short	(.L_666 - .L_665)
.L_665:
        /*0054*/ 	.word	0x00000008
.L_666:


//--------------------- .nv.info._ZN7cutlass13device_kernelIN5flash19enable_sm80_to_sm89INS1_16FlashAttnBwdSm80INS1_25CollectiveMainloopBwdSm80ILi2ELi2EN4cute5tupleIJNS5_1CILi64EEENS7_ILi128EEES9_EEENS_6half_tEfNS_4arch4Sm80ELb0ELb0ELb1ELb0ELb1ELb0ELb0ELb0ELi2ELi2ELi2ELi2ELb0EEENS1_24CollectiveEpilogueBwdGQAISA_fSD_Li256ELb0ELb1EEENS1_19SingleTileSchedulerILb0ELb0ELb0ELi128EEEEEEEEEvNT_6ParamsE --------------------------
	.section	.nv.info._ZN7cutlass13device_kernelIN5flash19enable_sm80_to_sm89INS1_16FlashAttnBwdSm80INS1_25CollectiveMainloopBwdSm80ILi2ELi2EN4cute5tupleIJNS5_1CILi64EEENS7_ILi128EEES9_EEENS_6half_tEfNS_4arch4Sm80ELb0ELb0ELb1ELb0ELb1ELb0ELb0ELb0ELi2ELi2ELi2ELi2ELb0EEENS1_24CollectiveEpilogueBwdGQAISA_fSD_Li256ELb0ELb1EEENS1_19SingleTileSchedulerILb0ELb0ELb0ELi128EEEEEEEEEvNT_6ParamsE,"",@"SHT_CUDA_INFO"
	.sectionflags	@""
	.align	4


	//----- nvinfo : EIATTR_CUDA_API_VERSION
	.align		4
        /*0000*/ 	.byte	0x04, 0x37
        /*0002*/ 	.short	(.L_668 - .L_667)
.L_667:
        /*0004*/ 	.word	0x00000082


	//----- nvinfo : EIATTR_KPARAM_INFO
	.align		4
.L_668:
        /*0008*/ 	.byte	0x04, 0x17
        /*000a*/ 	.short	(.L_670 - .L_669)
.L_669:
        /*000c*/ 	.word	0x00000000
        /*0010*/ 	.short	0x0000
        /*0012*/ 	.short	0x0000
        /*0014*/ 	.byte	0x00, 0xf0, 0xe1, 0x09


	//----- nvinfo : EIATTR_SPARSE_MMA_MASK
	.align		4
.L_670:
        /*0018*/ 	.byte	0x03, 0x50
        /*001a*/ 	.short	0x0000


	//----- nvinfo : EIATTR_MAXREG_COUNT
	.align		4
        /*001c*/ 	.byte	0x03, 0x1b
        /*001e*/ 	.short	0x00ff


	//----- nvinfo : EIATTR_MERCURY_ISA_VERSION
	.align		4
        /*0020*/ 	.byte	0x03, 0x5f
        /*0022*/ 	.short	0x0101


	//----- nvinfo : EIATTR_VRC_CTA_INIT_COUNT
	.align		4
        /*0024*/ 	.byte	0x02, 0x4a
	.zero		1
	.zero		1


	//----- nvinfo : EIATTR_EXIT_INSTR_OFFSETS
	.align		4
        /*0028*/ 	.byte	0x04, 0x1c
        /*002a*/ 	.short	(.L_672 - .L_671)


	//   ....[0]....
.L_671:
        /*002c*/ 	.word	0x00000010


	//----- nvinfo : EIATTR_MAX_THREADS
	.align		4
.L_672:
        /*0030*/ 	.byte	0x04, 0x05
        /*0032*/ 	.short	(.L_674 - .L_673)
.L_673:
        /*0034*/ 	.word	0x00000100
        /*0038*/ 	.word	0x00000001
        /*003c*/ 	.word	0x00000001


	//----- nvinfo : EIATTR_CBANK_PARAM_SIZE
	.align		4
.L_674:
        /*0040*/ 	.byte	0x03, 0x19
        /*0042*/ 	.short	0x0278


	//----- nvinfo : EIATTR_PARAM_CBANK
	.align		4
        /*0044*/ 	.byte	0x04, 0x0a
        /*0046*/ 	.short	(.L_676 - .L_675)
	.align		4
.L_675:
        /*0048*/ 	.word	index@(.nv.constant0._ZN7cutlass13device_kernelIN5flash19enable_sm80_to_sm89INS1_16FlashAttnBwdSm80INS1_25CollectiveMainloopBwdSm80ILi2ELi2EN4cute5tupleIJNS5_1CILi64EEENS7_ILi128EEES9_EEENS_6half_tEfNS_4arch4Sm80ELb0ELb0ELb1ELb0ELb1ELb0ELb0ELb0ELi2ELi2ELi2ELi2ELb0EEENS1_24CollectiveEpilogueBwdGQAISA_fSD_Li256ELb0ELb1EEENS1_19SingleTileSchedulerILb0ELb0ELb0ELi128EEEEEEEEEvNT_6ParamsE)
        /*004c*/ 	.short	0x0380
        /*004e*/ 	.short	0x0278


	//----- nvinfo : EIATTR_SW_WAR
	.align		4
.L_676:
        /*0050*/ 	.byte	0x04, 0x36
        /*0052*/ 	.short	(.L_678 - .L_677)
.L_677:
        /*0054*/ 	.word	0x00000008
.L_678:


//--------------------- .nv.info._ZN7cutlass13device_kernelIN5flash19enable_sm80_to_sm89INS1_16FlashAttnBwdSm80INS1_25CollectiveMainloopBwdSm80ILi2ELi2EN4cute5tupleIJNS5_1CILi64EEENS7_ILi128EEES9_EEENS_6half_tEfNS_4arch4Sm80ELb0ELb0ELb1ELb1ELb0ELb0ELb0ELb0ELi2ELi2ELi2ELi2ELb0EEENS1_21CollectiveEpilogueBwdISA_SB_SD_Li256ELb1ELb0ELi4EEENS1_19SingleTileSchedulerILb1ELb0ELb0ELi128EEEEEEEEEvNT_6ParamsE --------------------------
	.section	.nv.info._ZN7cutlass13device_kernelIN5flash19enable_sm80_to_sm89INS1_16FlashAttnBwdSm80INS1_25CollectiveMainloopBwdSm80ILi2ELi2EN4cute5tupleIJNS5_1CILi64EEENS7_ILi128EEES9_EEENS_6half_tEfNS_4arch4Sm80ELb0ELb0ELb1ELb1ELb0ELb0ELb0ELb0ELi2ELi2ELi2ELi2ELb0EEENS1_21CollectiveEpilogueBwdISA_SB_SD_Li256ELb1ELb0ELi4EEENS1_19SingleTileSchedulerILb1ELb0ELb0ELi128EEEEEEEEEvNT_6ParamsE,"",@"SHT_CUDA_INFO"
	.sectionflags	@""
	.align	4


	//----- nvinfo : EIATTR_CUDA_API_VERSION
	.align		4
        /*0000*/ 	.byte	0x04, 0x37
        /*0002*/ 	.short	(.L_680 - .L_679)
.L_679:
        /*0004*/ 	.word	0x00000082


	//----- nvinfo : EIATTR_KPARAM_INFO
	.align		4
.L_680:
        /*0008*/ 	.byte	0x04, 0x17
        /*000a*/ 	.short	(.L_682 - .L_681)
.L_681:
        /*000c*/ 	.word	0x00000000
        /*0010*/ 	.short	0x0000
        /*0012*/ 	.short	0x0000
        /*0014*/ 	.byte	0x00, 0xf0, 0xc1, 0x09


	//----- nvinfo : EIATTR_SPARSE_MMA_MASK
	.align		4
.L_682:
        /*0018*/ 	.byte	0x03, 0x50
        /*001a*/ 	.short	0x0000


	//----- nvinfo : EIATTR_MAXREG_COUNT
	.align		4
        /*001c*/ 	.byte	0x03, 0x1b
        /*001e*/ 	.short	0x00ff


	//----- nvinfo : EIATTR_MERCURY_ISA_VERSION
	.align		4
        /*0020*/ 	.byte	0x03, 0x5f
        /*0022*/ 	.short	0x0101


	//----- nvinfo : EIATTR_VRC_CTA_INIT_COUNT
	.align		4
        /*0024*/ 	.byte	0x02, 0x4a
	.zero		1
	.zero		1


	//----- nvinfo : EIATTR_EXIT_INSTR_OFFSETS
	.align		4
        /*0028*/ 	.byte	0x04, 0x1c
        /*002a*/ 	.short	(.L_684 - .L_683)


	//   ....[0]....
.L_683:
        /*002c*/ 	.word	0x00000010


	//----- nvinfo : EIATTR_MAX_THREADS
	.align		4
.L_684:
        /*0030*/ 	.byte	0x04, 0x05
        /*0032*/ 	.short	(.L_686 - .L_685)
.L_685:
        /*0034*/ 	.word	0x00000100
        /*0038*/ 	.word	0x00000001
        /*003c*/ 	.word	0x00000001


	//----- nvinfo : EIATTR_CBANK_PARAM_SIZE
	.align		4
.L_686:
        /*0040*/ 	.byte	0x03, 0x19
        /*0042*/ 	.short	0x0270


	//----- nvinfo : EIATTR_PARAM_CBANK
	.align		4
        /*0044*/ 	.byte	0x04, 0x0a
        /*0046*/ 	.short	(.L_688 - .L_687)
	.align		4
.L_687:
        /*0048*/ 	.word	index@(.nv.constant0._ZN7cutlass13device_kernelIN5flash19enable_sm80_to_sm89INS1_16FlashAttnBwdSm80INS1_25CollectiveMainloopBwdSm80ILi2ELi2EN4cute5tupleIJNS5_1CILi64EEENS7_ILi128EEES9_EEENS_6half_tEfNS_4arch4Sm80ELb0ELb0ELb1ELb1ELb0ELb0ELb0ELb0ELi2ELi2ELi2ELi2ELb0EEENS1_21CollectiveEpilogueBwdISA_SB_SD_Li256ELb1ELb0ELi4EEENS1_19SingleTileSchedulerILb1ELb0ELb0ELi128EEEEEEEEEvNT_6ParamsE)
        /*004c*/ 	.short	0x0380
        /*004e*/ 	.short	0x0270


	//----- nvinfo : EIATTR_SW_WAR
	.align		4
.L_688:
        /*0050*/ 	.byte	0x04, 0x36
        /*0052*/ 	.short	(.L_690 - .L_689)
.L_689:
        /*0054*/ 	.word	0x00000008
.L_690:


//--------------------- .nv.info._ZN7cutlass13device_kernelIN5flash19enable_sm80_to_sm89INS1_16FlashAttnBwdSm80INS1_25CollectiveMainloopBwdSm80ILi2ELi2EN4cute5tupleIJNS5_1CILi64EEENS7_ILi128EEES9_EEENS_6half_tEfNS_4arch4Sm80ELb0ELb0ELb1ELb1ELb1ELb0ELb0ELb0ELi2ELi2ELi2ELi2ELb0EEENS1_21CollectiveEpilogueBwdISA_SB_SD_Li256ELb1ELb0ELi4EEENS1_19SingleTileSchedulerILb1ELb0ELb0ELi128EEEEEEEEEvNT_6ParamsE --------------------------
	.section	.nv.info._ZN7cutlass13device_kernelIN5flash19enable_sm80_to_sm89INS1_16FlashAttnBwdSm80INS1_25CollectiveMainloopBwdSm80ILi2ELi2EN4cute5tupleIJNS5_1CILi64EEENS7_ILi128EEES9_EEENS_6half_tEfNS_4arch4Sm80ELb0ELb0ELb1ELb1ELb1ELb0ELb0ELb0ELi2ELi2ELi2ELi2ELb0EEENS1_21CollectiveEpilogueBwdISA_SB_SD_Li256ELb1ELb0ELi4EEENS1_19SingleTileSchedulerILb1ELb0ELb0ELi128EEEEEEEEEvNT_6ParamsE,"",@"SHT_CUDA_INFO"
	.sectionflags	@""
	.align	4


	//----- nvinfo : EIATTR_CUDA_API_VERSION
	.align		4
        /*0000*/ 	.byte	0x04, 0x37
        /*0002*/ 	.short	(.L_692 - .L_691)
.L_691:
        /*0004*/ 	.word	0x00000082


	//----- nvinfo : EIATTR_KPARAM_INFO
	.align		4
.L_692:
        /*0008*/ 	.byte	0x04, 0x17
        /*000a*/ 	.short	(.L_694 - .L_693)
.L_693:
        /*000c*/ 	.word	0x00000000
        /*0010*/ 	.short	0x0000
        /*0012*/ 	.short	0x0000
        /*0014*/ 	.byte	0x00, 0xf0, 0xc1, 0x09


	//----- nvinfo : EIATTR_SPARSE_MMA_MASK
	.align		4
.L_694:
        /*0018*/ 	.byte	0x03, 0x50
        /*001a*/ 	.short	0x0000


	//----- nvinfo : EIATTR_MAXREG_COUNT
	.align		4
        /*001c*/ 	.byte	0x03, 0x1b
        /*001e*/ 	.short	0x00ff


	//----- nvinfo : EIATTR_MERCURY_ISA_VERSION
	.align		4
        /*0020*/ 	.byte	0x03, 0x5f
        /*0022*/ 	.short	0x0101


	//----- nvinfo : EIATTR_VRC_CTA_INIT_COUNT
	.align		4
        /*0024*/ 	.byte	0x02, 0x4a
	.zero		1
	.zero		1


	//----- nvinfo : EIATTR_EXIT_INSTR_OFFSETS
	.align		4
        /*0028*/ 	.byte	0x04, 0x1c
        /*002a*/ 	.short	(.L_696 - .L_695)


	//   ....[0]....
.L_695:
        /*002c*/ 	.word	0x00000010


	//----- nvinfo : EIATTR_MAX_THREADS
	.align		4
.L_696:
        /*0030*/ 	.byte	0x04, 0x05
        /*0032*/ 	.short	(.L_698 - .L_697)
.L_697:
        /*0034*/ 	.word	0x00000100
        /*0038*/ 	.word	0x00000001
        /*003c*/ 	.word	0x00000001


	//----- nvinfo : EIATTR_CBANK_PARAM_SIZE
	.align		4
.L_698:
        /*0040*/ 	.byte	0x03, 0x19
        /*0042*/ 	.short	0x0270


	//----- nvinfo : EIATTR_PARAM_CBANK
	.align		4
        /*0044*/ 	.byte	0x04, 0x0a
        /*0046*/ 	.short	(.L_700 - .L_699)
	.align		4
.L_699:
        /*0048*/ 	.word	index@(.nv.constant0._ZN7cutlass13device_kernelIN5flash19enable_sm80_to_sm89INS1_16FlashAttnBwdSm80INS1_25CollectiveMainloopBwdSm80ILi2ELi2EN4cute5tupleIJNS5_1CILi64EEENS7_ILi128EEES9_EEENS_6half_tEfNS_4arch4Sm80ELb0ELb0ELb1ELb1ELb1ELb0ELb0ELb0ELi2ELi2ELi2ELi2ELb0EEENS1_21CollectiveEpilogueBwdISA_SB_SD_Li256ELb1ELb0ELi4EEENS1_19SingleTileSchedulerILb1ELb0ELb0ELi128EEEEEEEEEvNT_6ParamsE)
        /*004c*/ 	.short	0x0380
        /*004e*/ 	.short	0x0270


	//----- nvinfo : EIATTR_SW_WAR
	.align		4
.L_700:
        /*0050*/ 	.byte	0x04, 0x36
        /*0052*/ 	.short	(.L_702 - .L_701)
.L_701:
        /*0054*/ 	.word	0x00000008
.L_702:


//--------------------- .nv.info._ZN7cutlass13device_kernelIN5flash19enable_sm80_to_sm89INS1_16FlashAttnBwdSm80INS1_25CollectiveMainloopBwdSm80ILi2ELi2EN4cute5tupleIJNS5_1CILi64EEENS7_ILi128EEES9_EEENS_6half_tEfNS_4arch4Sm80ELb0ELb0ELb1ELb1ELb0ELb0ELb0ELb0ELi2ELi2ELi2ELi2ELb0EEENS1_24CollectiveEpilogueBwdGQAISA_fSD_Li256ELb1ELb0EEENS1_19SingleTileSchedulerILb1ELb0ELb0ELi128EEEEEEEEEvNT_6ParamsE --------------------------
	.section	.nv.info._ZN7cutlass13device_kernelIN5flash19enable_sm80_to_sm89INS1_16FlashAttnBwdSm80INS1_25CollectiveMainloopBwdSm80ILi2ELi2EN4cute5tupleIJNS5_1CILi64EEENS7_ILi128EEES9_EEENS_6half_tEfNS_4arch4Sm80ELb0ELb0ELb1ELb1ELb0ELb0ELb0ELb0ELi2ELi2ELi2ELi2ELb0EEENS1_24CollectiveEpilogueBwdGQAISA_fSD_Li256ELb1ELb0EEENS1_19SingleTileSchedulerILb1ELb0ELb0ELi128EEEEEEEEEvNT_6ParamsE,"",@"SHT_CUDA_INFO"
	.sectionflags	@""
	.align	4


	//----- nvinfo : EIATTR_CUDA_API_VERSION
	.align		4
        /*0000*/ 	.byte	0x04, 0x37
        /*0002*/ 	.short	(.L_704 - .L_703)
.L_703:
        /*0004*/ 	.word	0x00000082


	//----- nvinfo : EIATTR_KPARAM_INFO
	.align		4
.L_704:
        /*0008*/ 	.byte	0x04, 0x17
        /*000a*/ 	.short	(.L_706 - .L_705)
.L_705:
        /*000c*/ 	.word	0x00000000
        /*0010*/ 	.short	0x0000
        /*0012*/ 	.short	0x0000
        /*0014*/ 	.byte	0x00, 0xf0, 0xe1, 0x09


	//----- nvinfo : EIATTR_SPARSE_MMA_MASK
	.align		4
.L_706:
        /*0018*/ 	.byte	0x03, 0x50
        /*001a*/ 	.short	0x0000


	//----- nvinfo : EIATTR_MAXREG_COUNT
	.align		4
        /*001c*/ 	.byte	0x03, 0x1b
        /*001e*/ 	.short	0x00ff


	//----- nvinfo : EIATTR_MERCURY_ISA_VERSION
	.align		4
        /*0020*/ 	.byte	0x03, 0x5f
        /*0022*/ 	.short	0x0101


	//----- nvinfo : EIATTR_VRC_CTA_INIT_COUNT
	.align		4
        /*0024*/ 	.byte	0x02, 0x4a
	.zero		1
	.zero		1


	//----- nvinfo : EIATTR_EXIT_INSTR_OFFSETS
	.align		4
        /*0028*/ 	.byte	0x04, 0x1c
        /*002a*/ 	.short	(.L_708 - .L_707)


	//   ....[0]....
.L_707:
        /*002c*/ 	.word	0x00000010


	//----- nvinfo : EIATTR_MAX_THREADS
	.align		4
.L_708:
        /*0030*/ 	.byte	0x04, 0x05
        /*0032*/ 	.short	(.L_710 - .L_709)
.L_709:
        /*0034*/ 	.word	0x00000100
        /*0038*/ 	.word	0x00000001
        /*003c*/ 	.word	0x00000001


	//----- nvinfo : EIATTR_CBANK_PARAM_SIZE
	.align		4
.L_710:
        /*0040*/ 	.byte	0x03, 0x19
        /*0042*/ 	.short	0x0278


	//----- nvinfo : EIATTR_PARAM_CBANK
	.align		4
        /*0044*/ 	.byte	0x04, 0x0a
        /*0046*/ 	.short	(.L_712 - .L_711)
	.align		4
.L_711:
        /*0048*/ 	.word	index@(.nv.constant0._ZN7cutlass13device_kernelIN5flash19enable_sm80_to_sm89INS1_16FlashAttnBwdSm80INS1_25CollectiveMainloopBwdSm80ILi2ELi2EN4cute5tupleIJNS5_1CILi64EEENS7_ILi128EEES9_EEENS_6half_tEfNS_4arch4Sm80ELb0ELb0ELb1ELb1ELb0ELb0ELb0ELb0ELi2ELi2ELi2ELi2ELb0EEENS1_24CollectiveEpilogueBwdGQAISA_fSD_Li256ELb1ELb0EEENS1_19SingleTileSchedulerILb1ELb0ELb0ELi128EEEEEEEEEvNT_6ParamsE)
        /*004c*/ 	.short	0x0380
        /*004e*/ 	.short	0x0278


	//----- nvinfo : EIATTR_SW_WAR
	.align		4
.L_712:
        /*0050*/ 	.byte	0x04, 0x36
        /*0052*/ 	.short	(.L_714 - .L_713)
.L_713:
        /*0054*/ 	.word	0x00000008
.L_714:


//--------------------- .nv.info._ZN7cutlass13device_kernelIN5flash19enable_sm80_to_sm89INS1_16FlashAttnBwdSm80INS1_25CollectiveMainloopBwdSm80ILi2ELi2EN4cute5tupleIJNS5_1CILi64EEENS7_ILi128EEES9_EEENS_6half_tEfNS_4arch4Sm80ELb0ELb0ELb1ELb1ELb1ELb0ELb0ELb0ELi2ELi2ELi2ELi2ELb0EEENS1_24CollectiveEpilogueBwdGQAISA_fSD_Li256ELb1ELb1EEENS1_19SingleTileSchedulerILb1ELb0ELb0ELi128EEEEEEEEEvNT_6ParamsE --------------------------
	.section	.nv.info._ZN7cutlass13device_kernelIN5flash19enable_sm80_to_sm89INS1_16FlashAttnBwdSm80INS1_25CollectiveMainloopBwdSm80ILi2ELi2EN4cute5tupleIJNS5_1CILi64EEENS7_ILi128EEES9_EEENS_6half_tEfNS_4arch4Sm80ELb0ELb0ELb1ELb1ELb1ELb0ELb0ELb0ELi2ELi2ELi2ELi2ELb0EEENS1_24CollectiveEpilogueBwdGQAISA_fSD_Li256ELb1ELb1EEENS1_19SingleTileSchedulerILb1ELb0ELb0ELi128EEEEEEEEEvNT_6ParamsE,"",@"SHT_CUDA_INFO"
	.sectionflags	@""
	.align	4


	//----- nvinfo : EIATTR_CUDA_API_VERSION
	.align		4
        /*0000*/ 	.byte	0x04, 0x37
        /*0002*/ 	.short	(.L_716 - .L_715)
.L_715:
        /*0004*/ 	.word	0x00000082


	//----- nvinfo : EIATTR_KPARAM_INFO
	.align		4
.L_716:
        /*0008*/ 	.byte	0x04, 0x17
        /*000a*/ 	.short	(.L_718 - .L_717)
.L_717:
        /*000c*/ 	.word	0x00000000
        /*0010*/ 	.short	0x0000
        /*0012*/ 	.short	0x0000
        /*0014*/ 	.byte	0x00, 0xf0, 0xe1, 0x09


	//----- nvinfo : EIATTR_SPARSE_MMA_MASK
	.align		4
.L_718:
        /*0018*/ 	.byte	0x03, 0x50
        /*001a*/ 	.short	0x0000


	//----- nvinfo : EIATTR_MAXREG_COUNT
	.align		4
        /*001c*/ 	.byte	0x03, 0x1b
        /*001e*/ 	.short	0x00ff


	//----- nvinfo : EIATTR_MERCURY_ISA_VERSION
	.align		4
        /*0020*/ 	.byte	0x03, 0x5f
        /*0022*/ 	.short	0x0101


	//----- nvinfo : EIATTR_VRC_CTA_INIT_COUNT
	.align		4
        /*0024*/ 	.byte	0x02, 0x4a
	.zero		1
	.zero		1


	//----- nvinfo : EIATTR_EXIT_INSTR_OFFSETS
	.align		4
        /*0028*/ 	.byte	0x04, 0x1c
        /*002a*/ 	.short	(.L_720 - .L_719)


	//   ....[0]....
.L_719:
        /*002c*/ 	.word	0x00000010


	//----- nvinfo : EIATTR_MAX_THREADS
	.align		4
.L_720:
        /*0030*/ 	.byte	0x04, 0x05
        /*0032*/ 	.short	(.L_722 - .L_721)
.L_721:
        /*0034*/ 	.word	0x00000100
        /*0038*/ 	.word	0x00000001
        /*003c*/ 	.word	0x00000001


	//----- nvinfo : EIATTR_CBANK_PARAM_SIZE
	.align		4
.L_722:
        /*0040*/ 	.byte	0x03, 0x19
        /*0042*/ 	.short	0x0278


	//----- nvinfo : EIATTR_PARAM_CBANK
	.align		4
        /*0044*/ 	.byte	0x04, 0x0a
        /*0046*/ 	.short	(.L_724 - .L_723)
	.align		4
.L_723:
        /*0048*/ 	.word	index@(.nv.constant0._ZN7cutlass13device_kernelIN5flash19enable_sm80_to_sm89INS1_16FlashAttnBwdSm80INS1_25CollectiveMainloopBwdSm80ILi2ELi2EN4cute5tupleIJNS5_1CILi64EEENS7_ILi128EEES9_EEENS_6half_tEfNS_4arch4Sm80ELb0ELb0ELb1ELb1ELb1ELb0ELb0ELb0ELi2ELi2ELi2ELi2ELb0EEENS1_24CollectiveEpilogueBwdGQAISA_fSD_Li256ELb1ELb1EEENS1_19SingleTileSchedulerILb1ELb0ELb0ELi128EEEEEEEEEvNT_6ParamsE)
        /*004c*/ 	.short	0x0380
        /*004e*/ 	.short	0x0278


	//----- nvinfo : EIATTR_SW_WAR
	.align		4
.L_724:
        /*0050*/ 	.byte	0x04, 0x36
        /*0052*/ 	.short	(.L_726 - .L_725)
.L_725:
        /*0054*/ 	.word	0x00000008
.L_726:


//--------------------- .nv.info._ZN7cutlass13device_kernelIN5flash19enable_sm80_to_sm89INS1_16FlashAttnBwdSm80INS1_25CollectiveMainloopBwdSm80ILi2ELi2EN4cute5tupleIJNS5_1CILi64EEENS7_ILi128EEES9_EEENS_6half_tEfNS_4arch4Sm80ELb0ELb1ELb1ELb0ELb0ELb0ELb0ELb0ELi2ELi2ELi2ELi2ELb0EEENS1_21CollectiveEpilogueBwdISA_SB_SD_Li256ELb0ELb0ELi4EEENS1_19SingleTileSchedulerILb0ELb0ELb0ELi128EEEEEEEEEvNT_6ParamsE --------------------------
	.section	.nv.info._ZN7cutlass13device_kernelIN5flash19enable_sm80_to_sm89INS1_16FlashAttnBwdSm80INS1_25CollectiveMainloopBwdSm80ILi2ELi2EN4cute5tupleIJNS5_1CILi64EEENS7_ILi128EEES9_EEENS_6half_tEfNS_4arch4Sm80ELb0ELb1ELb1ELb0ELb0ELb0ELb0ELb0ELi2ELi2ELi2ELi2ELb0EEENS1_21CollectiveEpilogueBwdISA_SB_SD_Li256ELb0ELb0ELi4EEENS1_19SingleTileSchedulerILb0ELb0ELb0ELi128EEEEEEEEEvNT_6ParamsE,"",@"SHT_CUDA_INFO"
	.sectionflags	@""
	.align	4


	//----- nvinfo : EIATTR_CUDA_API_VERSION
	.align		4
        /*0000*/ 	.byte	0x04, 0x37
        /*0002*/ 	.short	(.L_728 - .L_727)
.L_727:
        /*0004*/ 	.word	0x00000082


	//----- nvinfo : EIATTR_KPARAM_INFO
	.align		4
.L_728:
        /*0008*/ 	.byte	0x04, 0x17
        /*000a*/ 	.short	(.L_730 - .L_729)
.L_729:
        /*000c*/ 	.word	0x00000000
        /*0010*/ 	.short	0x0000
        /*0012*/ 	.short	0x0000
        /*0014*/ 	.byte	0x00, 0xf0, 0xc1, 0x09


	//----- nvinfo : EIATTR_SPARSE_MMA_MASK
	.align		4
.L_730:
        /*0018*/ 	.byte	0x03, 0x50
        /*001a*/ 	.short	0x0000


	//----- nvinfo : EIATTR_MAXREG_COUNT
	.align		4
        /*001c*/ 	.byte	0x03, 0x1b
        /*001e*/ 	.short	0x00ff


	//----- nvinfo : EIATTR_MERCURY_ISA_VERSION
	.align		4
        /*0020*/ 	.byte	0x03, 0x5f
        /*0022*/ 	.short	0x0101


	//----- nvinfo : EIATTR_VRC_CTA_INIT_COUNT
	.align		4
        /*0024*/ 	.byte	0x02, 0x4a
	.zero		1
	.zero		1


	//----- nvinfo : EIATTR_EXIT_INSTR_OFFSETS
	.align		4
        /*0028*/ 	.byte	0x04, 0x1c
        /*002a*/ 	.short	(.L_732 - .L_731)


	//   ....[0]....
.L_731:
        /*002c*/ 	.word	0x00000010


	//----- nvinfo : EIATTR_MAX_THREADS
	.align		4
.L_732:
        /*0030*/ 	.byte	0x04, 0x05
        /*0032*/ 	.short	(.L_734 - .L_733)
.L_733:
        /*0034*/ 	.word	0x00000100
        /*0038*/ 	.word	0x00000001
        /*003c*/ 	.word	0x00000001


	//----- nvinfo : EIATTR_CBANK_PARAM_SIZE
	.align		4
.L_734:
        /*0040*/ 	.byte	0x03, 0x19
        /*0042*/ 	.short	0x0270


	//----- nvinfo : EIATTR_PARAM_CBANK
	.align		4
        /*0044*/ 	.byte	0x04, 0x0a
        /*0046*/ 	.short	(.L_736 - .L_735)
	.align		4
.L_735:
        /*0048*/ 	.word	index@(.nv.constant0._ZN7cutlass13device_kernelIN5flash19enable_sm80_to_sm89INS1_16FlashAttnBwdSm80INS1_25CollectiveMainloopBwdSm80ILi2ELi2EN4cute5tupleIJNS5_1CILi64EEENS7_ILi128EEES9_EEENS_6half_tEfNS_4arch4Sm80ELb0ELb1ELb1ELb0ELb0ELb0ELb0ELb0ELi2ELi2ELi2ELi2ELb0EEENS1_21CollectiveEpilogueBwdISA_SB_SD_Li256ELb0ELb0ELi4EEENS1_19SingleTileSchedulerILb0ELb0ELb0ELi128EEEEEEEEEvNT_6ParamsE)
        /*004c*/ 	.short	0x0380
        /*004e*/ 	.short	0x0270


	//----- nvinfo : EIATTR_SW_WAR
	.align		4
.L_736:
        /*0050*/ 	.byte	0x04, 0x36
        /*0052*/ 	.short	(.L_738 - .L_737)
.L_737:
        /*0054*/ 	.word	0x00000008
.L_738:


//--------------------- .nv.info._ZN7cutlass13device_kernelIN5flash19enable_sm80_to_sm89INS1_16FlashAttnBwdSm80INS1_25CollectiveMainloopBwdSm80ILi2ELi2EN4cute5tupleIJNS5_1CILi64EEENS7_ILi128EEES9_EEENS_6half_tEfNS_4arch4Sm80ELb0ELb1ELb1ELb0ELb1ELb0ELb0ELb0ELi2ELi2ELi2ELi2ELb0EEENS1_21CollectiveEpilogueBwdISA_SB_SD_Li256ELb0ELb0ELi4EEENS1_19SingleTileSchedulerILb0ELb0ELb0ELi128EEEEEEEEEvNT_6ParamsE --------------------------
	.section	.nv.info._ZN7cutlass13device_kernelIN5flash19enable_sm80_to_sm89INS1_16FlashAttnBwdSm80INS1_25CollectiveMainloopBwdSm80ILi2ELi2EN4cute5tupleIJNS5_1CILi64EEENS7_ILi128EEES9_EEENS_6half_tEfNS_4arch4Sm80ELb0ELb1ELb1ELb0ELb1ELb0ELb0ELb0ELi2ELi2ELi2ELi2ELb0EEENS1_21CollectiveEpilogueBwdISA_SB_SD_Li256ELb0ELb0ELi4EEENS1_19SingleTileSchedulerILb0ELb0ELb0ELi128EEEEEEEEEvNT_6ParamsE,"",@"SHT_CUDA_INFO"
	.sectionflags	@""
	.align	4


	//----- nvinfo : EIATTR_CUDA_API_VERSION
	.align		4
        /*0000*/ 	.byte	0x04, 0x37
        /*0002*/ 	.short	(.L_740 - .L_739)
.L_739:
        /*0004*/ 	.word	0x00000082


	//----- nvinfo : EIATTR_KPARAM_INFO
	.align		4
.L_740:
        /*0008*/ 	.byte	0x04, 0x17
        /*000a*/ 	.short	(.L_742 - .L_741)
.L_741:
        /*000c*/ 	.word	0x00000000
        /*0010*/ 	.short	0x0000
        /*0012*/ 	.short	0x0000
        /*0014*/ 	.byte	0x00, 0xf0, 0xc1, 0x09


	//----- nvinfo : EIATTR_SPARSE_MMA_MASK
	.align		4
.L_742:
        /*0018*/ 	.byte	0x03, 0x50
        /*001a*/ 	.short	0x0000


	//----- nvinfo : EIATTR_MAXREG_COUNT
	.align		4
        /*001c*/ 	.byte	0x03, 0x1b
        /*001e*/ 	.short	0x00ff


	//----- nvinfo : EIATTR_MERCURY_ISA_VERSION
	.align		4
        /*0020*/ 	.byte	0x03, 0x5f
        /*0022*/ 	.short	0x0101


	//----- nvinfo : EIATTR_VRC_CTA_INIT_COUNT
	.align		4
        /*0024*/ 	.byte	0x02, 0x4a
	.zero		1
	.zero		1


	//----- nvinfo : EIATTR_EXIT_INSTR_OFFSETS
	.align		4
        /*0028*/ 	.byte	0x04, 0x1c
        /*002a*/ 	.short	(.L_744 - .L_743)


	//   ....[0]....
.L_743:
        /*002c*/ 	.word	0x00000010


	//----- nvinfo : EIATTR_MAX_THREADS
	.align		4
.L_744:
        /*0030*/ 	.byte	0x04, 0x05
        /*0032*/ 	.short	(.L_746 - .L_745)
.L_745:
        /*0034*/ 	.word	0x00000100
        /*0038*/ 	.word	0x00000001
        /*003c*/ 	.word	0x00000001


	//----- nvinfo : EIATTR_CBANK_PARAM_SIZE
	.align		4
.L_746:
        /*0040*/ 	.byte	0x03, 0x19
        /*0042*/ 	.short	0x0270


	//----- nvinfo : EIATTR_PARAM_CBANK
	.align		4
        /*0044*/ 	.byte	0x04, 0x0a
        /*0046*/ 	.short	(.L_748 - .L_747)
	.align		4
.L_747:
        /*0048*/ 	.word	index@(.nv.constant0._ZN7cutlass13device_kernelIN5flash19enable_sm80_to_sm89INS1_16FlashAttnBwdSm80INS1_25CollectiveMainloopBwdSm80ILi2ELi2EN4cute5tupleIJNS5_1CILi64EEENS7_ILi128EEES9_EEENS_6half_tEfNS_4arch4Sm80ELb0ELb1ELb1ELb0ELb1ELb0ELb0ELb0ELi2ELi2ELi2ELi2ELb0EEENS1_21CollectiveEpilogueBwdISA_SB_SD_Li256ELb0ELb0ELi4EEENS1_19SingleTileSchedulerILb0ELb0ELb0ELi128EEEEEEEEEvNT_6ParamsE)
        /*004c*/ 	.short	0x0380
        /*004e*/ 	.short	0x0270


	//----- nvinfo : EIATTR_SW_WAR
	.align		4
.L_748:
        /*0050*/ 	.byte	0x04, 0x36
        /*0052*/ 	.short	(.L_750 - .L_749)
.L_749:
        /*0054*/ 	.word	0x00000008
.L_750:


//--------------------- .nv.info._ZN7cutlass13device_kernelIN5flash19enable_sm80_to_sm89INS1_16FlashAttnBwdSm80INS1_25CollectiveMainloopBwdSm80ILi2ELi2EN4cute5tupleIJNS5_1CILi64EEENS7_ILi128EEES9_EEENS_6half_tEfNS_4arch4Sm80ELb0ELb1ELb1ELb0ELb0ELb0ELb0ELb0ELi2ELi2ELi2ELi2ELb0EEENS1_24CollectiveEpilogueBwdGQAISA_fSD_Li256ELb0ELb0EEENS1_19SingleTileSchedulerILb0ELb0ELb0ELi128EEEEEEEEEvNT_6ParamsE --------------------------
	.section	.nv.info._ZN7cutlass13device_kernelIN5flash19enable_sm80_to_sm89INS1_16FlashAttnBwdSm80INS1_25CollectiveMainloopBwdSm80ILi2ELi2EN4cute5tupleIJNS5_1CILi64EEENS7_ILi128EEES9_EEENS_6half_tEfNS_4arch4Sm80ELb0ELb1ELb1ELb0ELb0ELb0ELb0ELb0ELi2ELi2ELi2ELi2ELb0EEENS1_24CollectiveEpilogueBwdGQAISA_fSD_Li256ELb0ELb0EEENS1_19SingleTileSchedulerILb0ELb0ELb0ELi128EEEEEEEEEvNT_6ParamsE,"",@"SHT_CUDA_INFO"
	.sectionflags	@""
	.align	4


	//----- nvinfo : EIATTR_CUDA_API_VERSION
	.align		4
        /*0000*/ 	.byte	0x04, 0x37
        /*0002*/ 	.short	(.L_752 - .L_751)
.L_751:
        /*0004*/ 	.word	0x00000082


	//----- nvinfo : EIATTR_KPARAM_INFO
	.align		4
.L_752:
        /*0008*/ 	.byte	0x04, 0x17
        /*000a*/ 	.short	(.L_754 - .L_753)
.L_753:
        /*000c*/ 	.word	0x00000000
        /*0010*/ 	.short	0x0000
        /*0012*/ 	.short	0x0000
        /*0014*/ 	.byte	0x00, 0xf0, 0xe1, 0x09


	//----- nvinfo : EIATTR_SPARSE_MMA_MASK
	.align		4
.L_754:
        /*0018*/ 	.byte	0x03, 0x50
        /*001a*/ 	.short	0x0000


	//----- nvinfo : EIATTR_MAXREG_COUNT
	.align		4
        /*001c*/ 	.byte	0x03, 0x1b
        /*001e*/ 	.short	0x00ff


	//----- nvinfo : EIATTR_MERCURY_ISA_VERSION
	.align		4
        /*0020*/ 	.byte	0x03, 0x5f
        /*0022*/ 	.short	0x0101


	//----- nvinfo : EIATTR_VRC_CTA_INIT_COUNT
	.align		4
        /*0024*/ 	.byte	0x02, 0x4a
	.zero		1
	.zero		1


	//----- nvinfo : EIATTR_EXIT_INSTR_OFFSETS
	.align		4
        /*0028*/ 	.byte	0x04, 0x1c
        /*002a*/ 	.short	(.L_756 - .L_755)


	//   ....[0]....
.L_755:
        /*002c*/ 	.word	0x00000010


	//----- nvinfo : EIATTR_MAX_THREADS
	.align		4
.L_756:
        /*0030*/ 	.byte	0x04, 0x05
        /*0032*/ 	.short	(.L_758 - .L_757)
.L_757:
        /*0034*/ 	.word	0x00000100
        /*0038*/ 	.word	0x00000001
        /*003c*/ 	.word	0x00000001


	//----- nvinfo : EIATTR_CBANK_PARAM_SIZE
	.align		4
.L_758:
        /*0040*/ 	.byte	0x03, 0x19
        /*0042*/ 	.short	0x0278


	//----- nvinfo : EIATTR_PARAM_CBANK
	.align		4
        /*0044*/ 	.byte	0x04, 0x0a
        /*0046*/ 	.short	(.L_760 - .L_759)
	.align		4
.L_759:
        /*0048*/ 	.word	index@(.nv.constant0._ZN7cutlass13device_kernelIN5flash19enable_sm80_to_sm89INS1_16FlashAttnBwdSm80INS1_25CollectiveMainloopBwdSm80ILi2ELi2EN4cute5tupleIJNS5_1CILi64EEENS7_ILi128EEES9_EEENS_6half_tEfNS_4arch4Sm80ELb0ELb1ELb1ELb0ELb0ELb0ELb0ELb0ELi2ELi2ELi2ELi2ELb0EEENS1_24CollectiveEpilogueBwdGQAISA_fSD_Li256ELb0ELb0EEENS1_19SingleTileSchedulerILb0ELb0ELb0ELi128EEEEEEEEEvNT_6ParamsE)
        /*004c*/ 	.short	0x0380
        /*004e*/ 	.short	0x0278


	//----- nvinfo : EIATTR_SW_WAR
	.align		4
.L_760:
        /*0050*/ 	.byte	0x04, 0x36
        /*0052*/ 	.short	(.L_762 - .L_761)
.L_761:
        /*0054*/ 	.word	0x00000008
.L_762:


//--------------------- .nv.info._ZN7cutlass13device_kernelIN5flash19enable_sm80_to_sm89INS1_16FlashAttnBwdSm80INS1_25CollectiveMainloopBwdSm80ILi2ELi2EN4cute5tupleIJNS5_1CILi64EEENS7_ILi128EEES9_EEENS_6half_tEfNS_4arch4Sm80ELb0ELb1ELb1ELb0ELb1ELb0ELb0ELb0ELi2ELi2ELi2ELi2ELb0EEENS1_24CollectiveEpilogueBwdGQAISA_fSD_Li256ELb0ELb1EEENS1_19SingleTileSchedulerILb0ELb0ELb0ELi128EEEEEEEEEvNT_6ParamsE --------------------------
	.section	.nv.info._ZN7cutlass13device_kernelIN5flash19enable_sm80_to_sm89INS1_16FlashAttnBwdSm80INS1_25CollectiveMainloopBwdSm80ILi2ELi2EN4cute5tupleIJNS5_1CILi64EEENS7_ILi128EEES9_EEENS_6half_tEfNS_4arch4Sm80ELb0ELb1ELb1ELb0ELb1ELb0ELb0ELb0ELi2ELi2ELi2ELi2ELb0EEENS1_24CollectiveEpilogueBwdGQAISA_fSD_Li256ELb0ELb1EEENS1_19SingleTileSchedulerILb0ELb0ELb0ELi128EEEEEEEEEvNT_6ParamsE,"",@"SHT_CUDA_INFO"
	.sectionflags	@""
	.align	4


	//----- nvinfo : EIATTR_CUDA_API_VERSION
	.align		4
        /*0000*/ 	.byte	0x04, 0x37
        /*0002*/ 	.short	(.L_764 - .L_763)
.L_763:
        /*0004*/ 	.word	0x00000082


	//----- nvinfo : EIATTR_KPARAM_INFO
	.align		4
.L_764:
        /*0008*/ 	.byte	0x04, 0x17
        /*000a*/ 	.short	(.L_766 - .L_765)
.L_765:
        /*000c*/ 	.word	0x00000000
        /*0010*/ 	.short	0x0000
        /*0012*/ 	.short	0x0000
        /*0014*/ 	.byte	0x00, 0xf0, 0xe1, 0x09


	//----- nvinfo : EIATTR_SPARSE_MMA_MASK
	.align		4
.L_766:
        /*0018*/ 	.byte	0x03, 0x50
        /*001a*/ 	.short	0x0000


	//----- nvinfo : EIATTR_MAXREG_COUNT
	.align		4
        /*001c*/ 	.byte	0x03, 0x1b
        /*001e*/ 	.short	0x00ff


	//----- nvinfo : EIATTR_MERCURY_ISA_VERSION
	.align		4
        /*0020*/ 	.byte	0x03, 0x5f
        /*0022*/ 	.short	0x0101


	//----- nvinfo : EIATTR_VRC_CTA_INIT_COUNT
	.align		4
        /*0024*/ 	.byte	0x02, 0x4a
	.zero		1
	.zero		1


	//----- nvinfo : EIATTR_EXIT_INSTR_OFFSETS
	.align		4
        /*0028*/ 	.byte	0x04, 0x1c
        /*002a*/ 	.short	(.L_768 - .L_767)


	//   ....[0]....
.L_767:
        /*002c*/ 	.word	0x00000010


	//----- nvinfo : EIATTR_MAX_THREADS
	.align		4
.L_768:
        /*0030*/ 	.byte	0x04, 0x05
        /*0032*/ 	.short	(.L_770 - .L_769)
.L_769:
        /*0034*/ 	.word	0x00000100
        /*0038*/ 	.word	0x00000001
        /*003c*/ 	.word	0x00000001


	//----- nvinfo : EIATTR_CBANK_PARAM_SIZE
	.align		4
.L_770:
        /*0040*/ 	.byte	0x03, 0x19
        /*0042*/ 	.short	0x0278


	//----- nvinfo : EIATTR_PARAM_CBANK
	.align		4
        /*0044*/ 	.byte	0x04, 0x0a
        /*0046*/ 	.short	(.L_772 - .L_771)
	.align		4
.L_771:
        /*0048*/ 	.word	index@(.nv.constant0._ZN7cutlass13device_kernelIN5flash19enable_sm80_to_sm89INS1_16FlashAttnBwdSm80INS1_25CollectiveMainloopBwdSm80ILi2ELi2EN4cute5tupleIJNS5_1CILi64EEENS7_ILi128EEES9_EEENS_6half_tEfNS_4arch4Sm80ELb0ELb1ELb1ELb0ELb1ELb0ELb0ELb0ELi2ELi2ELi2ELi2ELb0EEENS1_24CollectiveEpilogueBwdGQAISA_fSD_Li256ELb0ELb1EEENS1_19SingleTileSchedulerILb0ELb0ELb0ELi128EEEEEEEEEvNT_6ParamsE)
        /*004c*/ 	.short	0x0380
        /*004e*/ 	.short	0x0278


	//----- nvinfo : EIATTR_SW_WAR
	.align		4
.L_772:
        /*0050*/ 	.byte	0x04, 0x36
        /*0052*/ 	.short	(.L_774 - .L_773)
.L_773:
        /*0054*/ 	.word	0x00000008
.L_774:


//--------------------- .nv.info._ZN7cutlass13device_kernelIN5flash19enable_sm80_to_sm89INS1_16FlashAttnBwdSm80INS1_25CollectiveMainloopBwdSm80ILi2ELi2EN4cute5tupleIJNS5_1CILi64EEENS7_ILi128EEES9_EEENS_6half_tEfNS_4arch4Sm80ELb0ELb1ELb1ELb1ELb0ELb0ELb0ELb0ELi2ELi2ELi2ELi2ELb0EEENS1_21CollectiveEpilogueBwdISA_SB_SD_Li256ELb1ELb0ELi4EEENS1_19SingleTileSchedulerILb1ELb0ELb0ELi128EEEEEEEEEvNT_6ParamsE --------------------------
	.section	.nv.info._ZN7cutlass13device_kernelIN5flash19enable_sm80_to_sm89INS1_16FlashAttnBwdSm80INS1_25CollectiveMainloopBwdSm80ILi2ELi2EN4cute5tupleIJNS5_1CILi64EEENS7_ILi128EEES9_EEENS_6half_tEfNS_4arch4Sm80ELb0ELb1ELb1ELb1ELb0ELb0ELb0ELb0ELi2ELi2ELi2ELi2ELb0EEENS1_21CollectiveEpilogueBwdISA_SB_SD_Li256ELb1ELb0ELi4EEENS1_19SingleTileSchedulerILb1ELb0ELb0ELi128EEEEEEEEEvNT_6ParamsE,"",@"SHT_CUDA_INFO"
	.sectionflags	@""
	.align	4


	//----- nvinfo : EIATTR_CUDA_API_VERSION
	.align		4
        /*0000*/ 	.byte	0x04, 0x37
        /*0002*/ 	.short	(.L_776 - .L_775)
.L_775:
        /*0004*/ 	.word	0x00000082


	//----- nvinfo : EIATTR_KPARAM_INFO
	.align		4
.L_776:
        /*0008*/ 	.byte	0x04, 0x17
        /*000a*/ 	.short	(.L_778 - .L_777)
.L_777:
        /*000c*/ 	.word	0x00000000
        /*0010*/ 	.short	0x0000
        /*0012*/ 	.short	0x0000
        /*0014*/ 	.byte	0x00, 0xf0, 0xc1, 0x09


	//----- nvinfo : EIATTR_SPARSE_MMA_MASK
	.align		4
.L_778:
        /*0018*/ 	.byte	0x03, 0x50
        /*001a*/ 	.short	0x0000


	//----- nvinfo : EIATTR_MAXREG_COUNT
	.align		4
        /*001c*/ 	.byte	0x03, 0x1b
        /*001e*/ 	.short	0x00ff


	//----- nvinfo : EIATTR_MERCURY_ISA_VERSION
	.align		4
        /*0020*/ 	.byte	0x03, 0x5f
        /*0022*/ 	.short	0x0101


	//----- nvinfo : EIATTR_VRC_CTA_INIT_COUNT
	.align		4
        /*0024*/ 	.byte	0x02, 0x4a
	.zero		1
	.zero		1


	//----- nvinfo : EIATTR_EXIT_INSTR_OFFSETS
	.align		4
        /*0028*/ 	.byte	0x04, 0x1c
        /*002a*/ 	.short	(.L_780 - .L_779)


	//   ....[0]....
.L_779:
        /*002c*/ 	.word	0x00000010


	//----- nvinfo : EIATTR_MAX_THREADS
	.align		4
.L_780:
        /*0030*/ 	.byte	0x04, 0x05
        /*0032*/ 	.short	(.L_782 - .L_781)
.L_781:
        /*0034*/ 	.word	0x00000100
        /*0038*/ 	.word	0x00000001
        /*003c*/ 	.word	0x00000001


	//----- nvinfo : EIATTR_CBANK_PARAM_SIZE
	.align		4
.L_782:
        /*0040*/ 	.byte	0x03, 0x19
        /*0042*/ 	.short	0x0270


	//----- nvinfo : EIATTR_PARAM_CBANK
	.align		4
        /*0044*/ 	.byte	0x04, 0x0a
        /*0046*/ 	.short	(.L_784 - .L_783)
	.align		4
.L_783:
        /*0048*/ 	.word	index@(.nv.constant0._ZN7cutlass13device_kernelIN5flash19enable_sm80_to_sm89INS1_16FlashAttnBwdSm80INS1_25CollectiveMainloopBwdSm80ILi2ELi2EN4cute5tupleIJNS5_1CILi64EEENS7_ILi128EEES9_EEENS_6half_tEfNS_4arch4Sm80ELb0ELb1ELb1ELb1ELb0ELb0ELb0ELb0ELi2ELi2ELi2ELi2ELb0EEENS1_21CollectiveEpilogueBwdISA_SB_SD_Li256ELb1ELb0ELi4EEENS1_19SingleTileSchedulerILb1ELb0ELb0ELi128EEEEEEEEEvNT_6ParamsE)
        /*004c*/ 	.short	0x0380
        /*004e*/ 	.short	0x0270


	//----- nvinfo : EIATTR_SW_WAR
	.align		4
.L_784:
        /*0050*/ 	.byte	0x04, 0x36
        /*0052*/ 	.short	(.L_786 - .L_785)
.L_785:
        /*0054*/ 	.word	0x00000008
.L_786:


//--------------------- .nv.info._ZN7cutlass13device_kernelIN5flash19enable_sm80_to_sm89INS1_16FlashAttnBwdSm80INS1_25CollectiveMainloopBwdSm80ILi2ELi2EN4cute5tupleIJNS5_1CILi64EEENS7_ILi128EEES9_EEENS_6half_tEfNS_4arch4Sm80ELb0ELb1ELb1ELb1ELb1ELb0ELb0ELb0ELi2ELi2ELi2ELi2ELb0EEENS1_21CollectiveEpilogueBwdISA_SB_SD_Li256ELb1ELb0ELi4EEENS1_19SingleTileSchedulerILb1ELb0ELb0ELi128EEEEEEEEEvNT_6ParamsE --------------------------
	.section	.nv.info._ZN7cutlass13device_kernelIN5flash19enable_sm80_to_sm89INS1_16FlashAttnBwdSm80INS1_25CollectiveMainloopBwdSm80ILi2ELi2EN4cute5tupleIJNS5_1CILi64EEENS7_ILi128EEES9_EEENS_6half_tEfNS_4arch4Sm80ELb0ELb1ELb1ELb1ELb1ELb0ELb0ELb0ELi2ELi2ELi2ELi2ELb0EEENS1_21CollectiveEpilogueBwdISA_SB_SD_Li256ELb1ELb0ELi4EEENS1_19SingleTileSchedulerILb1ELb0ELb0ELi128EEEEEEEEEvNT_6ParamsE,"",@"SHT_CUDA_INFO"
	.sectionflags	@""
	.align	4


	//----- nvinfo : EIATTR_CUDA_API_VERSION
	.align		4
        /*0000*/ 	.byte	0x04, 0x37
        /*0002*/ 	.short	(.L_788 - .L_787)
.L_787:
        /*0004*/ 	.word	0x00000082


	//----- nvinfo : EIATTR_KPARAM_INFO
	.align		4
.L_788:
        /*0008*/ 	.byte	0x04, 0x17
        /*000a*/ 	.short	(.L_790 - .L_789)
.L_789:
        /*000c*/ 	.word	0x00000000
        /*0010*/ 	.short	0x0000
        /*0012*/ 	.short	0x0000
        /*0014*/ 	.byte	0x00, 0xf0, 0xc1, 0x09


	//----- nvinfo : EIATTR_SPARSE_MMA_MASK
	.align		4
.L_790:
        /*0018*/ 	.byte	0x03, 0x50
        /*001a*/ 	.short	0x0000


	//----- nvinfo : EIATTR_MAXREG_COUNT
	.align		4
        /*001c*/ 	.byte	0x03, 0x1b
        /*001e*/ 	.short	0x00ff


	//----- nvinfo : EIATTR_MERCURY_ISA_VERSION
	.align		4
        /*0020*/ 	.byte	0x03, 0x5f
        /*0022*/ 	.short	0x0101


	//----- nvinfo : EIATTR_VRC_CTA_INIT_COUNT
	.align		4
        /*0024*/ 	.byte	0x02, 0x4a
	.zero		1
	.zero		1


	//----- nvinfo : EIATTR_EXIT_INSTR_OFFSETS
	.align		4
        /*0028*/ 	.byte	0x04, 0x1c
        /*002a*/ 	.short	(.L_792 - .L_791)


	//   ....[0]....
.L_791:
        /*002c*/ 	.word	0x00000010


	//----- nvinfo : EIATTR_MAX_THREADS
	.align		4
.L_792:
        /*0030*/ 	.byte	0x04, 0x05
        /*0032*/ 	.short	(.L_794 - .L_793)
.L_793:
        /*0034*/ 	.word	0x00000100
        /*0038*/ 	.word	0x00000001
        /*003c*/ 	.word	0x00000001


	//----- nvinfo : EIATTR_CBANK_PARAM_SIZE
	.align		4
.L_794:
        /*0040*/ 	.byte	0x03, 0x19
        /*0042*/ 	.short	0x0270


	//----- nvinfo : EIATTR_PARAM_CBANK
	.align		4
        /*0044*/ 	.byte	0x04, 0x0a
        /*0046*/ 	.short	(.L_796 - .L_795)
	.align		4
.L_795:
        /*0048*/ 	.word	index@(.nv.constant0._ZN7cutlass13device_kernelIN5flash19enable_sm80_to_sm89INS1_16FlashAttnBwdSm80INS1_25CollectiveMainloopBwdSm80ILi2ELi2EN4cute5tupleIJNS5_1CILi64EEENS7_ILi128EEES9_EEENS_6half_tEfNS_4arch4Sm80ELb0ELb1ELb1ELb1ELb1ELb0ELb0ELb0ELi2ELi2ELi2ELi2ELb0EEENS1_21CollectiveEpilogueBwdISA_SB_SD_Li256ELb1ELb0ELi4EEENS1_19SingleTileSchedulerILb1ELb0ELb0ELi128EEEEEEEEEvNT_6ParamsE)
        /*004c*/ 	.short	0x0380
        /*004e*/ 	.short	0x0270


	//----- nvinfo : EIATTR_SW_WAR
	.align		4
.L_796:
        /*0050*/ 	.byte	0x04, 0x36
        /*0052*/ 	.short	(.L_798 - .L_797)
.L_797:
        /*0054*/ 	.word	0x00000008
.L_798:


//--------------------- .nv.info._ZN7cutlass13device_kernelIN5flash19enable_sm80_to_sm89INS1_16FlashAttnBwdSm80INS1_25CollectiveMainloopBwdSm80ILi2ELi2EN4cute5tupleIJNS5_1CILi64EEENS7_ILi128EEES9_EEENS_6half_tEfNS_4arch4Sm80ELb0ELb1ELb1ELb1ELb0ELb0ELb0ELb0ELi2ELi2ELi2ELi2ELb0EEENS1_24CollectiveEpilogueBwdGQAISA_fSD_Li256ELb1ELb0EEENS1_19SingleTileSchedulerILb1ELb0ELb0ELi128EEEEEEEEEvNT_6ParamsE --------------------------
	.section	.nv.info._ZN7cutlass13device_kernelIN5flash19enable_sm80_to_sm89INS1_16FlashAttnBwdSm80INS1_25CollectiveMainloopBwdSm80ILi2ELi2EN4cute5tupleIJNS5_1CILi64EEENS7_ILi128EEES9_EEENS_6half_tEfNS_4arch4Sm80ELb0ELb1ELb1ELb1ELb0ELb0ELb0ELb0ELi2ELi2ELi2ELi2ELb0EEENS1_24CollectiveEpilogueBwdGQAISA_fSD_Li256ELb1ELb0EEENS1_19SingleTileSchedulerILb1ELb0ELb0ELi128EEEEEEEEEvNT_6ParamsE,"",@"SHT_CUDA_INFO"
	.sectionflags	@""
	.align	4


	//----- nvinfo : EIATTR_CUDA_API_VERSION
	.align		4
        /*0000*/ 	.byte	0x04, 0x37
        /*0002*/ 	.short	(.L_800 - .L_799)
.L_799:
        /*0004*/ 	.word	0x00000082


	//----- nvinfo : EIATTR_KPARAM_INFO
	.align		4
.L_800:
        /*0008*/ 	.byte	0x04, 0x17
        /*000a*/ 	.short	(.L_802 - .L_801)
.L_801:
        /*000c*/ 	.word	0x00000000
        /*0010*/ 	.short	0x0000
        /*0012*/ 	.short	0x0000
        /*0014*/ 	.byte	0x00, 0xf0, 0xe1, 0x09


	//----- nvinfo : EIATTR_SPARSE_MMA_MASK
	.align		4
.L_802:
        /*0018*/ 	.byte	0x03, 0x50
        /*001a*/ 	.short	0x0000


	//----- nvinfo : EIATTR_MAXREG_COUNT
	.align		4
        /*001c*/ 	.byte	0x03, 0x1b
        /*001e*/ 	.short	0x00ff


	//----- nvinfo : EIATTR_MERCURY_ISA_VERSION
	.align		4
        /*0020*/ 	.byte	0x03, 0x5f
        /*0022*/ 	.short	0x0101


	//----- nvinfo : EIATTR_VRC_CTA_INIT_COUNT
	.align		4
        /*0024*/ 	.byte	0x02, 0x4a
	.zero		1
	.zero		1


	//----- nvinfo : EIATTR_EXIT_INSTR_OFFSETS
	.align		4
        /*0028*/ 	.byte	0x04, 0x1c
        /*002a*/ 	.short	(.L_804 - .L_803)


	//   ....[0]....
.L_803:
        /*002c*/ 	.word	0x00000010


	//----- nvinfo : EIATTR_MAX_THREADS
	.align		4
.L_804:
        /*0030*/ 	.byte	0x04, 0x05
        /*0032*/ 	.short	(.L_806 - .L_805)
.L_805:
        /*0034*/ 	.word	0x00000100
        /*0038*/ 	.word	0x00000001
        /*003c*/ 	.word	0x00000001


	//----- nvinfo : EIATTR_CBANK_PARAM_SIZE
	.align		4
.L_806:
        /*0040*/ 	.byte	0x03, 0x19
        /*0042*/ 	.short	0x0278


	//----- nvinfo : EIATTR_PARAM_CBANK
	.align		4
        /*0044*/ 	.byte	0x04, 0x0a
        /*0046*/ 	.short	(.L_808 - .L_807)
	.align		4
.L_807:
        /*0048*/ 	.word	index@(.nv.constant0._ZN7cutlass13device_kernelIN5flash19enable_sm80_to_sm89INS1_16FlashAttnBwdSm80INS1_25CollectiveMainloopBwdSm80ILi2ELi2EN4cute5tupleIJNS5_1CILi64EEENS7_ILi128EEES9_EEENS_6half_tEfNS_4arch4Sm80ELb0ELb1ELb1ELb1ELb0ELb0ELb0ELb0ELi2ELi2ELi2ELi2ELb0EEENS1_24CollectiveEpilogueBwdGQAISA_fSD_Li256ELb1ELb0EEENS1_19SingleTileSchedulerILb1ELb0ELb0ELi128EEEEEEEEEvNT_6ParamsE)
        /*004c*/ 	.short	0x0380
        /*004e*/ 	.short	0x0278


	//----- nvinfo : EIATTR_SW_WAR
	.align		4
.L_808:
        /*0050*/ 	.byte	0x04, 0x36
        /*0052*/ 	.short	(.L_810 - .L_809)
.L_809:
        /*0054*/ 	.word	0x00000008
.L_810:


//--------------------- .nv.info._ZN7cutlass13device_kernelIN5flash19enable_sm80_to_sm89INS1_16FlashAttnBwdSm80INS1_25CollectiveMainloopBwdSm80ILi2ELi2EN4cute5tupleIJNS5_1CILi64EEENS7_ILi128EEES9_EEENS_6half_tEfNS_4arch4Sm80ELb0ELb1ELb1ELb1ELb1ELb0ELb0ELb0ELi2ELi2ELi2ELi2ELb0EEENS1_24CollectiveEpilogueBwdGQAISA_fSD_Li256ELb1ELb1EEENS1_19SingleTileSchedulerILb1ELb0ELb0ELi128EEEEEEEEEvNT_6ParamsE --------------------------
	.section	.nv.info._ZN7cutlass13device_kernelIN5flash19enable_sm80_to_sm89INS1_16FlashAttnBwdSm80INS1_25CollectiveMainloopBwdSm80ILi2ELi2EN4cute5tupleIJNS5_1CILi64EEENS7_ILi128EEES9_EEENS_6half_tEfNS_4arch4Sm80ELb0ELb1ELb1ELb1ELb1ELb0ELb0ELb0ELi2ELi2ELi2ELi2ELb0EEENS1_24CollectiveEpilogueBwdGQAISA_fSD_Li256ELb1ELb1EEENS1_19SingleTileSchedulerILb1ELb0ELb0ELi128EEEEEEEEEvNT_6ParamsE,"",@"SHT_CUDA_INFO"
	.sectionflags	@""
	.align	4


	//----- nvinfo : EIATTR_CUDA_API_VERSION
	.align		4
        /*0000*/ 	.byte	0x04, 0x37
        /*0002*/ 	.short	(.L_812 - .L_811)
.L_811:
        /*0004*/ 	.word	0x00000082


	//----- nvinfo : EIATTR_KPARAM_INFO
	.align		4
.L_812:
        /*0008*/ 	.byte	0x04, 0x17
        /*000a*/ 	.short	(.L_814 - .L_813)
.L_813:
        /*000c*/ 	.word	0x00000000
        /*0010*/ 	.short	0x0000
        /*0012*/ 	.short	0x0000
        /*0014*/ 	.byte	0x00, 0xf0, 0xe1, 0x09


	//----- nvinfo : EIATTR_SPARSE_MMA_MASK
	.align		4
.L_814:
        /*0018*/ 	.byte	0x03, 0x50
        /*001a*/ 	.short	0x0000


	//----- nvinfo : EIATTR_MAXREG_COUNT
	.align		4
        /*001c*/ 	.byte	0x03, 0x1b
        /*001e*/ 	.short	0x00ff


	//----- nvinfo : EIATTR_MERCURY_ISA_VERSION
	.align		4
        /*0020*/ 	.byte	0x03, 0x5f
        /*0022*/ 	.short	0x0101


	//----- nvinfo : EIATTR_VRC_CTA_INIT_COUNT
	.align		4
        /*0024*/ 	.byte	0x02, 0x4a
	.zero		1
	.zero		1


	//----- nvinfo : EIATTR_EXIT_INSTR_OFFSETS
	.align		4
        /*0028*/ 	.byte	0x04, 0x1c
        /*002a*/ 	.short	(.L_816 - .L_815)


	//   ....[0]....
.L_815:
        /*002c*/ 	.word	0x00000010


	//----- nvinfo : EIATTR_MAX_THREADS
	.align		4
.L_816:
        /*0030*/ 	.byte	0x04, 0x05
        /*0032*/ 	.short	(.L_818 - .L_817)
.L_817:
        /*0034*/ 	.word	0x00000100
        /*0038*/ 	.word	0x00000001
        /*003c*/ 	.word	0x00000001


	//----- nvinfo : EIATTR_CBANK_PARAM_SIZE
	.align		4
.L_818:
        /*0040*/ 	.byte	0x03, 0x19
        /*0042*/ 	.short	0x0278


	//----- nvinfo : EIATTR_PARAM_CBANK
	.align		4
        /*0044*/ 	.byte	0x04, 0x0a
        /*0046*/ 	.short	(.L_820 - .L_819)
	.align		4
.L_819:
        /*0048*/ 	.word	index@(.nv.constant0._ZN7cutlass13device_kernelIN5flash19enable_sm80_to_sm89INS1_16FlashAttnBwdSm80INS1_25CollectiveMainloopBwdSm80ILi2ELi2EN4cute5tupleIJNS5_1CILi64EEENS7_ILi128EEES9_EEENS_6half_tEfNS_4arch4Sm80ELb0ELb1ELb1ELb1ELb1ELb0ELb0ELb0ELi2ELi2ELi2ELi2ELb0EEENS1_24CollectiveEpilogueBwdGQAISA_fSD_Li256ELb1ELb1EEENS1_19SingleTileSchedulerILb1ELb0ELb0ELi128EEEEEEEEEvNT_6ParamsE)
        /*004c*/ 	.short	0x0380
        /*004e*/ 	.short	0x0278


	//----- nvinfo : EIATTR_SW_WAR
	.align		4
.L_820:
        /*0050*/ 	.byte	0x04, 0x36
        /*0052*/ 	.short	(.L_822 - .L_821)
.L_821:
        /*0054*/ 	.word	0x00000008
.L_822:


//--------------------- .nv.info._ZN7cutlass13device_kernelIN5flash19enable_sm80_to_sm89INS1_16FlashAttnBwdSm80INS1_25CollectiveMainloopBwdSm80ILi2ELi2EN4cute5tupleIJNS5_1CILi64EEENS7_ILi128EEES9_EEENS_6half_tEfNS_4arch4Sm80ELb1ELb0ELb1ELb0ELb0ELb0ELb0ELb0ELi2ELi2ELi2ELi2ELb0EEENS1_21CollectiveEpilogueBwdISA_SB_SD_Li256ELb0ELb0ELi4EEENS1_25SingleTileBwdLPTSchedulerILb0ELi128ELb0EEEEEEEEEvNT_6ParamsE --------------------------
	.section	.nv.info._ZN7cutlass13device_kernelIN5flash19enable_sm80_to_sm89INS1_16FlashAttnBwdSm80INS1_25CollectiveMainloopBwdSm80ILi2ELi2EN4cute5tupleIJNS5_1CILi64EEENS7_ILi128EEES9_EEENS_6half_tEfNS_4arch4Sm80ELb1ELb0ELb1ELb0ELb0ELb0ELb0ELb0ELi2ELi2ELi2ELi2ELb0EEENS1_21CollectiveEpilogueBwdISA_SB_SD_Li256ELb0ELb0ELi4EEENS1_25SingleTileBwdLPTSchedulerILb0ELi128ELb0EEEEEEEEEvNT_6ParamsE,"",@"SHT_CUDA_INFO"
	.sectionflags	@""
	.align	4


	//----- nvinfo : EIATTR_CUDA_API_VERSION
	.align		4
        /*0000*/ 	.byte	0x04, 0x37
        /*0002*/ 	.short	(.L_824 - .L_823)
.L_823:
        /*0004*/ 	.word	0x00000082


	//----- nvinfo : EIATTR_KPARAM_INFO
	.align		4
.L_824:
        /*0008*/ 	.byte	0x04, 0x17
        /*000a*/ 	.short	(.L_826 - .L_825)
.L_825:
        /*000c*/ 	.word	0x00000000
        /*0010*/ 	.short	0x0000
        /*0012*/ 	.short	0x0000
        /*0014*/ 	.byte	0x00, 0xf0, 0x21, 0x0a


	//----- nvinfo : EIATTR_SPARSE_MMA_MASK
	.align		4
.L_826:
        /*0018*/ 	.byte	0x03, 0x50
        /*001a*/ 	.short	0x0000


	//----- nvinfo : EIATTR_MAXREG_COUNT
	.align		4
        /*001c*/ 	.byte	0x03, 0x1b
        /*001e*/ 	.short	0x00ff


	//----- nvinfo : EIATTR_MERCURY_ISA_VERSION
	.align		4
        /*0020*/ 	.byte	0x03, 0x5f
        /*0022*/ 	.short	0x0101


	//----- nvinfo : EIATTR_VRC_CTA_INIT_COUNT
	.align		4
        /*0024*/ 	.byte	0x02, 0x4a
	.zero		1
	.zero		1


	//----- nvinfo : EIATTR_EXIT_INSTR_OFFSETS
	.align		4
        /*0028*/ 	.byte	0x04, 0x1c
        /*002a*/ 	.short	(.L_828 - .L_827)


	//   ....[0]....
.L_827:
        /*002c*/ 	.word	0x00000010


	//----- nvinfo : EIATTR_MAX_THREADS
	.align		4
.L_828:
        /*0030*/ 	.byte	0x04, 0x05
        /*0032*/ 	.short	(.L_830 - .L_829)
.L_829:
        /*0034*/ 	.word	0x00000100
        /*0038*/ 	.word	0x00000001
        /*003c*/ 	.word	0x00000001


	//----- nvinfo : EIATTR_CBANK_PARAM_SIZE
	.align		4
.L_830:
        /*0040*/ 	.byte	0x03, 0x19
        /*0042*/ 	.short	0x0288


	//----- nvinfo : EIATTR_PARAM_CBANK
	.align		4
        /*0044*/ 	.byte	0x04, 0x0a
        /*0046*/ 	.short	(.L_832 - .L_831)
	.align		4
.L_831:
        /*0048*/ 	.word	index@(.nv.constant0._ZN7cutlass13device_kernelIN5flash19enable_sm80_to_sm89INS1_16FlashAttnBwdSm80INS1_25CollectiveMainloopBwdSm80ILi2ELi2EN4cute5tupleIJNS5_1CILi64EEENS7_ILi128EEES9_EEENS_6half_tEfNS_4arch4Sm80ELb1ELb0ELb1ELb0ELb0ELb0ELb0ELb0ELi2ELi2ELi2ELi2ELb0EEENS1_21CollectiveEpilogueBwdISA_SB_SD_Li256ELb0ELb0ELi4EEENS1_25SingleTileBwdLPTSchedulerILb0ELi128ELb0EEEEEEEEEvNT_6ParamsE)
        /*004c*/ 	.short	0x0380
        /*004e*/ 	.short	0x0288


	//----- nvinfo : EIATTR_SW_WAR
	.align		4
.L_832:
        /*0050*/ 	.byte	0x04, 0x36
        /*0052*/ 	.short	(.L_834 - .L_833)
.L_833:
        /*0054*/ 	.word	0x00000008
.L_834:


//--------------------- .nv.info._ZN7cutlass13device_kernelIN5flash19enable_sm80_to_sm89INS1_16FlashAttnBwdSm80INS1_25CollectiveMainloopBwdSm80ILi2ELi2EN4cute5tupleIJNS5_1CILi64EEENS7_ILi128EEES9_EEENS_6half_tEfNS_4arch4Sm80ELb1ELb0ELb1ELb0ELb1ELb0ELb0ELb0ELi2ELi2ELi2ELi2ELb0EEENS1_21CollectiveEpilogueBwdISA_SB_SD_Li256ELb0ELb0ELi4EEENS1_25SingleTileBwdLPTSchedulerILb0ELi128ELb1EEEEEEEEEvNT_6ParamsE --------------------------
	.section	.nv.info._ZN7cutlass13device_kernelIN5flash19enable_sm80_to_sm89INS1_16FlashAttnBwdSm80INS1_25CollectiveMainloopBwdSm80ILi2ELi2EN4cute5tupleIJNS5_1CILi64EEENS7_ILi128EEES9_EEENS_6half_tEfNS_4arch4Sm80ELb1ELb0ELb1ELb0ELb1ELb0ELb0ELb0ELi2ELi2ELi2ELi2ELb0EEENS1_21CollectiveEpilogueBwdISA_SB_SD_Li256ELb0ELb0ELi4EEENS1_25SingleTileBwdLPTSchedulerILb0ELi128ELb1EEEEEEEEEvNT_6ParamsE,"",@"SHT_CUDA_INFO"
	.sectionflags	@""
	.align	4


	//----- nvinfo : EIATTR_CUDA_API_VERSION
	.align		4
        /*0000*/ 	.byte	0x04, 0x37
        /*0002*/ 	.short	(.L_836 - .L_835)
.L_835:
        /*0004*/ 	.word	0x00000082


	//----- nvinfo : EIATTR_KPARAM_INFO
	.align		4
.L_836:
        /*0008*/ 	.byte	0x04, 0x17
        /*000a*/ 	.short	(.L_838 - .L_837)
.L_837:
        /*000c*/ 	.word	0x00000000
        /*0010*/ 	.short	0x0000
        /*0012*/ 	.short	0x0000
        /*0014*/ 	.byte	0x00, 0xf0, 0x21, 0x0a


	//----- nvinfo : EIATTR_SPARSE_MMA_MASK
	.align		4
.L_838:
        /*0018*/ 	.byte	0x03, 0x50
        /*001a*/ 	.short	0x0000


	//----- nvinfo : EIATTR_MAXREG_COUNT
	.align		4
        /*001c*/ 	.byte	0x03, 0x1b
        /*001e*/ 	.short	0x00ff


	//----- nvinfo : EIATTR_MERCURY_ISA_VERSION
	.align		4
        /*0020*/ 	.byte	0x03, 0x5f
        /*0022*/ 	.short	0x0101


	//----- nvinfo : EIATTR_VRC_CTA_INIT_COUNT
	.align		4
        /*0024*/ 	.byte	0x02, 0x4a
	.zero		1
	.zero		1


	//----- nvinfo : EIATTR_EXIT_INSTR_OFFSETS
	.align		4
        /*0028*/ 	.byte	0x04, 0x1c
        /*002a*/ 	.short	(.L_840 - .L_839)


	//   ....[0]....
.L_839:
        /*002c*/ 	.word	0x00000010


	//----- nvinfo : EIATTR_MAX_THREADS
	.align		4
.L_840:
        /*0030*/ 	.byte	0x04, 0x05
        /*0032*/ 	.short	(.L_842 - .L_841)
.L_841:
        /*0034*/ 	.word	0x00000100
        /*0038*/ 	.word	0x00000001
        /*003c*/ 	.word	0x00000001


	//----- nvinfo : EIATTR_CBANK_PARAM_SIZE
	.align		4
.L_842:
        /*0040*/ 	.byte	0x03, 0x19
        /*0042*/ 	.short	0x0288


	//----- nvinfo : EIATTR_PARAM_CBANK
	.align		4
        /*0044*/ 	.byte	0x04, 0x0a
        /*0046*/ 	.short	(.L_844 - .L_843)
	.align		4
.L_843:
        /*0048*/ 	.word	index@(.nv.constant0._ZN7cutlass13device_kernelIN5flash19enable_sm80_to_sm89INS1_16FlashAttnBwdSm80INS1_25CollectiveMainloopBwdSm80ILi2ELi2EN4cute5tupleIJNS5_1CILi64EEENS7_ILi128EEES9_EEENS_6half_tEfNS_4arch4Sm80ELb1ELb0ELb1ELb0ELb1ELb0ELb0ELb0ELi2ELi2ELi2ELi2ELb0EEENS1_21CollectiveEpilogueBwdISA_SB_SD_Li256ELb0ELb0ELi4EEENS1_25SingleTileBwdLPTSchedulerILb0ELi128ELb1EEEEEEEEEvNT_6ParamsE)
        /*004c*/ 	.short	0x0380
        /*004e*/ 	.short	0x0288


	//----- nvinfo : EIATTR_SW_WAR
	.align		4
.L_844:
        /*0050*/ 	.byte	0x04, 0x36
        /*0052*/ 	.short	(.L_846 - .L_845)
.L_845:
        /*0054*/ 	.word	0x00000008
.L_846:


//--------------------- .nv.info._ZN7cutlass13device_kernelIN5flash19enable_sm80_to_sm89INS1_16FlashAttnBwdSm80INS1_25CollectiveMainloopBwdSm80ILi2ELi2EN4cute5tupleIJNS5_1CILi64EEENS7_ILi128EEES9_EEENS_6half_tEfNS_4arch4Sm80ELb1ELb0ELb1ELb0ELb0ELb0ELb0ELb0ELi2ELi2ELi2ELi2ELb0EEENS1_24CollectiveEpilogueBwdGQAISA_fSD_Li256ELb0ELb0EEENS1_25SingleTileBwdLPTSchedulerILb0ELi128ELb0EEEEEEEEEvNT_6ParamsE --------------------------
	.section	.nv.info._ZN7cutlass13device_kernelIN5flash19enable_sm80_to_sm89INS1_16FlashAttnBwdSm80INS1_25CollectiveMainloopBwdSm80ILi2ELi2EN4cute5tupleIJNS5_1CILi64EEENS7_ILi128EEES9_EEENS_6half_tEfNS_4arch4Sm80ELb1ELb0ELb1ELb0ELb0ELb0ELb0ELb0ELi2ELi2ELi2ELi2ELb0EEENS1_24CollectiveEpilogueBwdGQAISA_fSD_Li256ELb0ELb0EEENS1_25SingleTileBwdLPTSchedulerILb0ELi128ELb0EEEEEEEEEvNT_6ParamsE,"",@"SHT_CUDA_INFO"
	.sectionflags	@""
	.align	4


	//----- nvinfo : EIATTR_CUDA_API_VERSION
	.align		4
        /*0000*/ 	.byte	0x04, 0x37
        /*0002*/ 	.short	(.L_848 - .L_847)
.L_847:
        /*0004*/ 	.word	0x00000082


	//----- nvinfo : EIATTR_KPARAM_INFO
	.align		4
.L_848:
        /*0008*/ 	.byte	0x04, 0x17
        /*000a*/ 	.short	(.L_850 - .L_849)
.L_849:
        /*000c*/ 	.word	0x00000000
        /*0010*/ 	.short	0x0000
        /*0012*/ 	.short	0x0000
        /*0014*/ 	.byte	0x00, 0xf0, 0x41, 0x0a


	//----- nvinfo : EIATTR_SPARSE_MMA_MASK
	.align		4
.L_850:
        /*0018*/ 	.byte	0x03, 0x50
        /*001a*/ 	.short	0x0000


	//----- nvinfo : EIATTR_MAXREG_COUNT
	.align		4
        /*001c*/ 	.byte	0x03, 0x1b
        /*001e*/ 	.short	0x00ff


	//----- nvinfo : EIATTR_MERCURY_ISA_VERSION
	.align		4
        /*0020*/ 	.byte	0x03, 0x5f
        /*0022*/ 	.short	0x0101


	//----- nvinfo : EIATTR_VRC_CTA_INIT_COUNT
	.align		4
        /*0024*/ 	.byte	0x02, 0x4a
	.zero		1
	.zero		1


	//----- nvinfo : EIATTR_EXIT_INSTR_OFFSETS
	.align		4
        /*0028*/ 	.byte	0x04, 0x1c
        /*002a*/ 	.short	(.L_852 - .L_851)


	//   ....[0]....
.L_851:
        /*002c*/ 	.word	0x00000010


	//----- nvinfo : EIATTR_MAX_THREADS
	.align		4
.L_852:
        /*0030*/ 	.byte	0x04, 0x05
        /*0032*/ 	.short	(.L_854 - .L_853)
.L_853:
        /*0034*/ 	.word	0x00000100
        /*0038*/ 	.word	0x00000001
        /*003c*/ 	.word	0x00000001


	//----- nvinfo : EIATTR_CBANK_PARAM_SIZE
	.align		4
.L_854:
        /*0040*/ 	.byte	0x03, 0x19
        /*0042*/ 	.short	0x0290


	//----- nvinfo : EIATTR_PARAM_CBANK
	.align		4
        /*0044*/ 	.byte	0x04, 0x0a
        /*0046*/ 	.short	(.L_856 - .L_855)
	.align		4
.L_855:
        /*0048*/ 	.word	index@(.nv.constant0._ZN7cutlass13device_kernelIN5flash19enable_sm80_to_sm89INS1_16FlashAttnBwdSm80INS1_25CollectiveMainloopBwdSm80ILi2ELi2EN4cute5tupleIJNS5_1CILi64EEENS7_ILi128EEES9_EEENS_6half_tEfNS_4arch4Sm80ELb1ELb0ELb1ELb0ELb0ELb0ELb0ELb0ELi2ELi2ELi2ELi2ELb0EEENS1_24CollectiveEpilogueBwdGQAISA_fSD_Li256ELb0ELb0EEENS1_25SingleTileBwdLPTSchedulerILb0ELi128ELb0EEEEEEEEEvNT_6ParamsE)
        /*004c*/ 	.short	0x0380
        /*004e*/ 	.short	0x0290


	//----- nvinfo : EIATTR_SW_WAR
	.align		4
.L_856:
        /*0050*/ 	.byte	0x04, 0x36
        /*0052*/ 	.short	(.L_858 - .L_857)
.L_857:
        /*0054*/ 	.word	0x00000008
.L_858:


//--------------------- .nv.info._ZN7cutlass13device_kernelIN5flash19enable_sm80_to_sm89INS1_16FlashAttnBwdSm80INS1_25CollectiveMainloopBwdSm80ILi2ELi2EN4cute5tupleIJNS5_1CILi64EEENS7_ILi128EEES9_EEENS_6half_tEfNS_4arch4Sm80ELb1ELb0ELb1ELb0ELb1ELb0ELb0ELb0ELi2ELi2ELi2ELi2ELb0EEENS1_24CollectiveEpilogueBwdGQAISA_fSD_Li256ELb0ELb1EEENS1_25SingleTileBwdLPTSchedulerILb0ELi128ELb1EEEEEEEEEvNT_6ParamsE --------------------------
	.section	.nv.info._ZN7cutlass13device_kernelIN5flash19enable_sm80_to_sm89INS1_16FlashAttnBwdSm80INS1_25CollectiveMainloopBwdSm80ILi2ELi2EN4cute5tupleIJNS5_1CILi64EEENS7_ILi128EEES9_EEENS_6half_tEfNS_4arch4Sm80ELb1ELb0ELb1ELb0ELb1ELb0ELb0ELb0ELi2ELi2ELi2ELi2ELb0EEENS1_24CollectiveEpilogueBwdGQAISA_fSD_Li256ELb0ELb1EEENS1_25SingleTileBwdLPTSchedulerILb0ELi128ELb1EEEEEEEEEvNT_6ParamsE,"",@"SHT_CUDA_INFO"
	.sectionflags	@""
	.align	4


	//----- nvinfo : EIATTR_CUDA_API_VERSION
	.align		4
        /*0000*/ 	.byte	0x04, 0x37
        /*0002*/ 	.short	(.L_860 - .L_859)
.L_859:
        /*0004*/ 	.word	0x00000082


	//----- nvinfo : EIATTR_KPARAM_INFO
	.align		4
.L_860:
        /*0008*/ 	.byte	0x04, 0x17
        /*000a*/ 	.short	(.L_862 - .L_861)
.L_861:
        /*000c*/ 	.word	0x00000000
        /*0010*/ 	.short	0x0000
        /*0012*/ 	.short	0x0000
        /*0014*/ 	.byte	0x00, 0xf0, 0x41, 0x0a


	//----- nvinfo : EIATTR_SPARSE_MMA_MASK
	.align		4
.L_862:
        /*0018*/ 	.byte	0x03, 0x50
        /*001a*/ 	.short	0x0000


	//----- nvinfo : EIATTR_MAXREG_COUNT
	.align		4
        /*001c*/ 	.byte	0x03, 0x1b
        /*001e*/ 	.short	0x00ff


	//----- nvinfo : EIATTR_MERCURY_ISA_VERSION
	.align		4
        /*0020*/ 	.byte	0x03, 0x5f
        /*0022*/ 	.short	0x0101


	//----- nvinfo : EIATTR_VRC_CTA_INIT_COUNT
	.align		4
        /*0024*/ 	.byte	0x02, 0x4a
	.zero		1
	.zero		1


	//----- nvinfo : EIATTR_EXIT_INSTR_OFFSETS
	.align		4
        /*0028*/ 	.byte	0x04, 0x1c
        /*002a*/ 	.short	(.L_864 - .L_863)


	//   ....[0]....
.L_863:
        /*002c*/ 	.word	0x00000010


	//----- nvinfo : EIATTR_MAX_THREADS
	.align		4
.L_864:
        /*0030*/ 	.byte	0x04, 0x05
        /*0032*/ 	.short	(.L_866 - .L_865)
.L_865:
        /*0034*/ 	.word	0x00000100
        /*0038*/ 	.word	0x00000001
        /*003c*/ 	.word	0x00000001


	//----- nvinfo : EIATTR_CBANK_PARAM_SIZE
	.align		4
.L_866:
        /*0040*/ 	.byte	0x03, 0x19
        /*0042*/ 	.short	0x0290


	//----- nvinfo : EIATTR_PARAM_CBANK
	.align		4
        /*0044*/ 	.byte	0x04, 0x0a
        /*0046*/ 	.short	(.L_868 - .L_867)
	.align		4
.L_867:
        /*0048*/ 	.word	index@(.nv.constant0._ZN7cutlass13device_kernelIN5flash19enable_sm80_to_sm89INS1_16FlashAttnBwdSm80INS1_25CollectiveMainloopBwdSm80ILi2ELi2EN4cute5tupleIJNS5_1CILi64EEENS7_ILi128EEES9_EEENS_6half_tEfNS_4arch4Sm80ELb1ELb0ELb1ELb0ELb1ELb0ELb0ELb0ELi2ELi2ELi2ELi2ELb0EEENS1_24CollectiveEpilogueBwdGQAISA_fSD_Li256ELb0ELb1EEENS1_25SingleTileBwdLPTSchedulerILb0ELi128ELb1EEEEEEEEEvNT_6ParamsE)
        /*004c*/ 	.short	0x0380
        /*004e*/ 	.short	0x0290


	//----- nvinfo : EIATTR_SW_WAR
	.align		4
.L_868:
        /*0050*/ 	.byte	0x04, 0x36
        /*0052*/ 	.short	(.L_870 - .L_869)
.L_869:
        /*0054*/ 	.word	0x00000008
.L_870:


//--------------------- .nv.info._ZN7cutlass13device_kernelIN5flash22FlashAttnBwdPreprocessIN4cute5tupleIJNS3_1CILi64EEENS5_ILi128EEEEEENS_6half_tEfNS_4arch4Sm80ELb1ELb0EEEEEvNT_6ParamsE --------------------------
	.section	.nv.info._ZN7cutlass13device_kernelIN5flash22FlashAttnBwdPreprocessIN4cute5tupleIJNS3_1CILi64EEENS5_ILi128EEEEEENS_6half_tEfNS_4arch4Sm80ELb1ELb0EEEEEvNT_6ParamsE,"",@"SHT_CUDA_INFO"
	.sectionflags	@""
	.align	4


	//----- nvinfo : EIATTR_CUDA_API_VERSION
	.align		4
        /*0000*/ 	.byte	0x04, 0x37
        /*0002*/ 	.short	(.L_872 - .L_871)
.L_871:
        /*0004*/ 	.word	0x00000082


	//----- nvinfo : EIATTR_KPARAM_INFO
	.align		4
.L_872:
        /*0008*/ 	.byte	0x04, 0x17
        /*000a*/ 	.short	(.L_874 - .L_873)
.L_873:
        /*000c*/ 	.word	0x00000000
        /*0010*/ 	.short	0x0000
        /*0012*/ 	.short	0x0000
        /*0014*/ 	.byte	0x00, 0xf0, 0xc1, 0x03


	//----- nvinfo : EIATTR_SPARSE_MMA_MASK
	.align		4
.L_874:
        /*0018*/ 	.byte	0x03, 0x50
        /*001a*/ 	.short	0x0000


	//----- nvinfo : EIATTR_MAXREG_COUNT
	.align		4
        /*001c*/ 	.byte	0x03, 0x1b
        /*001e*/ 	.short	0x0080


	//----- nvinfo : EIATTR_MERCURY_ISA_VERSION
	.align		4
        /*0020*/ 	.byte	0x03, 0x5f
        /*0022*/ 	.short	0x0101


	//----- nvinfo : EIATTR_COOP_GROUP_MASK_REGIDS
	.align		4
        /*0024*/ 	.byte	0x04, 0x29
        /*0026*/ 	.short	(.L_876 - .L_875)


	//   ....[0]....
.L_875:
        /*0028*/ 	.word	0xffffffff


	//   ....[1]....
        /*002c*/ 	.word	0xffffffff


	//   ....[2]....
        /*0030*/ 	.word	0xffffffff


	//   ....[3]....
        /*0034*/ 	.word	0xffffffff


	//   ....[4]....
        /*0038*/ 	.word	0xffffffff


	//   ....[5]....
        /*003c*/ 	.word	0xffffffff


	//   ....[6]....
        /*0040*/ 	.word	0xffffffff


	//   ....[7]....
        /*0044*/ 	.word	0xffffffff


	//   ....[8]....
        /*0048*/ 	.word	0xffffffff


	//   ....[9]....
        /*004c*/ 	.word	0xffffffff


	//   ....[10]....
        /*0050*/ 	.word	0xffffffff


	//   ....[11]....
        /*0054*/ 	.word	0xffffffff


	//   ....[12]....
        /*0058*/ 	.word	0xffffffff


	//   ....[13]....
        /*005c*/ 	.word	0xffffffff


	//   ....[14]....
        /*0060*/ 	.word	0xffffffff


	//   ....[15]....
        /*0064*/ 	.word	0xffffffff


	//----- nvinfo : EIATTR_COOP_GROUP_INSTR_OFFSETS
	.align		4
.L_876:
        /*0068*/ 	.byte	0x04, 0x28
        /*006a*/ 	.short	(.L_878 - .L_877)


	//   ....[0]....
.L_877:
        /*006c*/ 	.word	0x00001010


	//   ....[1]....
        /*0070*/ 	.word	0x00001020


	//   ....[2]....
        /*0074*/ 	.word	0x00001030


	//   ....[3]....
        /*0078*/ 	.word	0x00001040


	//   ....[4]....
        /*007c*/ 	.word	0x00001090


	//   ....[5]....
        /*0080*/ 	.word	0x000010a0


	//   ....[6]....
        /*0084*/ 	.word	0x000010b0


	//   ....[7]....
        /*0088*/ 	.word	0x000010c0


	//   ....[8]....
        /*008c*/ 	.word	0x00001110


	//   ....[9]....
        /*0090*/ 	.word	0x00001120


	//   ....[10]....
        /*0094*/ 	.word	0x00001130


	//   ....[11]....
        /*0098*/ 	.word	0x00001140


	//   ....[12]....
        /*009c*/ 	.word	0x00001190


	//   ....[13]....
        /*00a0*/ 	.word	0x000011a0


	//   ....[14]....
        /*00a4*/ 	.word	0x000011b0


	//   ....[15]....
        /*00a8*/ 	.word	0x000011c0


	//----- nvinfo : EIATTR_VRC_CTA_INIT_COUNT
	.align		4
.L_878:
        /*00ac*/ 	.byte	0x02, 0x4a
	.zero		1
	.zero		1


	//----- nvinfo : EIATTR_EXIT_INSTR_OFFSETS
	.align		4
        /*00b0*/ 	.byte	0x04, 0x1c
        /*00b2*/ 	.short	(.L_880 - .L_879)


	//   ....[0]....
.L_879:
        /*00b4*/ 	.word	0x000016f0


	//   ....[1]....
        /*00b8*/ 	.word	0x00001770


	//----- nvinfo : EIATTR_MAX_THREADS
	.align		4
.L_880:
        /*00bc*/ 	.byte	0x04, 0x05
        /*00be*/ 	.short	(.L_882 - .L_881)
.L_881:
        /*00c0*/ 	.word	0x00000100
        /*00c4*/ 	.word	0x00000001
        /*00c8*/ 	.word	0x00000001


	//----- nvinfo : EIATTR_CRS_STACK_SIZE
	.align		4
.L_882:
        /*00cc*/ 	.byte	0x04, 0x1e
        /*00ce*/ 	.short	(.L_884 - .L_883)
.L_883:
        /*00d0*/ 	.word	0x00000000


	//----- nvinfo : EIATTR_CBANK_PARAM_SIZE
	.align		4
.L_884:
        /*00d4*/ 	.byte	0x03, 0x19
        /*00d6*/ 	.short	0x00f0


	//----- nvinfo : EIATTR_PARAM_CBANK
	.align		4
        /*00d8*/ 	.byte	0x04, 0x0a
        /*00da*/ 	.short	(.L_886 - .L_885)
	.align		4
.L_885:
        /*00dc*/ 	.word	index@(.nv.constant0._ZN7cutlass13device_kernelIN5flash22FlashAttnBwdPreprocessIN4cute5tupleIJNS3_1CILi64EEENS5_ILi128EEEEEENS_6half_tEfNS_4arch4Sm80ELb1ELb0EEEEEvNT_6ParamsE)
        /*00e0*/ 	.short	0x0380
        /*00e2*/ 	.short	0x00f0


	//----- nvinfo : EIATTR_SW_WAR
	.align		4
.L_886:
        /*00e4*/ 	.byte	0x04, 0x36
        /*00e6*/ 	.short	(.L_888 - .L_887)
.L_887:
        /*00e8*/ 	.word	0x00000008
.L_888:


//--------------------- .nv.info._ZN7cutlass13device_kernelIN5flash19enable_sm80_to_sm89INS1_16FlashAttnBwdSm80INS1_25CollectiveMainloopBwdSm80ILi2ELi2EN4cute5tupleIJNS5_1CILi64EEENS7_ILi128EEES9_EEENS_6half_tEfNS_4arch4Sm80ELb1ELb0ELb1ELb1ELb0ELb0ELb0ELb0ELi2ELi2ELi2ELi2ELb0EEENS1_21CollectiveEpilogueBwdISA_SB_SD_Li256ELb1ELb0ELi4EEENS1_25SingleTileBwdLPTSchedulerILb1ELi128ELb0EEEEEEEEEvNT_6ParamsE --------------------------
	.section	.nv.info._ZN7cutlass13device_kernelIN5flash19enable_sm80_to_sm89INS1_16FlashAttnBwdSm80INS1_25CollectiveMainloopBwdSm80ILi2ELi2EN4cute5tupleIJNS5_1CILi64EEENS7_ILi128EEES9_EEENS_6half_tEfNS_4arch4Sm80ELb1ELb0ELb1ELb1ELb0ELb0ELb0ELb0ELi2ELi2ELi2ELi2ELb0EEENS1_21CollectiveEpilogueBwdISA_SB_SD_Li256ELb1ELb0ELi4EEENS1_25SingleTileBwdLPTSchedulerILb1ELi128ELb0EEEEEEEEEvNT_6ParamsE,"",@"SHT_CUDA_INFO"
	.sectionflags	@""
	.align	4


	//----- nvinfo : EIATTR_CUDA_API_VERSION
	.align		4
        /*0000*/ 	.byte	0x04, 0x37
        /*0002*/ 	.short	(.L_890 - .L_889)
.L_889:
        /*0004*/ 	.word	0x00000082


	//----- nvinfo : EIATTR_KPARAM_INFO
	.align		4
.L_890:
        /*0008*/ 	.byte	0x04, 0x17
        /*000a*/ 	.short	(.L_892 - .L_891)
.L_891:
        /*000c*/ 	.word	0x00000000
        /*0010*/ 	.short	0x0000
        /*0012*/ 	.short	0x0000
        /*0014*/ 	.byte	0x00, 0xf0, 0x21, 0x0a


	//----- nvinfo : EIATTR_SPARSE_MMA_MASK
	.align		4
.L_892:
        /*0018*/ 	.byte	0x03, 0x50
        /*001a*/ 	.short	0x0000


	//----- nvinfo : EIATTR_MAXREG_COUNT
	.align		4
        /*001c*/ 	.byte	0x03, 0x1b
        /*001e*/ 	.short	0x00ff


	//----- nvinfo : EIATTR_MERCURY_ISA_VERSION
	.align		4
        /*0020*/ 	.byte	0x03, 0x5f
        /*0022*/ 	.short	0x0101


	//----- nvinfo : EIATTR_VRC_CTA_INIT_COUNT
	.align		4
        /*0024*/ 	.byte	0x02, 0x4a
	.zero		1
	.zero		1


	//----- nvinfo : EIATTR_EXIT_INSTR_OFFSETS
	.align		4
        /*0028*/ 	.byte	0x04, 0x1c
        /*002a*/ 	.short	(.L_894 - .L_893)


	//   ....[0]....
.L_893:
        /*002c*/ 	.word	0x00000010


	//----- nvinfo : EIATTR_MAX_THREADS
	.align		4
.L_894:
        /*0030*/ 	.byte	0x04, 0x05
        /*0032*/ 	.short	(.L_896 - .L_895)
.L_895:
        /*0034*/ 	.word	0x00000100
        /*0038*/ 	.word	0x00000001
        /*003c*/ 	.word	0x00000001


	//----- nvinfo : EIATTR_CBANK_PARAM_SIZE
	.align		4
.L_896:
        /*0040*/ 	.byte	0x03, 0x19
        /*0042*/ 	.short	0x0288


	//----- nvinfo : EIATTR_PARAM_CBANK
	.align		4
        /*0044*/ 	.byte	0x04, 0x0a
        /*0046*/ 	.short	(.L_898 - .L_897)
	.align		4
.L_897:
        /*0048*/ 	.word	index@(.nv.constant0._ZN7cutlass13device_kernelIN5flash19enable_sm80_to_sm89INS1_16FlashAttnBwdSm80INS1_25CollectiveMainloopBwdSm80ILi2ELi2EN4cute5tupleIJNS5_1CILi64EEENS7_ILi128EEES9_EEENS_6half_tEfNS_4arch4Sm80ELb1ELb0ELb1ELb1ELb0ELb0ELb0ELb0ELi2ELi2ELi2ELi2ELb0EEENS1_21CollectiveEpilogueBwdISA_SB_SD_Li256ELb1ELb0ELi4EEENS1_25SingleTileBwdLPTSchedulerILb1ELi128ELb0EEEEEEEEEvNT_6ParamsE)
        /*004c*/ 	.short	0x0380
        /*004e*/ 	.short	0x0288


	//----- nvinfo : EIATTR_SW_WAR
	.align		4
.L_898:
        /*0050*/ 	.byte	0x04, 0x36
        /*0052*/ 	.short	(.L_900 - .L_899)
.L_899:
        /*0054*/ 	.word	0x00000008
.L_900:


//--------------------- .nv.info._ZN7cutlass13device_kernelIN5flash19enable_sm80_to_sm89INS1_16FlashAttnBwdSm80INS1_25CollectiveMainloopBwdSm80ILi2ELi2EN4cute5tupleIJNS5_1CILi64EEENS7_ILi128EEES9_EEENS_6half_tEfNS_4arch4Sm80ELb1ELb0ELb1ELb1ELb1ELb0ELb0ELb0ELi2ELi2ELi2ELi2ELb0EEENS1_21CollectiveEpilogueBwdISA_SB_SD_Li256ELb1ELb0ELi4EEENS1_25SingleTileBwdLPTSchedulerILb1ELi128ELb1EEEEEEEEEvNT_6ParamsE --------------------------
	.section	.nv.info._ZN7cutlass13device_kernelIN5flash19enable_sm80_to_sm89INS1_16FlashAttnBwdSm80INS1_25CollectiveMainloopBwdSm80ILi2ELi2EN4cute5tupleIJNS5_1CILi64EEENS7_ILi128EEES9_EEENS_6half_tEfNS_4arch4Sm80ELb1ELb0ELb1ELb1ELb1ELb0ELb0ELb0ELi2ELi2ELi2ELi2ELb0EEENS1_21CollectiveEpilogueBwdISA_SB_SD_Li256ELb1ELb0ELi4EEENS1_25SingleTileBwdLPTSchedulerILb1ELi128ELb1EEEEEEEEEvNT_6ParamsE,"",@"SHT_CUDA_INFO"
	.sectionflags	@""
	.align	4


	//----- nvinfo : EIATTR_CUDA_API_VERSION
	.align		4
        /*0000*/ 	.byte	0x04, 0x37
        /*0002*/ 	.short	(.L_902 - .L_901)
.L_901:
        /*0004*/ 	.word	0x00000082


	//----- nvinfo : EIATTR_KPARAM_INFO
	.align		4
.L_902:
        /*0008*/ 	.byte	0x04, 0x17
        /*000a*/ 	.short	(.L_904 - .L_903)
.L_903:
        /*000c*/ 	.word	0x00000000
        /*0010*/ 	.short	0x0000
        /*0012*/ 	.short	0x0000
        /*0014*/ 	.byte	0x00, 0xf0, 0x21, 0x0a


	//----- nvinfo : EIATTR_SPARSE_MMA_MASK
	.align		4
.L_904:
        /*0018*/ 	.byte	0x03, 0x50
        /*001a*/ 	.short	0x0000


	//----- nvinfo : EIATTR_MAXREG_COUNT
	.align		4
        /*001c*/ 	.byte	0x03, 0x1b
        /*001e*/ 	.short	0x00ff


	//----- nvinfo : EIATTR_MERCURY_ISA_VERSION
	.align		4
        /*0020*/ 	.byte	0x03, 0x5f
        /*0022*/ 	.short	0x0101


	//----- nvinfo : EIATTR_VRC_CTA_INIT_COUNT
	.align		4
        /*0024*/ 	.byte	0x02, 0x4a
	.zero		1
	.zero		1


	//----- nvinfo : EIATTR_EXIT_INSTR_OFFSETS
	.align		4
        /*0028*/ 	.byte	0x04, 0x1c
        /*002a*/ 	.short	(.L_906 - .L_905)


	//   ....[0]....
.L_905:
        /*002c*/ 	.word	0x00000010


	//----- nvinfo : EIATTR_MAX_THREADS
	.align		4
.L_906:
        /*0030*/ 	.byte	0x04, 0x05
        /*0032*/ 	.short	(.L_908 - .L_907)
.L_907:
        /*0034*/ 	.word	0x00000100
        /*0038*/ 	.word	0x00000001
        /*003c*/ 	.word	0x00000001


	//----- nvinfo : EIATTR_CBANK_PARAM_SIZE
	.align		4
.L_908:
        /*0040*/ 	.byte	0x03, 0x19
        /*0042*/ 	.short	0x0288


	//----- nvinfo : EIATTR_PARAM_CBANK
	.align		4
        /*0044*/ 	.byte	0x04, 0x0a
        /*0046*/ 	.short	(.L_910 - .L_909)
	.align		4
.L_909:
        /*0048*/ 	.word	index@(.nv.constant0._ZN7cutlass13device_kernelIN5flash19enable_sm80_to_sm89INS1_16FlashAttnBwdSm80INS1_25CollectiveMainloopBwdSm80ILi2ELi2EN4cute5tupleIJNS5_1CILi64EEENS7_ILi128EEES9_EEENS_6half_tEfNS_4arch4Sm80ELb1ELb0ELb1ELb1ELb1ELb0ELb0ELb0ELi2ELi2ELi2ELi2ELb0EEENS1_21CollectiveEpilogueBwdISA_SB_SD_Li256ELb1ELb0ELi4EEENS1_25SingleTileBwdLPTSchedulerILb1ELi128ELb1EEEEEEEEEvNT_6ParamsE)
        /*004c*/ 	.short	0x0380
        /*004e*/ 	.short	0x0288


	//----- nvinfo : EIATTR_SW_WAR
	.align		4
.L_910:
        /*0050*/ 	.byte	0x04, 0x36
        /*0052*/ 	.short	(.L_912 - .L_911)
.L_911:
        /*0054*/ 	.word	0x00000008
.L_912:


//--------------------- .nv.info._ZN7cutlass13device_kernelIN5flash19enable_sm80_to_sm89INS1_16FlashAttnBwdSm80INS1_25CollectiveMainloopBwdSm80ILi2ELi2EN4cute5tupleIJNS5_1CILi64EEENS7_ILi128EEES9_EEENS_6half_tEfNS_4arch4Sm80ELb1ELb0ELb1ELb1ELb0ELb0ELb0ELb0ELi2ELi2ELi2ELi2ELb0EEENS1_24CollectiveEpilogueBwdGQAISA_fSD_Li256ELb1ELb0EEENS1_25SingleTileBwdLPTSchedulerILb1ELi128ELb0EEEEEEEEEvNT_6ParamsE --------------------------
	.section	.nv.info._ZN7cutlass13device_kernelIN5flash19enable_sm80_to_sm89INS1_16FlashAttnBwdSm80INS1_25CollectiveMainloopBwdSm80ILi2ELi2EN4cute5tupleIJNS5_1CILi64EEENS7_ILi128EEES9_EEENS_6half_tEfNS_4arch4Sm80ELb1ELb0ELb1ELb1ELb0ELb0ELb0ELb0ELi2ELi2ELi2ELi2ELb0EEENS1_24CollectiveEpilogueBwdGQAISA_fSD_Li256ELb1ELb0EEENS1_25SingleTileBwdLPTSchedulerILb1ELi128ELb0EEEEEEEEEvNT_6ParamsE,"",@"SHT_CUDA_INFO"
	.sectionflags	@""
	.align	4


	//----- nvinfo : EIATTR_CUDA_API_VERSION
	.align		4
        /*0000*/ 	.byte	0x04, 0x37
        /*0002*/ 	.short	(.L_914 - .L_913)
.L_913:
        /*0004*/ 	.word	0x00000082


	//----- nvinfo : EIATTR_KPARAM_INFO
	.align		4
.L_914:
        /*0008*/ 	.byte	0x04, 0x17
        /*000a*/ 	.short	(.L_916 - .L_915)
.L_915:
        /*000c*/ 	.word	0x00000000
        /*0010*/ 	.short	0x0000
        /*0012*/ 	.short	0x0000
        /*0014*/ 	.byte	0x00, 0xf0, 0x41, 0x0a


	//----- nvinfo : EIATTR_SPARSE_MMA_MASK
	.align		4
.L_916:
        /*0018*/ 	.byte	0x03, 0x50
        /*001a*/ 	.short	0x0000


	//----- nvinfo : EIATTR_MAXREG_COUNT
	.align		4
        /*001c*/ 	.byte	0x03, 0x1b
        /*001e*/ 	.short	0x00ff


	//----- nvinfo : EIATTR_MERCURY_ISA_VERSION
	.align		4
        /*0020*/ 	.byte	0x03, 0x5f
        /*0022*/ 	.short	0x0101


	//----- nvinfo : EIATTR_VRC_CTA_INIT_COUNT
	.align		4
        /*0024*/ 	.byte	0x02, 0x4a
	.zero		1
	.zero		1


	//----- nvinfo : EIATTR_EXIT_INSTR_OFFSETS
	.align		4
        /*0028*/ 	.byte	0x04, 0x1c
        /*002a*/ 	.short	(.L_918 - .L_917)


	//   ....[0]....
.L_917:
        /*002c*/ 	.word	0x00000010


	//----- nvinfo : EIATTR_MAX_THREADS
	.align		4
.L_918:
        /*0030*/ 	.byte	0x04, 0x05
        /*0032*/ 	.short	(.L_920 - .L_919)
.L_919:
        /*0034*/ 	.word	0x00000100
        /*0038*/ 	.word	0x00000001
        /*003c*/ 	.word	0x00000001


	//----- nvinfo : EIATTR_CBANK_PARAM_SIZE
	.align		4
.L_920:
        /*0040*/ 	.byte	0x03, 0x19
        /*0042*/ 	.short	0x0290


	//----- nvinfo : EIATTR_PARAM_CBANK
	.align		4
        /*0044*/ 	.byte	0x04, 0x0a
        /*0046*/ 	.short	(.L_922 - .L_921)
	.align		4
.L_921:
        /*0048*/ 	.word	index@(.nv.constant0._ZN7cutlass13device_kernelIN5flash19enable_sm80_to_sm89INS1_16FlashAttnBwdSm80INS1_25CollectiveMainloopBwdSm80ILi2ELi2EN4cute5tupleIJNS5_1CILi64EEENS7_ILi128EEES9_EEENS_6half_tEfNS_4arch4Sm80ELb1ELb0ELb1ELb1ELb0ELb0ELb0ELb0ELi2ELi2ELi2ELi2ELb0EEENS1_24CollectiveEpilogueBwdGQAISA_fSD_Li256ELb1ELb0EEENS1_25SingleTileBwdLPTSchedulerILb1ELi128ELb0EEEEEEEEEvNT_6ParamsE)
        /*004c*/ 	.short	0x0380
        /*004e*/ 	.short	0x0290


	//----- nvinfo : EIATTR_SW_WAR
	.align		4
.L_922:
        /*0050*/ 	.byte	0x04, 0x36
        /*0052*/ 	.short	(.L_924 - .L_923)
.L_923:
        /*0054*/ 	.word	0x00000008
.L_924:


//--------------------- .nv.info._ZN7cutlass13device_kernelIN5flash32FlashAttnBwdPostprocessConvertdQIN4cute5tupleIJNS3_1CILi128EEES6_EEENS_6half_tEfNS_4arch4Sm80ELi256ENS3_8TiledMMAINS3_8MMA_AtomIJNS3_28SM80_16x8x16_F32F16F16F32_TNEEEENS3_6LayoutINS4_IJNS5_ILi2EEENS5_ILi4EEENS5_ILi1EEEEEENS4_IJSI_SG_NS5_ILi0EEEEEEEENS4_IJNS5_ILi32EEENS5_ILi64EEENS5_ILi16EEEEEEEELb0EEEEEvNT_6ParamsE --------------------------
	.section	.nv.info._ZN7cutlass13device_kernelIN5flash32FlashAttnBwdPostprocessConvertdQIN4cute5tupleIJNS3_1CILi128EEES6_EEENS_6half_tEfNS_4arch4Sm80ELi256ENS3_8TiledMMAINS3_8MMA_AtomIJNS3_28SM80_16x8x16_F32F16F16F32_TNEEEENS3_6LayoutINS4_IJNS5_ILi2EEENS5_ILi4EEENS5_ILi1EEEEEENS4_IJSI_SG_NS5_ILi0EEEEEEEENS4_IJNS5_ILi32EEENS5_ILi64EEENS5_ILi16EEEEEEEELb0EEEEEvNT_6ParamsE,"",@"SHT_CUDA_INFO"
	.sectionflags	@""
	.align	4


	//----- nvinfo : EIATTR_CUDA_API_VERSION
	.align		4
        /*0000*/ 	.byte	0x04, 0x37
        /*0002*/ 	.short	(.L_926 - .L_925)
.L_925:
        /*0004*/ 	.word	0x00000082


	//----- nvinfo : EIATTR_KPARAM_INFO
	.align		4
.L_926:
        /*0008*/ 	.byte	0x04, 0x17
        /*000a*/ 	.short	(.L_928 - .L_927)
.L_927:
        /*000c*/ 	.word	0x00000000
        /*0010*/ 	.short	0x0000
        /*0012*/ 	.short	0x0000
        /*0014*/ 	.byte	0x00, 0xf0, 0xc1, 0x01


	//----- nvinfo : EIATTR_SPARSE_MMA_MASK
	.align		4
.L_928:
        /*0018*/ 	.byte	0x03, 0x50
        /*001a*/ 	.short	0x0000


	//----- nvinfo : EIATTR_MAXREG_COUNT
	.align		4
        /*001c*/ 	.byte	0x03, 0x1b
        /*001e*/ 	.short	0x0080


	//----- nvinfo : EIATTR_NUM_BARRIERS
	.align		4
        /*0020*/ 	.byte	0x02, 0x4c
        /*0022*/ 	.byte	0x01
	.zero		1


	//----- nvinfo : EIATTR_MERCURY_ISA_VERSION
	.align		4
        /*0024*/ 	.byte	0x03, 0x5f
        /*0026*/ 	.short	0x0101


	//----- nvinfo : EIATTR_VRC_CTA_INIT_COUNT
	.align		4
        /*0028*/ 	.byte	0x02, 0x4a
	.zero		1
	.zero		1


	//----- nvinfo : EIATTR_EXIT_INSTR_OFFSETS
	.align		4
        /*002c*/ 	.byte	0x04, 0x1c
        /*002e*/ 	.short	(.L_930 - .L_929)


	//   ....[0]....
.L_929:
        /*0030*/ 	.word	0x00000280


	//   ....[1]....
        /*0034*/ 	.word	0x00001cb0


	//   ....[2]....
        /*0038*/ 	.word	0x00001d90


	//----- nvinfo : EIATTR_MAX_THREADS
	.align		4
.L_930:
        /*003c*/ 	.byte	0x04, 0x05
        /*003e*/ 	.short	(.L_932 - .L_931)
.L_931:
        /*0040*/ 	.word	0x00000100
        /*0044*/ 	.word	0x00000001
        /*0048*/ 	.word	0x00000001


	//----- nvinfo : EIATTR_CRS_STACK_SIZE
	.align		4
.L_932:
        /*004c*/ 	.byte	0x04, 0x1e
        /*004e*/ 	.short	(.L_934 - .L_933)
.L_933:
        /*0050*/ 	.word	0x00000000


	//----- nvinfo : EIATTR_CBANK_PARAM_SIZE
	.align		4
.L_934:
        /*0054*/ 	.byte	0x03, 0x19
        /*0056*/ 	.short	0x0070


	//----- nvinfo : EIATTR_PARAM_CBANK
	.align		4
        /*0058*/ 	.byte	0x04, 0x0a
        /*005a*/ 	.short	(.L_936 - .L_935)
	.align		4
.L_935:
        /*005c*/ 	.word	index@(.nv.constant0._ZN7cutlass13device_kernelIN5flash32FlashAttnBwdPostprocessConvertdQIN4cute5tupleIJNS3_1CILi128EEES6_EEENS_6half_tEfNS_4arch4Sm80ELi256ENS3_8TiledMMAINS3_8MMA_AtomIJNS3_28SM80_16x8x16_F32F16F16F32_TNEEEENS3_6LayoutINS4_IJNS5_ILi2EEENS5_ILi4EEENS5_ILi1EEEEEENS4_IJSI_SG_NS5_ILi0EEEEEEEENS4_IJNS5_ILi32EEENS5_ILi64EEENS5_ILi16EEEEEEEELb0EEEEEvNT_6ParamsE)
        /*0060*/ 	.short	0x0380
        /*0062*/ 	.short	0x0070


	//----- nvinfo : EIATTR_SW_WAR
	.align		4
.L_936:
        /*0064*/ 	.byte	0x04, 0x36
        /*0066*/ 	.short	(.L_938 - .L_937)
.L_937:
        /*0068*/ 	.word	0x00000008
.L_938:


//--------------------- .nv.info._ZN7cutlass13device_kernelIN5flash32FlashAttnBwdPostprocessConvertdQIN4cute5tupleIJNS3_1CILi64EEENS5_ILi128EEEEEENS_6half_tEfNS_4arch4Sm80ELi256ENS3_8TiledMMAINS3_8MMA_AtomIJNS3_28SM80_16x8x16_F32F16F16F32_TNEEEENS3_6LayoutINS4_IJNS5_ILi2EEENS5_ILi4EEENS5_ILi1EEEEEENS4_IJSJ_SH_NS5_ILi0EEEEEEEENS4_IJNS5_ILi32EEES6_NS5_ILi16EEEEEEEELb0EEEEEvNT_6ParamsE --------------------------
	.section	.nv.info._ZN7cutlass13device_kernelIN5flash32FlashAttnBwdPostprocessConvertdQIN4cute5tupleIJNS3_1CILi64EEENS5_ILi128EEEEEENS_6half_tEfNS_4arch4Sm80ELi256ENS3_8TiledMMAINS3_8MMA_AtomIJNS3_28SM80_16x8x16_F32F16F16F32_TNEEEENS3_6LayoutINS4_IJNS5_ILi2EEENS5_ILi4EEENS5_ILi1EEEEEENS4_IJSJ_SH_NS5_ILi0EEEEEEEENS4_IJNS5_ILi32EEES6_NS5_ILi16EEEEEEEELb0EEEEEvNT_6ParamsE,"",@"SHT_CUDA_INFO"
	.sectionflags	@""
	.align	4


	//----- nvinfo : EIATTR_CUDA_API_VERSION
	.align		4
        /*0000*/ 	.byte	0x04, 0x37
        /*0002*/ 	.short	(.L_940 - .L_939)
.L_939:
        /*0004*/ 	.word	0x00000082


	//----- nvinfo : EIATTR_KPARAM_INFO
	.align		4
.L_940:
        /*0008*/ 	.byte	0x04, 0x17
        /*000a*/ 	.short	(.L_942 - .L_941)
.L_941:
        /*000c*/ 	.word	0x00000000
        /*0010*/ 	.short	0x0000
        /*0012*/ 	.short	0x0000
        /*0014*/ 	.byte	0x00, 0xf0, 0xc1, 0x01


	//----- nvinfo : EIATTR_SPARSE_MMA_MASK
	.align		4
.L_942:
        /*0018*/ 	.byte	0x03, 0x50
        /*001a*/ 	.short	0x0000


	//----- nvinfo : EIATTR_MAXREG_COUNT
	.align		4
        /*001c*/ 	.byte	0x03, 0x1b
        /*001e*/ 	.short	0x0080


	//----- nvinfo : EIATTR_NUM_BARRIERS
	.align		4
        /*0020*/ 	.byte	0x02, 0x4c
        /*0022*/ 	.byte	0x01
	.zero		1


	//----- nvinfo : EIATTR_MERCURY_ISA_VERSION
	.align		4
        /*0024*/ 	.byte	0x03, 0x5f
        /*0026*/ 	.short	0x0101


	//----- nvinfo : EIATTR_VRC_CTA_INIT_COUNT
	.align		4
        /*0028*/ 	.byte	0x02, 0x4a
	.zero		1
	.zero		1


	//----- nvinfo : EIATTR_EXIT_INSTR_OFFSETS
	.align		4
        /*002c*/ 	.byte	0x04, 0x1c
        /*002e*/ 	.short	(.L_944 - .L_943)


	//   ....[0]....
.L_943:
        /*0030*/ 	.word	0x00000280


	//   ....[1]....
        /*0034*/ 	.word	0x000010e0


	//   ....[2]....
        /*0038*/ 	.word	0x000011b0


	//----- nvinfo : EIATTR_MAX_THREADS
	.align		4
.L_944:
        /*003c*/ 	.byte	0x04, 0x05
        /*003e*/ 	.short	(.L_946 - .L_945)
.L_945:
        /*0040*/ 	.word	0x00000100
        /*0044*/ 	.word	0x00000001
        /*0048*/ 	.word	0x00000001


	//----- nvinfo : EIATTR_CRS_STACK_SIZE
	.align		4
.L_946:
        /*004c*/ 	.byte	0x04, 0x1e
        /*004e*/ 	.short	(.L_948 - .L_947)
.L_947:
        /*0050*/ 	.word	0x00000000


	//----- nvinfo : EIATTR_CBANK_PARAM_SIZE
	.align		4
.L_948:
        /*0054*/ 	.byte	0x03, 0x19
        /*0056*/ 	.short	0x0070


	//----- nvinfo : EIATTR_PARAM_CBANK
	.align		4
        /*0058*/ 	.byte	0x04, 0x0a
        /*005a*/ 	.short	(.L_950 - .L_949)
	.align		4
.L_949:
        /*005c*/ 	.word	index@(.nv.constant0._ZN7cutlass13device_kernelIN5flash32FlashAttnBwdPostprocessConvertdQIN4cute5tupleIJNS3_1CILi64EEENS5_ILi128EEEEEENS_6half_tEfNS_4arch4Sm80ELi256ENS3_8TiledMMAINS3_8MMA_AtomIJNS3_28SM80_16x8x16_F32F16F16F32_TNEEEENS3_6LayoutINS4_IJNS5_ILi2EEENS5_ILi4EEENS5_ILi1EEEEEENS4_IJSJ_SH_NS5_ILi0EEEEEEEENS4_IJNS5_ILi32EEES6_NS5_ILi16EEEEEEEELb0EEEEEvNT_6ParamsE)
        /*0060*/ 	.short	0x0380
        /*0062*/ 	.short	0x0070


	//----- nvinfo : EIATTR_SW_WAR
	.align		4
.L_950:
        /*0064*/ 	.byte	0x04, 0x36
        /*0066*/ 	.short	(.L_952 - .L_951)
.L_951:
        /*0068*/ 	.word	0x00000008
.L_952:


//--------------------- .nv.info._ZN7cutlass13device_kernelIN5flash19enable_sm80_to_sm89INS1_16FlashAttnBwdSm80INS1_25CollectiveMainloopBwdSm80ILi2ELi2EN4cute5tupleIJNS5_1CILi64EEENS7_ILi128EEES9_EEENS_6half_tEfNS_4arch4Sm80ELb1ELb0ELb1ELb1ELb1ELb0ELb0ELb0ELi2ELi2ELi2ELi2ELb0EEENS1_24CollectiveEpilogueBwdGQAISA_fSD_Li256ELb1ELb1EEENS1_25SingleTileBwdLPTSchedulerILb1ELi128ELb1EEEEEEEEEvNT_6ParamsE --------------------------
	.section	.nv.info._ZN7cutlass13device_kernelIN5flash19enable_sm80_to_sm89INS1_16FlashAttnBwdSm80INS1_25CollectiveMainloopBwdSm80ILi2ELi2EN4cute5tupleIJNS5_1CILi64EEENS7_ILi128EEES9_EEENS_6half_tEfNS_4arch4Sm80ELb1ELb0ELb1ELb1ELb1ELb0ELb0ELb0ELi2ELi2ELi2ELi2ELb0EEENS1_24CollectiveEpilogueBwdGQAISA_fSD_Li256ELb1ELb1EEENS1_25SingleTileBwdLPTSchedulerILb1ELi128ELb1EEEEEEEEEvNT_6ParamsE,"",@"SHT_CUDA_INFO"
	.sectionflags	@""
	.align	4


	//----- nvinfo : EIATTR_CUDA_API_VERSION
	.align		4
        /*0000*/ 	.byte	0x04, 0x37
        /*0002*/ 	.short	(.L_954 - .L_953)
.L_953:
        /*0004*/ 	.word	0x00000082


	//----- nvinfo : EIATTR_KPARAM_INFO
	.align		4
.L_954:
        /*0008*/ 	.byte	0x04, 0x17
        /*000a*/ 	.short	(.L_956 - .L_955)
.L_955:
        /*000c*/ 	.word	0x00000000
        /*0010*/ 	.short	0x0000
        /*0012*/ 	.short	0x0000
        /*0014*/ 	.byte	0x00, 0xf0, 0x41, 0x0a


	//----- nvinfo : EIATTR_SPARSE_MMA_MASK
	.align		4
.L_956:
        /*0018*/ 	.byte	0x03, 0x50
        /*001a*/ 	.short	0x0000


	//----- nvinfo : EIATTR_MAXREG_COUNT
	.align		4
        /*001c*/ 	.byte	0x03, 0x1b
        /*001e*/ 	.short	0x00ff


	//----- nvinfo : EIATTR_MERCURY_ISA_VERSION
	.align		4
        /*0020*/ 	.byte	0x03, 0x5f
        /*0022*/ 	.short	0x0101


	//----- nvinfo : EIATTR_VRC_CTA_INIT_COUNT
	.align		4
        /*0024*/ 	.byte	0x02, 0x4a
	.zero		1
	.zero		1


	//----- nvinfo : EIATTR_EXIT_INSTR_OFFSETS
	.align		4
        /*0028*/ 	.byte	0x04, 0x1c
        /*002a*/ 	.short	(.L_958 - .L_957)


	//   ....[0]....
.L_957:
        /*002c*/ 	.word	0x00000010


	//----- nvinfo : EIATTR_MAX_THREADS
	.align		4
.L_958:
        /*0030*/ 	.byte	0x04, 0x05
        /*0032*/ 	.short	(.L_960 - .L_959)
.L_959:
        /*0034*/ 	.word	0x00000100
        /*0038*/ 	.word	0x00000001
        /*003c*/ 	.word	0x00000001


	//----- nvinfo : EIATTR_CBANK_PARAM_SIZE
	.align		4
.L_960:
        /*0040*/ 	.byte	0x03, 0x19
        /*0042*/ 	.short	0x0290


	//----- nvinfo : EIATTR_PARAM_CBANK
	.align		4
        /*0044*/ 	.byte	0x04, 0x0a
        /*0046*/ 	.short	(.L_962 - .L_961)
	.align		4
.L_961:
        /*0048*/ 	.word	index@(.nv.constant0._ZN7cutlass13device_kernelIN5flash19enable_sm80_to_sm89INS1_16FlashAttnBwdSm80INS1_25CollectiveMainloopBwdSm80ILi2ELi2EN4cute5tupleIJNS5_1CILi64EEENS7_ILi128EEES9_EEENS_6half_tEfNS_4arch4Sm80ELb1ELb0ELb1ELb1ELb1ELb0ELb0ELb0ELi2ELi2ELi2ELi2ELb0EEENS1_24CollectiveEpilogueBwdGQAISA_fSD_Li256ELb1ELb1EEENS1_25SingleTileBwdLPTSchedulerILb1ELi128ELb1EEEEEEEEEvNT_6ParamsE)
        /*004c*/ 	.short	0x0380
        /*004e*/ 	.short	0x0290


	//----- nvinfo : EIATTR_SW_WAR
	.align		4
.L_962:
        /*0050*/ 	.byte	0x04, 0x36
        /*0052*/ 	.short	(.L_964 - .L_963)
.L_963:
        /*0054*/ 	.word	0x00000008
.L_964:


//--------------------- .nv.info._ZN7cutlass13device_kernelIN5flash22FlashAttnBwdPreprocessIN4cute5tupleIJNS3_1CILi64EEENS5_ILi128EEEEEENS_6half_tEfNS_4arch4Sm80ELb1ELb1EEEEEvNT_6ParamsE --------------------------
	.section	.nv.info._ZN7cutlass13device_kernelIN5flash22FlashAttnBwdPreprocessIN4cute5tupleIJNS3_1CILi64EEENS5_ILi128EEEEEENS_6half_tEfNS_4arch4Sm80ELb1ELb1EEEEEvNT_6ParamsE,"",@"SHT_CUDA_INFO"
	.sectionflags	@""
	.align	4


	//----- nvinfo : EIATTR_CUDA_API_VERSION
	.align		4
        /*0000*/ 	.byte	0x04, 0x37
        /*0002*/ 	.short	(.L_966 - .L_965)
.L_965:
        /*0004*/ 	.word	0x00000082


	//----- nvinfo : EIATTR_KPARAM_INFO
	.align		4
.L_966:
        /*0008*/ 	.byte	0x04, 0x17
        /*000a*/ 	.short	(.L_968 - .L_967)
.L_967:
        /*000c*/ 	.word	0x00000000
        /*0010*/ 	.short	0x0000
        /*0012*/ 	.short	0x0000
        /*0014*/ 	.byte	0x00, 0xf0, 0xc1, 0x03


	//----- nvinfo : EIATTR_SPARSE_MMA_MASK
	.align		4
.L_968:
        /*0018*/ 	.byte	0x03, 0x50
        /*001a*/ 	.short	0x0000


	//----- nvinfo : EIATTR_MAXREG_COUNT
	.align		4
        /*001c*/ 	.byte	0x03, 0x1b
        /*001e*/ 	.short	0x0080


	//----- nvinfo : EIATTR_MERCURY_ISA_VERSION
	.align		4
        /*0020*/ 	.byte	0x03, 0x5f
        /*0022*/ 	.short	0x0101


	//----- nvinfo : EIATTR_COOP_GROUP_MASK_REGIDS
	.align		4
        /*0024*/ 	.byte	0x04, 0x29
        /*0026*/ 	.short	(.L_970 - .L_969)


	//   ....[0]....
.L_969:
        /*0028*/ 	.word	0xffffffff


	//   ....[1]....
        /*002c*/ 	.word	0xffffffff


	//   ....[2]....
        /*0030*/ 	.word	0xffffffff


	//   ....[3]....
        /*0034*/ 	.word	0xffffffff


	//   ....[4]....
        /*0038*/ 	.word	0xffffffff


	//   ....[5]....
        /*003c*/ 	.word	0xffffffff


	//   ....[6]....
        /*0040*/ 	.word	0xffffffff


	//   ....[7]....
        /*0044*/ 	.word	0xffffffff


	//   ....[8]....
        /*0048*/ 	.word	0xffffffff


	//   ....[9]....
        /*004c*/ 	.word	0xffffffff


	//   ....[10]....
        /*0050*/ 	.word	0xffffffff


	//   ....[11]....
        /*0054*/ 	.word	0xffffffff


	//   ....[12]....
        /*0058*/ 	.word	0xffffffff


	//   ....[13]....
        /*005c*/ 	.word	0xffffffff


	//   ....[14]....
        /*0060*/ 	.word	0xffffffff


	//   ....[15]....
        /*0064*/ 	.word	0xffffffff


	//----- nvinfo : EIATTR_COOP_GROUP_INSTR_OFFSETS
	.align		4
.L_970:
        /*0068*/ 	.byte	0x04, 0x28
        /*006a*/ 	.short	(.L_972 - .L_971)


	//   ....[0]....
.L_971:
        /*006c*/ 	.word	0x00001220


	//   ....[1]....
        /*0070*/ 	.word	0x00001240


	//   ....[2]....
        /*0074*/ 	.word	0x00001250


	//   ....[3]....
        /*0078*/ 	.word	0x00001260


	//   ....[4]....
        /*007c*/ 	.word	0x00001290


	//   ....[5]....
        /*0080*/ 	.word	0x000012c0


	//   ....[6]....
        /*0084*/ 	.word	0x000012d0


	//   ....[7]....
        /*0088*/ 	.word	0x000012e0


	//   ....[8]....
        /*008c*/ 	.word	0x00001300


	//   ....[9]....
        /*0090*/ 	.word	0x00001340


	//   ....[10]....
        /*0094*/ 	.word	0x00001350


	//   ....[11]....
        /*0098*/ 	.word	0x00001360


	//   ....[12]....
        /*009c*/ 	.word	0x000013c0


	//   ....[13]....
        /*00a0*/ 	.word	0x00001400


	//   ....[14]....
        /*00a4*/ 	.word	0x00001430


	//   ....[15]....
        /*00a8*/ 	.word	0x00001440


	//----- nvinfo : EIATTR_VRC_CTA_INIT_COUNT
	.align		4
.L_972:
        /*00ac*/ 	.byte	0x02, 0x4a
	.zero		1
	.zero		1


	//----- nvinfo : EIATTR_EXIT_INSTR_OFFSETS
	.align		4
        /*00b0*/ 	.byte	0x04, 0x1c
        /*00b2*/ 	.short	(.L_974 - .L_973)


	//   ....[0]....
.L_973:
        /*00b4*/ 	.word	0x00000280


	//   ....[1]....
        /*00b8*/ 	.word	0x00001970


	//   ....[2]....
        /*00bc*/ 	.word	0x000019f0


	//----- nvinfo : EIATTR_MAX_THREADS
	.align		4
.L_974:
        /*00c0*/ 	.byte	0x04, 0x05
        /*00c2*/ 	.short	(.L_976 - .L_975)
.L_975:
        /*00c4*/ 	.word	0x00000100
        /*00c8*/ 	.word	0x00000001
        /*00cc*/ 	.word	0x00000001


	//----- nvinfo : EIATTR_CRS_STACK_SIZE
	.align		4
.L_976:
        /*00d0*/ 	.byte	0x04, 0x1e
        /*00d2*/ 	.short	(.L_978 - .L_977)
.L_977:
        /*00d4*/ 	.word	0x00000000


	//----- nvinfo : EIATTR_CBANK_PARAM_SIZE
	.align		4
.L_978:
        /*00d8*/ 	.byte	0x03, 0x19
        /*00da*/ 	.short	0x00f0


	//----- nvinfo : EIATTR_PARAM_CBANK
	.align		4
        /*00dc*/ 	.byte	0x04, 0x0a
        /*00de*/ 	.short	(.L_980 - .L_979)
	.align		4
.L_979:
        /*00e0*/ 	.word	index@(.nv.constant0._ZN7cutlass13device_kernelIN5flash22FlashAttnBwdPreprocessIN4cute5tupleIJNS3_1CILi64EEENS5_ILi128EEEEEENS_6half_tEfNS_4arch4Sm80ELb1ELb1EEEEEvNT_6ParamsE)
        /*00e4*/ 	.short	0x0380
        /*00e6*/ 	.short	0x00f0


	//----- nvinfo : EIATTR_SW_WAR
	.align		4
.L_980:
        /*00e8*/ 	.byte	0x04, 0x36
        /*00ea*/ 	.short	(.L_982 - .L_981)
.L_981:
        /*00ec*/ 	.word	0x00000008
.L_982:


//--------------------- .nv.callgraph             --------------------------
	.section	.nv.callgraph,"",@"SHT_CUDA_CALLGRAPH"
	.align	4
	.sectionentsize	8
	.align		4
        /*0000*/ 	.word	0x00000000
	.align		4
        /*0004*/ 	.word	0xffffffff
	.align		4
        /*0008*/ 	.word	0x00000000
	.align		4
        /*000c*/ 	.word	0xfffffffe
	.align		4
        /*0010*/ 	.word	0x00000000
	.align		4
        /*0014*/ 	.word	0xfffffffd
	.align		4
        /*0018*/ 	.word	0x00000000
	.align		4
        /*001c*/ 	.word	0xfffffffc


//--------------------- .nv.constant4             --------------------------
	.section	.nv.constant4,"a",@progbits
	.align	8
	.align		8
.nv.constant4:
        /*0000*/ 	.dword	_ZN74_INTERNAL_a2c25548_38_flash_bwd_hdim128_fp16_softcap_sm80_cu_49158569_27704cuda3std3__45__cpo5beginE
	.align		8
        /*0008*/ 	.dword	_ZN74_INTERNAL_a2c25548_38_flash_bwd_hdim128_fp16_softcap_sm80_cu_49158569_27704cuda3std3__45__cpo3endE
	.align		8
        /*0010*/ 	.dword	_ZN74_INTERNAL_a2c25548_38_flash_bwd_hdim128_fp16_softcap_sm80_cu_49158569_27704cuda3std3__45__cpo6cbeginE
	.align		8
        /*0018*/ 	.dword	_ZN74_INTERNAL_a2c25548_38_flash_bwd_hdim128_fp16_softcap_sm80_cu_49158569_27704cuda3std3__45__cpo4cendE
	.align		8
        /*0020*/ 	.dword	_ZN74_INTERNAL_a2c25548_38_flash_bwd_hdim128_fp16_softcap_sm80_cu_49158569_27704cuda3std3__476_GLOBAL__N__a2c25548_38_flash_bwd_hdim128_fp16_softcap_sm80_cu_49158569_27706ignoreE
	.align		8
        /*0028*/ 	.dword	_ZN74_INTERNAL_a2c25548_38_flash_bwd_hdim128_fp16_softcap_sm80_cu_49158569_27704cuda3std3__419piecewise_constructE
	.align		8
        /*0030*/ 	.dword	_ZN74_INTERNAL_a2c25548_38_flash_bwd_hdim128_fp16_softcap_sm80_cu_49158569_27704cuda3std3__48in_placeE
	.align		8
        /*0038*/ 	.dword	_ZN74_INTERNAL_a2c25548_38_flash_bwd_hdim128_fp16_softcap_sm80_cu_49158569_27704cuda3std6ranges3__45__cpo4swapE
	.align		8
        /*0040*/ 	.dword	_ZN74_INTERNAL_a2c25548_38_flash_bwd_hdim128_fp16_softcap_sm80_cu_49158569_27704cuda3std6ranges3__45__cpo9iter_moveE
	.align		8
        /*0048*/ 	.dword	_ZN74_INTERNAL_a2c25548_38_flash_bwd_hdim128_fp16_softcap_sm80_cu_49158569_27704cute7productE
	.align		8
        /*0050*/ 	.dword	_ZN74_INTERNAL_a2c25548_38_flash_bwd_hdim128_fp16_softcap_sm80_cu_49158569_27704cute1_E


//--------------------- .text._ZN7cutlass13device_kernelIN5flash19enable_sm80_to_sm89INS1_16FlashAttnBwdSm80INS1_25CollectiveMainloopBwdSm80ILi2ELi1EN4cute5tupleIJNS5_1CILi64EEENS7_ILi96EEENS7_ILi128EEEEEENS_6half_tEfNS_4arch4Sm80ELb0ELb0ELb1ELb0ELb0ELb0ELb0ELb0ELi2ELi2ELi2ELi2ELb1EEENS1_21CollectiveEpilogueBwdISB_SC_SE_Li256ELb0ELb0ELi4EEENS1_19SingleTileSchedulerILb0ELb0ELb0ELi96EEEEEEEEEvNT_6ParamsE --------------------------
	.section	.text._ZN7cutlass13device_kernelIN5flash19enable_sm80_to_sm89INS1_16FlashAttnBwdSm80INS1_25CollectiveMainloopBwdSm80ILi2ELi1EN4cute5tupleIJNS5_1CILi64EEENS7_ILi96EEENS7_ILi128EEEEEENS_6half_tEfNS_4arch4Sm80ELb0ELb0ELb1ELb0ELb0ELb0ELb0ELb0ELi2ELi2ELi2ELi2ELb1EEENS1_21CollectiveEpilogueBwdISB_SC_SE_Li256ELb0ELb0ELi4EEENS1_19SingleTileSchedulerILb0ELb0ELb0ELi96EEEEEEEEEvNT_6ParamsE,"ax",@progbits
	.align	128
.text._ZN7cutlass13device_kernelIN5flash19enable_sm80_to_sm89INS1_16FlashAttnBwdSm80INS1_25CollectiveMainloopBwdSm80ILi2ELi1EN4cute5tupleIJNS5_1CILi64EEENS7_ILi96EEENS7_ILi128EEEEEENS_6half_tEfNS_4arch4Sm80ELb0ELb0ELb1ELb0ELb0ELb0ELb0ELb0ELi2ELi2ELi2ELi2ELb1EEENS1_21CollectiveEpilogueBwdISB_SC_SE_Li256ELb0ELb0ELi4EEENS1_19SingleTileSchedulerILb0ELb0ELb0ELi96EEEEEEEEEvNT_6ParamsE:
        .type           _ZN7cutlass13device_kernelIN5flash19enable_sm80_to_sm89INS1_16FlashAttnBwdSm80INS1_25CollectiveMainloopBwdSm80ILi2ELi1EN4cute5tupleIJNS5_1CILi64EEENS7_ILi96EEENS7_ILi128EEEEEENS_6half_tEfNS_4arch4Sm80ELb0ELb0ELb1ELb0ELb0ELb0ELb0ELb0ELi2ELi2ELi2ELi2ELb1EEENS1_21CollectiveEpilogueBwdISB_SC_SE_Li256ELb0ELb0ELi4EEENS1_19SingleTileSchedulerILb0ELb0ELb0ELi96EEEEEEEEEvNT_6ParamsE,@function
        .size           _ZN7cutlass13device_kernelIN5flash19enable_sm80_to_sm89INS1_16FlashAttnBwdSm80INS1_25CollectiveMainloopBwdSm80ILi2ELi1EN4cute5tupleIJNS5_1CILi64EEENS7_ILi96EEENS7_ILi128EEEEEENS_6half_tEfNS_4arch4Sm80ELb0ELb0ELb1ELb0ELb0ELb0ELb0ELb0ELi2ELi2ELi2ELi2ELb1EEENS1_21CollectiveEpilogueBwdISB_SC_SE_Li256ELb0ELb0ELi4EEENS1_19SingleTileSchedulerILb0ELb0ELb0ELi96EEEEEEEEEvNT_6ParamsE,(.L_x_107 - _ZN7cutlass13device_kernelIN5flash19enable_sm80_to_sm89INS1_16FlashAttnBwdSm80INS1_25CollectiveMainloopBwdSm80ILi2ELi1EN4cute5tupleIJNS5_1CILi64EEENS7_ILi96EEENS7_ILi128EEEEEENS_6half_tEfNS_4arch4Sm80ELb0ELb0ELb1ELb0ELb0ELb0ELb0ELb0ELi2ELi2ELi2ELi2ELb1EEENS1_21CollectiveEpilogueBwdISB_SC_SE_Li256ELb0ELb0ELi4EEENS1_19SingleTileSchedulerILb0ELb0ELb0ELi96EEEEEEEEEvNT_6ParamsE)
        .other          _ZN7cutlass13device_kernelIN5flash19enable_sm80_to_sm89INS1_16FlashAttnBwdSm80INS1_25CollectiveMainloopBwdSm80ILi2ELi1EN4cute5tupleIJNS5_1CILi64EEENS7_ILi96EEENS7_ILi128EEEEEENS_6half_tEfNS_4arch4Sm80ELb0ELb0ELb1ELb0ELb0ELb0ELb0ELb0ELi2ELi2ELi2ELi2ELb1EEENS1_21CollectiveEpilogueBwdISB_SC_SE_Li256ELb0ELb0ELi4EEENS1_19SingleTileSchedulerILb0ELb0ELb0ELi96EEEEEEEEEvNT_6ParamsE,@"STO_CUDA_ENTRY STV_DEFAULT"
_ZN7cutlass13device_kernelIN5flash19enable_sm80_to_sm89INS1_16FlashAttnBwdSm80INS1_25CollectiveMainloopBwdSm80ILi2ELi1EN4cute5tupleIJNS5_1CILi64EEENS7_ILi96EEENS7_ILi128EEEEEENS_6half_tEfNS_4arch4Sm80ELb0ELb0ELb1ELb0ELb0ELb0ELb0ELb0ELi2ELi2ELi2ELi2ELb1EEENS1_21CollectiveEpilogueBwdISB_SC_SE_Li256ELb0ELb0ELi4EEENS1_19SingleTileSchedulerILb0ELb0ELb0ELi96EEEEEEEEEvNT_6ParamsE:
[----:B------:R-:W-:Y:S01]  /*0000*/  LDC R1, c[0x0][0x37c] ;  /* 0x0000df00ff017b82 */ /* 0x000fe20000000800 */
[----:B------:R-:W-:Y:S05]  /*0010*/  EXIT ;  /* 0x000000000000794d */ /* 0x000fea0003800000 */
.L_x_0:
[----:B------:R-:W-:-:S00]  /*0020*/  BRA `(.L_x_0) ;  /* 0xfffffffc00fc7947 */ /* 0x000fc0000383ffff */
[----:B------:R-:W-:-:S00]  /*0030*/  NOP ;  /* 0x0000000000007918 */ /* 0x000fc00000000000 */
        /* <DEDUP_REMOVED lines=12> */
.L_x_107:


//--------------------- .text._ZN7cutlass13device_kernelIN5flash19enable_sm80_to_sm89INS1_16FlashAttnBwdSm80INS1_25CollectiveMainloopBwdSm80ILi2ELi1EN4cute5tupleIJNS5_1CILi64EEENS7_ILi96EEENS7_ILi128EEEEEENS_6half_tEfNS_4arch4Sm80ELb0ELb0ELb1ELb0ELb1ELb0ELb0ELb0ELi2ELi2ELi2ELi2ELb1EEENS1_21CollectiveEpilogueBwdISB_SC_SE_Li256ELb0ELb0ELi4EEENS1_19SingleTileSchedulerILb0ELb0ELb0ELi96EEEEEEEEEvNT_6ParamsE --------------------------
	.section	.text._ZN7cutlass13device_kernelIN5flash19enable_sm80_to_sm89INS1_16FlashAttnBwdSm80INS1_25CollectiveMainloopBwdSm80ILi2ELi1EN4cute5tupleIJNS5_1CILi64EEENS7_ILi96EEENS7_ILi128EEEEEENS_6half_tEfNS_4arch4Sm80ELb0ELb0ELb1ELb0ELb1ELb0ELb0ELb0ELi2ELi2ELi2ELi2ELb1EEENS1_21CollectiveEpilogueBwdISB_SC_SE_Li256ELb0ELb0ELi4EEENS1_19SingleTileSchedulerILb0ELb0ELb0ELi96EEEEEEEEEvNT_6ParamsE,"ax",@progbits
	.align	128
.text._ZN7cutlass13device_kernelIN5flash19enable_sm80_to_sm89INS1_16FlashAttnBwdSm80INS1_25CollectiveMainloopBwdSm80ILi2ELi1EN4cute5tupleIJNS5_1CILi64EEENS7_ILi96EEENS7_ILi128EEEEEENS_6half_tEfNS_4arch4Sm80ELb0ELb0ELb1ELb0ELb1ELb0ELb0ELb0ELi2ELi2ELi2ELi2ELb1EEENS1_21CollectiveEpilogueBwdISB_SC_SE_Li256ELb0ELb0ELi4EEENS1_19SingleTileSchedulerILb0ELb0ELb0ELi96EEEEEEEEEvNT_6ParamsE:
        .type           _ZN7cutlass13device_kernelIN5flash19enable_sm80_to_sm89INS1_16FlashAttnBwdSm80INS1_25CollectiveMainloopBwdSm80ILi2ELi1EN4cute5tupleIJNS5_1CILi64EEENS7_ILi96EEENS7_ILi128EEEEEENS_6half_tEfNS_4arch4Sm80ELb0ELb0ELb1ELb0ELb1ELb0ELb0ELb0ELi2ELi2ELi2ELi2ELb1EEENS1_21CollectiveEpilogueBwdISB_SC_SE_Li256ELb0ELb0ELi4EEENS1_19SingleTileSchedulerILb0ELb0ELb0ELi96EEEEEEEEEvNT_6ParamsE,@function
        .size           _ZN7cutlass13device_kernelIN5flash19enable_sm80_to_sm89INS1_16FlashAttnBwdSm80INS1_25CollectiveMainloopBwdSm80ILi2ELi1EN4cute5tupleIJNS5_1CILi64EEENS7_ILi96EEENS7_ILi128EEEEEENS_6half_tEfNS_4arch4Sm80ELb0ELb0ELb1ELb0ELb1ELb0ELb0ELb0ELi2ELi2ELi2ELi2ELb1EEENS1_21CollectiveEpilogueBwdISB_SC_SE_Li256ELb0ELb0ELi4EEENS1_19SingleTileSchedulerILb0ELb0ELb0ELi96EEEEEEEEEvNT_6ParamsE,(.L_x_108 - _ZN7cutlass13device_kernelIN5flash19enable_sm80_to_sm89INS1_16FlashAttnBwdSm80INS1_25CollectiveMainloopBwdSm80ILi2ELi1EN4cute5tupleIJNS5_1CILi64EEENS7_ILi96EEENS7_ILi128EEEEEENS_6half_tEfNS_4arch4Sm80ELb0ELb0ELb1ELb0ELb1ELb0ELb0ELb0ELi2ELi2ELi2ELi2ELb1EEENS1_21CollectiveEpilogueBwdISB_SC_SE_Li256ELb0ELb0ELi4EEENS1_19SingleTileSchedulerILb0ELb0ELb0ELi96EEEEEEEEEvNT_6ParamsE)
        .other          _ZN7cutlass13device_kernelIN5flash19enable_sm80_to_sm89INS1_16FlashAttnBwdSm80INS1_25CollectiveMainloopBwdSm80ILi2ELi1EN4cute5tupleIJNS5_1CILi64EEENS7_ILi96EEENS7_ILi128EEEEEENS_6half_tEfNS_4arch4Sm80ELb0ELb0ELb1ELb0ELb1ELb0ELb0ELb0ELi2ELi2ELi2ELi2ELb1EEENS1_21CollectiveEpilogueBwdISB_SC_SE_Li256ELb0ELb0ELi4EEENS1_19SingleTileSchedulerILb0ELb0ELb0ELi96EEEEEEEEEvNT_6ParamsE,@"STO_CUDA_ENTRY STV_DEFAULT"
_ZN7cutlass13device_kernelIN5flash19enable_sm80_to_sm89INS1_16FlashAttnBwdSm80INS1_25CollectiveMainloopBwdSm80ILi2ELi1EN4cute5tupleIJNS5_1CILi64EEENS7_ILi96EEENS7_ILi128EEEEEENS_6half_tEfNS_4arch4Sm80ELb0ELb0ELb1ELb0ELb1ELb0ELb0ELb0ELi2ELi2ELi2ELi2ELb1EEENS1_21CollectiveEpilogueBwdISB_SC_SE_Li256ELb0ELb0ELi4EEENS1_19SingleTileSchedulerILb0ELb0ELb0ELi96EEEEEEEEEvNT_6ParamsE:
[----:B------:R-:W-:Y:S01]  /*0000*/  LDC R1, c[0x0][0x37c] ;  /* 0x0000df00ff017b82 */ /* 0x000fe20000000800 */
[----:B------:R-:W-:Y:S05]  /*0010*/  EXIT ;  /* 0x000000000000794d */ /* 0x000fea0003800000 */
.L_x_1:
        /* <DEDUP_REMOVED lines=14> */
.L_x_108:


//--------------------- .text._ZN7cutlass13device_kernelIN5flash19enable_sm80_to_sm89INS1_16FlashAttnBwdSm80INS1_25CollectiveMainloopBwdSm80ILi2ELi1EN4cute5tupleIJNS5_1CILi64EEENS7_ILi96EEENS7_ILi128EEEEEENS_6half_tEfNS_4arch4Sm80ELb0ELb0ELb1ELb0ELb0ELb0ELb0ELb0ELi2ELi2ELi2ELi2ELb1EEENS1_24CollectiveEpilogueBwdGQAISB_fSE_Li256ELb0ELb0EEENS1_19SingleTileSchedulerILb0ELb0ELb0ELi96EEEEEEEEEvNT_6ParamsE --------------------------
	.section	.text._ZN7cutlass13device_kernelIN5flash19enable_sm80_to_sm89INS1_16FlashAttnBwdSm80INS1_25CollectiveMainloopBwdSm80ILi2ELi1EN4cute5tupleIJNS5_1CILi64EEENS7_ILi96EEENS7_ILi128EEEEEENS_6half_tEfNS_4arch4Sm80ELb0ELb0ELb1ELb0ELb0ELb0ELb0ELb0ELi2ELi2ELi2ELi2ELb1EEENS1_24CollectiveEpilogueBwdGQAISB_fSE_Li256ELb0ELb0EEENS1_19SingleTileSchedulerILb0ELb0ELb0ELi96EEEEEEEEEvNT_6ParamsE,"ax",@progbits
	.align	128
.text._ZN7cutlass13device_kernelIN5flash19enable_sm80_to_sm89INS1_16FlashAttnBwdSm80INS1_25CollectiveMainloopBwdSm80ILi2ELi1EN4cute5tupleIJNS5_1CILi64EEENS7_ILi96EEENS7_ILi128EEEEEENS_6half_tEfNS_4arch4Sm80ELb0ELb0ELb1ELb0ELb0ELb0ELb0ELb0ELi2ELi2ELi2ELi2ELb1EEENS1_24CollectiveEpilogueBwdGQAISB_fSE_Li256ELb0ELb0EEENS1_19SingleTileSchedulerILb0ELb0ELb0ELi96EEEEEEEEEvNT_6ParamsE:
        .type           _ZN7cutlass13device_kernelIN5flash19enable_sm80_to_sm89INS1_16FlashAttnBwdSm80INS1_25CollectiveMainloopBwdSm80ILi2ELi1EN4cute5tupleIJNS5_1CILi64EEENS7_ILi96EEENS7_ILi128EEEEEENS_6half_tEfNS_4arch4Sm80ELb0ELb0ELb1ELb0ELb0ELb0ELb0ELb0ELi2ELi2ELi2ELi2ELb1EEENS1_24CollectiveEpilogueBwdGQAISB_fSE_Li256ELb0ELb0EEENS1_19SingleTileSchedulerILb0ELb0ELb0ELi96EEEEEEEEEvNT_6ParamsE,@function
        .size           _ZN7cutlass13device_kernelIN5flash19enable_sm80_to_sm89INS1_16FlashAttnBwdSm80INS1_25CollectiveMainloopBwdSm80ILi2ELi1EN4cute5tupleIJNS5_1CILi64EEENS7_ILi96EEENS7_ILi128EEEEEENS_6half_tEfNS_4arch4Sm80ELb0ELb0ELb1ELb0ELb0ELb0ELb0ELb0ELi2ELi2ELi2ELi2ELb1EEENS1_24CollectiveEpilogueBwdGQAISB_fSE_Li256ELb0ELb0EEENS1_19SingleTileSchedulerILb0ELb0ELb0ELi96EEEEEEEEEvNT_6ParamsE,(.L_x_109 - _ZN7cutlass13device_kernelIN5flash19enable_sm80_to_sm89INS1_16FlashAttnBwdSm80INS1_25CollectiveMainloopBwdSm80ILi2ELi1EN4cute5tupleIJNS5_1CILi64EEENS7_ILi96EEENS7_ILi128EEEEEENS_6half_tEfNS_4arch4Sm80ELb0ELb0ELb1ELb0ELb0ELb0ELb0ELb0ELi2ELi2ELi2ELi2ELb1EEENS1_24CollectiveEpilogueBwdGQAISB_fSE_Li256ELb0ELb0EEENS1_19SingleTileSchedulerILb0ELb0ELb0ELi96EEEEEEEEEvNT_6ParamsE)
        .other          _ZN7cutlass13device_kernelIN5flash19enable_sm80_to_sm89INS1_16FlashAttnBwdSm80INS1_25CollectiveMainloopBwdSm80ILi2ELi1EN4cute5tupleIJNS5_1CILi64EEENS7_ILi96EEENS7_ILi128EEEEEENS_6half_tEfNS_4arch4Sm80ELb0ELb0ELb1ELb0ELb0ELb0ELb0ELb0ELi2ELi2ELi2ELi2ELb1EEENS1_24CollectiveEpilogueBwdGQAISB_fSE_Li256ELb0ELb0EEENS1_19SingleTileSchedulerILb0ELb0ELb0ELi96EEEEEEEEEvNT_6ParamsE,@"STO_CUDA_ENTRY STV_DEFAULT"
_ZN7cutlass13device_kernelIN5flash19enable_sm80_to_sm89INS1_16FlashAttnBwdSm80INS1_25CollectiveMainloopBwdSm80ILi2ELi1EN4cute5tupleIJNS5_1CILi64EEENS7_ILi96EEENS7_ILi128EEEEEENS_6half_tEfNS_4arch4Sm80ELb0ELb0ELb1ELb0ELb0ELb0ELb0ELb0ELi2ELi2ELi2ELi2ELb1EEENS1_24CollectiveEpilogueBwdGQAISB_fSE_Li256ELb0ELb0EEENS1_19SingleTileSchedulerILb0ELb0ELb0ELi96EEEEEEEEEvNT_6ParamsE:
[----:B------:R-:W-:Y:S01]  /*0000*/  LDC R1, c[0x0][0x37c] ;  /* 0x0000df00ff017b82 */ /* 0x000fe20000000800 */
[----:B------:R-:W-:Y:S05]  /*0010*/  EXIT ;  /* 0x000000000000794d */ /* 0x000fea0003800000 */
.L_x_2:
        /* <DEDUP_REMOVED lines=14> */
.L_x_109:


//--------------------- .text._ZN7cutlass13device_kernelIN5flash19enable_sm80_to_sm89INS1_16FlashAttnBwdSm80INS1_25CollectiveMainloopBwdSm80ILi2ELi1EN4cute5tupleIJNS5_1CILi64EEENS7_ILi96EEENS7_ILi128EEEEEENS_6half_tEfNS_4arch4Sm80ELb0ELb0ELb1ELb0ELb1ELb0ELb0ELb0ELi2ELi2ELi2ELi2ELb1EEENS1_24CollectiveEpilogueBwdGQAISB_fSE_Li256ELb0ELb1EEENS1_19SingleTileSchedulerILb0ELb0ELb0ELi96EEEEEEEEEvNT_6ParamsE --------------------------
	.section	.text._ZN7cutlass13device_kernelIN5flash19enable_sm80_to_sm89INS1_16FlashAttnBwdSm80INS1_25CollectiveMainloopBwdSm80ILi2ELi1EN4cute5tupleIJNS5_1CILi64EEENS7_ILi96EEENS7_ILi128EEEEEENS_6half_tEfNS_4arch4Sm80ELb0ELb0ELb1ELb0ELb1ELb0ELb0ELb0ELi2ELi2ELi2ELi2ELb1EEENS1_24CollectiveEpilogueBwdGQAISB_fSE_Li256ELb0ELb1EEENS1_19SingleTileSchedulerILb0ELb0ELb0ELi96EEEEEEEEEvNT_6ParamsE,"ax",@progbits
	.align	128
.text._ZN7cutlass13device_kernelIN5flash19enable_sm80_to_sm89INS1_16FlashAttnBwdSm80INS1_25CollectiveMainloopBwdSm80ILi2ELi1EN4cute5tupleIJNS5_1CILi64EEENS7_ILi96EEENS7_ILi128EEEEEENS_6half_tEfNS_4arch4Sm80ELb0ELb0ELb1ELb0ELb1ELb0ELb0ELb0ELi2ELi2ELi2ELi2ELb1EEENS1_24CollectiveEpilogueBwdGQAISB_fSE_Li256ELb0ELb1EEENS1_19SingleTileSchedulerILb0ELb0ELb0ELi96EEEEEEEEEvNT_6ParamsE:
        .type           _ZN7cutlass13device_kernelIN5flash19enable_sm80_to_sm89INS1_16FlashAttnBwdSm80INS1_25CollectiveMainloopBwdSm80ILi2ELi1EN4cute5tupleIJNS5_1CILi64EEENS7_ILi96EEENS7_ILi128EEEEEENS_6half_tEfNS_4arch4Sm80ELb0ELb0ELb1ELb0ELb1ELb0ELb0ELb0ELi2ELi2ELi2ELi2ELb1EEENS1_24CollectiveEpilogueBwdGQAISB_fSE_Li256ELb0ELb1EEENS1_19SingleTileSchedulerILb0ELb0ELb0ELi96EEEEEEEEEvNT_6ParamsE,@function
        .size           _ZN7cutlass13device_kernelIN5flash19enable_sm80_to_sm89INS1_16FlashAttnBwdSm80INS1_25CollectiveMainloopBwdSm80ILi2ELi1EN4cute5tupleIJNS5_1CILi64EEENS7_ILi96EEENS7_ILi128EEEEEENS_6half_tEfNS_4arch4Sm80ELb0ELb0ELb1ELb0ELb1ELb0ELb0ELb0ELi2ELi2ELi2ELi2ELb1EEENS1_24CollectiveEpilogueBwdGQAISB_fSE_Li256ELb0ELb1EEENS1_19SingleTileSchedulerILb0ELb0ELb0ELi96EEEEEEEEEvNT_6ParamsE,(.L_x_110 - _ZN7cutlass13device_kernelIN5flash19enable_sm80_to_sm89INS1_16FlashAttnBwdSm80INS1_25CollectiveMainloopBwdSm80ILi2ELi1EN4cute5tupleIJNS5_1CILi64EEENS7_ILi96EEENS7_ILi128EEEEEENS_6half_tEfNS_4arch4Sm80ELb0ELb0ELb1ELb0ELb1ELb0ELb0ELb0ELi2ELi2ELi2ELi2ELb1EEENS1_24CollectiveEpilogueBwdGQAISB_fSE_Li256ELb0ELb1EEENS1_19SingleTileSchedulerILb0ELb0ELb0ELi96EEEEEEEEEvNT_6ParamsE)
        .other          _ZN7cutlass13device_kernelIN5flash19enable_sm80_to_sm89INS1_16FlashAttnBwdSm80INS1_25CollectiveMainloopBwdSm80ILi2ELi1EN4cute5tupleIJNS5_1CILi64EEENS7_ILi96EEENS7_ILi128EEEEEENS_6half_tEfNS_4arch4Sm80ELb0ELb0ELb1ELb0ELb1ELb0ELb0ELb0ELi2ELi2ELi2ELi2ELb1EEENS1_24CollectiveEpilogueBwdGQAISB_fSE_Li256ELb0ELb1EEENS1_19SingleTileSchedulerILb0ELb0ELb0ELi96EEEEEEEEEvNT_6ParamsE,@"STO_CUDA_ENTRY STV_DEFAULT"
_ZN7cutlass13device_kernelIN5flash19enable_sm80_to_sm89INS1_16FlashAttnBwdSm80INS1_25CollectiveMainloopBwdSm80ILi2ELi1EN4cute5tupleIJNS5_1CILi64EEENS7_ILi96EEENS7_ILi128EEEEEENS_6half_tEfNS_4arch4Sm80ELb0ELb0ELb1ELb0ELb1ELb0ELb0ELb0ELi2ELi2ELi2ELi2ELb1EEENS1_24CollectiveEpilogueBwdGQAISB_fSE_Li256ELb0ELb1EEENS1_19SingleTileSchedulerILb0ELb0ELb0ELi96EEEEEEEEEvNT_6ParamsE:
[----:B------:R-:W-:Y:S01]  /*0000*/  LDC R1, c[0x0][0x37c] ;  /* 0x0000df00ff017b82 */ /* 0x000fe20000000800 */
[----:B------:R-:W-:Y:S05]  /*0010*/  EXIT ;  /* 0x000000000000794d */ /* 0x000fea0003800000 */
.L_x_3:
        /* <DEDUP_REMOVED lines=14> */
.L_x_110:


//--------------------- .text._ZN7cutlass13device_kernelIN5flash19enable_sm80_to_sm89INS1_16FlashAttnBwdSm80INS1_25CollectiveMainloopBwdSm80ILi2ELi1EN4cute5tupleIJNS5_1CILi64EEENS7_ILi96EEENS7_ILi128EEEEEENS_6half_tEfNS_4arch4Sm80ELb0ELb0ELb1ELb1ELb0ELb0ELb0ELb0ELi2ELi2ELi2ELi2ELb1EEENS1_21CollectiveEpilogueBwdISB_SC_SE_Li256ELb1ELb0ELi4EEENS1_19SingleTileSchedulerILb1ELb0ELb0ELi96EEEEEEEEEvNT_6ParamsE --------------------------
	.section	.text._ZN7cutlass13device_kernelIN5flash19enable_sm80_to_sm89INS1_16FlashAttnBwdSm80INS1_25CollectiveMainloopBwdSm80ILi2ELi1EN4cute5tupleIJNS5_1CILi64EEENS7_ILi96EEENS7_ILi128EEEEEENS_6half_tEfNS_4arch4Sm80ELb0ELb0ELb1ELb1ELb0ELb0ELb0ELb0ELi2ELi2ELi2ELi2ELb1EEENS1_21CollectiveEpilogueBwdISB_SC_SE_Li256ELb1ELb0ELi4EEENS1_19SingleTileSchedulerILb1ELb0ELb0ELi96EEEEEEEEEvNT_6ParamsE,"ax",@progbits
	.align	128
.text._ZN7cutlass13device_kernelIN5flash19enable_sm80_to_sm89INS1_16FlashAttnBwdSm80INS1_25CollectiveMainloopBwdSm80ILi2ELi1EN4cute5tupleIJNS5_1CILi64EEENS7_ILi96EEENS7_ILi128EEEEEENS_6half_tEfNS_4arch4Sm80ELb0ELb0ELb1ELb1ELb0ELb0ELb0ELb0ELi2ELi2ELi2ELi2ELb1EEENS1_21CollectiveEpilogueBwdISB_SC_SE_Li256ELb1ELb0ELi4EEENS1_19SingleTileSchedulerILb1ELb0ELb0ELi96EEEEEEEEEvNT_6ParamsE:
        .type           _ZN7cutlass13device_kernelIN5flash19enable_sm80_to_sm89INS1_16FlashAttnBwdSm80INS1_25CollectiveMainloopBwdSm80ILi2ELi1EN4cute5tupleIJNS5_1CILi64EEENS7_ILi96EEENS7_ILi128EEEEEENS_6half_tEfNS_4arch4Sm80ELb0ELb0ELb1ELb1ELb0ELb0ELb0ELb0ELi2ELi2ELi2ELi2ELb1EEENS1_21CollectiveEpilogueBwdISB_SC_SE_Li256ELb1ELb0ELi4EEENS1_19SingleTileSchedulerILb1ELb0ELb0ELi96EEEEEEEEEvNT_6ParamsE,@function
        .size           _ZN7cutlass13device_kernelIN5flash19enable_sm80_to_sm89INS1_16FlashAttnBwdSm80INS1_25CollectiveMainloopBwdSm80ILi2ELi1EN4cute5tupleIJNS5_1CILi64EEENS7_ILi96EEENS7_ILi128EEEEEENS_6half_tEfNS_4arch4Sm80ELb0ELb0ELb1ELb1ELb0ELb0ELb0ELb0ELi2ELi2ELi2ELi2ELb1EEENS1_21CollectiveEpilogueBwdISB_SC_SE_Li256ELb1ELb0ELi4EEENS1_19SingleTileSchedulerILb1ELb0ELb0ELi96EEEEEEEEEvNT_6ParamsE,(.L_x_111 - _ZN7cutlass13device_kernelIN5flash19enable_sm80_to_sm89INS1_16FlashAttnBwdSm80INS1_25CollectiveMainloopBwdSm80ILi2ELi1EN4cute5tupleIJNS5_1CILi64EEENS7_ILi96EEENS7_ILi128EEEEEENS_6half_tEfNS_4arch4Sm80ELb0ELb0ELb1ELb1ELb0ELb0ELb0ELb0ELi2ELi2ELi2ELi2ELb1EEENS1_21CollectiveEpilogueBwdISB_SC_SE_Li256ELb1ELb0ELi4EEENS1_19SingleTileSchedulerILb1ELb0ELb0ELi96EEEEEEEEEvNT_6ParamsE)
        .other          _ZN7cutlass13device_kernelIN5flash19enable_sm80_to_sm89INS1_16FlashAttnBwdSm80INS1_25CollectiveMainloopBwdSm80ILi2ELi1EN4cute5tupleIJNS5_1CILi64EEENS7_ILi96EEENS7_ILi128EEEEEENS_6half_tEfNS_4arch4Sm80ELb0ELb0ELb1ELb1ELb0ELb0ELb0ELb0ELi2ELi2ELi2ELi2ELb1EEENS1_21CollectiveEpilogueBwdISB_SC_SE_Li256ELb1ELb0ELi4EEENS1_19SingleTileSchedulerILb1ELb0ELb0ELi96EEEEEEEEEvNT_6ParamsE,@"STO_CUDA_ENTRY STV_DEFAULT"
_ZN7cutlass13device_kernelIN5flash19enable_sm80_to_sm89INS1_16FlashAttnBwdSm80INS1_25CollectiveMainloopBwdSm80ILi2ELi1EN4cute5tupleIJNS5_1CILi64EEENS7_ILi96EEENS7_ILi128EEEEEENS_6half_tEfNS_4arch4Sm80ELb0ELb0ELb1ELb1ELb0ELb0ELb0ELb0ELi2ELi2ELi2ELi2ELb1EEENS1_21CollectiveEpilogueBwdISB_SC_SE_Li256ELb1ELb0ELi4EEENS1_19SingleTileSchedulerILb1ELb0ELb0ELi96EEEEEEEEEvNT_6ParamsE:
[----:B------:R-:W-:Y:S01]  /*0000*/  LDC R1, c[0x0][0x37c] ;  /* 0x0000df00ff017b82 */ /* 0x000fe20000000800 */
[----:B------:R-:W-:Y:S05]  /*0010*/  EXIT ;  /* 0x000000000000794d */ /* 0x000fea0003800000 */
.L_x_4:
        /* <DEDUP_REMOVED lines=14> */
.L_x_111:


//--------------------- .text._ZN7cutlass13device_kernelIN5flash19enable_sm80_to_sm89INS1_16FlashAttnBwdSm80INS1_25CollectiveMainloopBwdSm80ILi2ELi1EN4cute5tupleIJNS5_1CILi64EEENS7_ILi96EEENS7_ILi128EEEEEENS_6half_tEfNS_4arch4Sm80ELb0ELb0ELb1ELb1ELb1ELb0ELb0ELb0ELi2ELi2ELi2ELi2ELb1EEENS1_21CollectiveEpilogueBwdISB_SC_SE_Li256ELb1ELb0ELi4EEENS1_19SingleTileSchedulerILb1ELb0ELb0ELi96EEEEEEEEEvNT_6ParamsE --------------------------
	.section	.text._ZN7cutlass13device_kernelIN5flash19enable_sm80_to_sm89INS1_16FlashAttnBwdSm80INS1_25CollectiveMainloopBwdSm80ILi2ELi1EN4cute5tupleIJNS5_1CILi64EEENS7_ILi96EEENS7_ILi128EEEEEENS_6half_tEfNS_4arch4Sm80ELb0ELb0ELb1ELb1ELb1ELb0ELb0ELb0ELi2ELi2ELi2ELi2ELb1EEENS1_21CollectiveEpilogueBwdISB_SC_SE_Li256ELb1ELb0ELi4EEENS1_19SingleTileSchedulerILb1ELb0ELb0ELi96EEEEEEEEEvNT_6ParamsE,"ax",@progbits
	.align	128
.text._ZN7cutlass13device_kernelIN5flash19enable_sm80_to_sm89INS1_16FlashAttnBwdSm80INS1_25CollectiveMainloopBwdSm80ILi2ELi1EN4cute5tupleIJNS5_1CILi64EEENS7_ILi96EEENS7_ILi128EEEEEENS_6half_tEfNS_4arch4Sm80ELb0ELb0ELb1ELb1ELb1ELb0ELb0ELb0ELi2ELi2ELi2ELi2ELb1EEENS1_21CollectiveEpilogueBwdISB_SC_SE_Li256ELb1ELb0ELi4EEENS1_19SingleTileSchedulerILb1ELb0ELb0ELi96EEEEEEEEEvNT_6ParamsE:
        .type           _ZN7cutlass13device_kernelIN5flash19enable_sm80_to_sm89INS1_16FlashAttnBwdSm80INS1_25CollectiveMainloopBwdSm80ILi2ELi1EN4cute5tupleIJNS5_1CILi64EEENS7_ILi96EEENS7_ILi128EEEEEENS_6half_tEfNS_4arch4Sm80ELb0ELb0ELb1ELb1ELb1ELb0ELb0ELb0ELi2ELi2ELi2ELi2ELb1EEENS1_21CollectiveEpilogueBwdISB_SC_SE_Li256ELb1ELb0ELi4EEENS1_19SingleTileSchedulerILb1ELb0ELb0ELi96EEEEEEEEEvNT_6ParamsE,@function
        .size           _ZN7cutlass13device_kernelIN5flash19enable_sm80_to_sm89INS1_16FlashAttnBwdSm80INS1_25CollectiveMainloopBwdSm80ILi2ELi1EN4cute5tupleIJNS5_1CILi64EEENS7_ILi96EEENS7_ILi128EEEEEENS_6half_tEfNS_4arch4Sm80ELb0ELb0ELb1ELb1ELb1ELb0ELb0ELb0ELi2ELi2ELi2ELi2ELb1EEENS1_21CollectiveEpilogueBwdISB_SC_SE_Li256ELb1ELb0ELi4EEENS1_19SingleTileSchedulerILb1ELb0ELb0ELi96EEEEEEEEEvNT_6ParamsE,(.L_x_112 - _ZN7cutlass13device_kernelIN5flash19enable_sm80_to_sm89INS1_16FlashAttnBwdSm80INS1_25CollectiveMainloopBwdSm80ILi2ELi1EN4cute5tupleIJNS5_1CILi64EEENS7_ILi96EEENS7_ILi128EEEEEENS_6half_tEfNS_4arch4Sm80ELb0ELb0ELb1ELb1ELb1ELb0ELb0ELb0ELi2ELi2ELi2ELi2ELb1EEENS1_21CollectiveEpilogueBwdISB_SC_SE_Li256ELb1ELb0ELi4EEENS1_19SingleTileSchedulerILb1ELb0ELb0ELi96EEEEEEEEEvNT_6ParamsE)
        .other          _ZN7cutlass13device_kernelIN5flash19enable_sm80_to_sm89INS1_16FlashAttnBwdSm80INS1_25CollectiveMainloopBwdSm80ILi2ELi1EN4cute5tupleIJNS5_1CILi64EEENS7_ILi96EEENS7_ILi128EEEEEENS_6half_tEfNS_4arch4Sm80ELb0ELb0ELb1ELb1ELb1ELb0ELb0ELb0ELi2ELi2ELi2ELi2ELb1EEENS1_21CollectiveEpilogueBwdISB_SC_SE_Li256ELb1ELb0ELi4EEENS1_19SingleTileSchedulerILb1ELb0ELb0ELi96EEEEEEEEEvNT_6ParamsE,@"STO_CUDA_ENTRY STV_DEFAULT"
_ZN7cutlass13device_kernelIN5flash19enable_sm80_to_sm89INS1_16FlashAttnBwdSm80INS1_25CollectiveMainloopBwdSm80ILi2ELi1EN4cute5tupleIJNS5_1CILi64EEENS7_ILi96EEENS7_ILi128EEEEEENS_6half_tEfNS_4arch4Sm80ELb0ELb0ELb1ELb1ELb1ELb0ELb0ELb0ELi2ELi2ELi2ELi2ELb1EEENS1_21CollectiveEpilogueBwdISB_SC_SE_Li256ELb1ELb0ELi4EEENS1_19SingleTileSchedulerILb1ELb0ELb0ELi96EEEEEEEEEvNT_6ParamsE:
[----:B------:R-:W-:Y:S01]  /*0000*/  LDC R1, c[0x0][0x37c] ;  /* 0x0000df00ff017b82 */ /* 0x000fe20000000800 */
[----:B------:R-:W-:Y:S05]  /*0010*/  EXIT ;  /* 0x000000000000794d */ /* 0x000fea0003800000 */
.L_x_5:
        /* <DEDUP_REMOVED lines=14> */
.L_x_112:


//--------------------- .text._ZN7cutlass13device_kernelIN5flash19enable_sm80_to_sm89INS1_16FlashAttnBwdSm80INS1_25CollectiveMainloopBwdSm80ILi2ELi1EN4cute5tupleIJNS5_1CILi64EEENS7_ILi96EEENS7_ILi128EEEEEENS_6half_tEfNS_4arch4Sm80ELb0ELb0ELb1ELb1ELb0ELb0ELb0ELb0ELi2ELi2ELi2ELi2ELb1EEENS1_24CollectiveEpilogueBwdGQAISB_fSE_Li256ELb1ELb0EEENS1_19SingleTileSchedulerILb1ELb0ELb0ELi96EEEEEEEEEvNT_6ParamsE --------------------------
	.section	.text._ZN7cutlass13device_kernelIN5flash19enable_sm80_to_sm89INS1_16FlashAttnBwdSm80INS1_25CollectiveMainloopBwdSm80ILi2ELi1EN4cute5tupleIJNS5_1CILi64EEENS7_ILi96EEENS7_ILi128EEEEEENS_6half_tEfNS_4arch4Sm80ELb0ELb0ELb1ELb1ELb0ELb0ELb0ELb0ELi2ELi2ELi2ELi2ELb1EEENS1_24CollectiveEpilogueBwdGQAISB_fSE_Li256ELb1ELb0EEENS1_19SingleTileSchedulerILb1ELb0ELb0ELi96EEEEEEEEEvNT_6ParamsE,"ax",@progbits
	.align	128
.text._ZN7cutlass13device_kernelIN5flash19enable_sm80_to_sm89INS1_16FlashAttnBwdSm80INS1_25CollectiveMainloopBwdSm80ILi2ELi1EN4cute5tupleIJNS5_1CILi64EEENS7_ILi96EEENS7_ILi128EEEEEENS_6half_tEfNS_4arch4Sm80ELb0ELb0ELb1ELb1ELb0ELb0ELb0ELb0ELi2ELi2ELi2ELi2ELb1EEENS1_24CollectiveEpilogueBwdGQAISB_fSE_Li256ELb1ELb0EEENS1_19SingleTileSchedulerILb1ELb0ELb0ELi96EEEEEEEEEvNT_6ParamsE:
        .type           _ZN7cutlass13device_kernelIN5flash19enable_sm80_to_sm89INS1_16FlashAttnBwdSm80INS1_25CollectiveMainloopBwdSm80ILi2ELi1EN4cute5tupleIJNS5_1CILi64EEENS7_ILi96EEENS7_ILi128EEEEEENS_6half_tEfNS_4arch4Sm80ELb0ELb0ELb1ELb1ELb0ELb0ELb0ELb0ELi2ELi2ELi2ELi2ELb1EEENS1_24CollectiveEpilogueBwdGQAISB_fSE_Li256ELb1ELb0EEENS1_19SingleTileSchedulerILb1ELb0ELb0ELi96EEEEEEEEEvNT_6ParamsE,@function
        .size           _ZN7cutlass13device_kernelIN5flash19enable_sm80_to_sm89INS1_16FlashAttnBwdSm80INS1_25CollectiveMainloopBwdSm80ILi2ELi1EN4cute5tupleIJNS5_1CILi64EEENS7_ILi96EEENS7_ILi128EEEEEENS_6half_tEfNS_4arch4Sm80ELb0ELb0ELb1ELb1ELb0ELb0ELb0ELb0ELi2ELi2ELi2ELi2ELb1EEENS1_24CollectiveEpilogueBwdGQAISB_fSE_Li256ELb1ELb0EEENS1_19SingleTileSchedulerILb1ELb0ELb0ELi96EEEEEEEEEvNT_6ParamsE,(.L_x_113 - _ZN7cutlass13device_kernelIN5flash19enable_sm80_to_sm89INS1_16FlashAttnBwdSm80INS1_25CollectiveMainloopBwdSm80ILi2ELi1EN4cute5tupleIJNS5_1CILi64EEENS7_ILi96EEENS7_ILi128EEEEEENS_6half_tEfNS_4arch4Sm80ELb0ELb0ELb1ELb1ELb0ELb0ELb0ELb0ELi2ELi2ELi2ELi2ELb1EEENS1_24CollectiveEpilogueBwdGQAISB_fSE_Li256ELb1ELb0EEENS1_19SingleTileSchedulerILb1ELb0ELb0ELi96EEEEEEEEEvNT_6ParamsE)
        .other          _ZN7cutlass13device_kernelIN5flash19enable_sm80_to_sm89INS1_16FlashAttnBwdSm80INS1_25CollectiveMainloopBwdSm80ILi2ELi1EN4cute5tupleIJNS5_1CILi64EEENS7_ILi96EEENS7_ILi128EEEEEENS_6half_tEfNS_4arch4Sm80ELb0ELb0ELb1ELb1ELb0ELb0ELb0ELb0ELi2ELi2ELi2ELi2ELb1EEENS1_24CollectiveEpilogueBwdGQAISB_fSE_Li256ELb1ELb0EEENS1_19SingleTileSchedulerILb1ELb0ELb0ELi96EEEEEEEEEvNT_6ParamsE,@"STO_CUDA_ENTRY STV_DEFAULT"
_ZN7cutlass13device_kernelIN5flash19enable_sm80_to_sm89INS1_16FlashAttnBwdSm80INS1_25CollectiveMainloopBwdSm80ILi2ELi1EN4cute5tupleIJNS5_1CILi64EEENS7_ILi96EEENS7_ILi128EEEEEENS_6half_tEfNS_4arch4Sm80ELb0ELb0ELb1ELb1ELb0ELb0ELb0ELb0ELi2ELi2ELi2ELi2ELb1EEENS1_24CollectiveEpilogueBwdGQAISB_fSE_Li256ELb1ELb0EEENS1_19SingleTileSchedulerILb1ELb0ELb0ELi96EEEEEEEEEvNT_6ParamsE:
[----:B------:R-:W-:Y:S01]  /*0000*/  LDC R1, c[0x0][0x37c] ;  /* 0x0000df00ff017b82 */ /* 0x000fe20000000800 */
[----:B------:R-:W-:Y:S05]  /*0010*/  EXIT ;  /* 0x000000000000794d */ /* 0x000fea0003800000 */
.L_x_6:
        /* <DEDUP_REMOVED lines=14> */
.L_x_113:


//--------------------- .text._ZN7cutlass13device_kernelIN5flash19enable_sm80_to_sm89INS1_16FlashAttnBwdSm80INS1_25CollectiveMainloopBwdSm80ILi2ELi1EN4cute5tupleIJNS5_1CILi64EEENS7_ILi96EEENS7_ILi128EEEEEENS_6half_tEfNS_4arch4Sm80ELb0ELb0ELb1ELb1ELb1ELb0ELb0ELb0ELi2ELi2ELi2ELi2ELb1EEENS1_24CollectiveEpilogueBwdGQAISB_fSE_Li256ELb1ELb1EEENS1_19SingleTileSchedulerILb1ELb0ELb0ELi96EEEEEEEEEvNT_6ParamsE --------------------------
	.section	.text._ZN7cutlass13device_kernelIN5flash19enable_sm80_to_sm89INS1_16FlashAttnBwdSm80INS1_25CollectiveMainloopBwdSm80ILi2ELi1EN4cute5tupleIJNS5_1CILi64EEENS7_ILi96EEENS7_ILi128EEEEEENS_6half_tEfNS_4arch4Sm80ELb0ELb0ELb1ELb1ELb1ELb0ELb0ELb0ELi2ELi2ELi2ELi2ELb1EEENS1_24CollectiveEpilogueBwdGQAISB_fSE_Li256ELb1ELb1EEENS1_19SingleTileSchedulerILb1ELb0ELb0ELi96EEEEEEEEEvNT_6ParamsE,"ax",@progbits
	.align	128
.text._ZN7cutlass13device_kernelIN5flash19enable_sm80_to_sm89INS1_16FlashAttnBwdSm80INS1_25CollectiveMainloopBwdSm80ILi2ELi1EN4cute5tupleIJNS5_1CILi64EEENS7_ILi96EEENS7_ILi128EEEEEENS_6half_tEfNS_4arch4Sm80ELb0ELb0ELb1ELb1ELb1ELb0ELb0ELb0ELi2ELi2ELi2ELi2ELb1EEENS1_24CollectiveEpilogueBwdGQAISB_fSE_Li256ELb1ELb1EEENS1_19SingleTileSchedulerILb1ELb0ELb0ELi96EEEEEEEEEvNT_6ParamsE:
        .type           _ZN7cutlass13device_kernelIN5flash19enable_sm80_to_sm89INS1_16FlashAttnBwdSm80INS1_25CollectiveMainloopBwdSm80ILi2ELi1EN4cute5tupleIJNS5_1CILi64EEENS7_ILi96EEENS7_ILi128EEEEEENS_6half_tEfNS_4arch4Sm80ELb0ELb0ELb1ELb1ELb1ELb0ELb0ELb0ELi2ELi2ELi2ELi2ELb1EEENS1_24CollectiveEpilogueBwdGQAISB_fSE_Li256ELb1ELb1EEENS1_19SingleTileSchedulerILb1ELb0ELb0ELi96EEEEEEEEEvNT_6ParamsE,@function
        .size           _ZN7cutlass13device_kernelIN5flash19enable_sm80_to_sm89INS1_16FlashAttnBwdSm80INS1_25CollectiveMainloopBwdSm80ILi2ELi1EN4cute5tupleIJNS5_1CILi64EEENS7_ILi96EEENS7_ILi128EEEEEENS_6half_tEfNS_4arch4Sm80ELb0ELb0ELb1ELb1ELb1ELb0ELb0ELb0ELi2ELi2ELi2ELi2ELb1EEENS1_24CollectiveEpilogueBwdGQAISB_fSE_Li256ELb1ELb1EEENS1_19SingleTileSchedulerILb1ELb0ELb0ELi96EEEEEEEEEvNT_6ParamsE,(.L_x_114 - _ZN7cutlass13device_kernelIN5flash19enable_sm80_to_sm89INS1_16FlashAttnBwdSm80INS1_25CollectiveMainloopBwdSm80ILi2ELi1EN4cute5tupleIJNS5_1CILi64EEENS7_ILi96EEENS7_ILi128EEEEEENS_6half_tEfNS_4arch4Sm80ELb0ELb0ELb1ELb1ELb1ELb0ELb0ELb0ELi2ELi2ELi2ELi2ELb1EEENS1_24CollectiveEpilogueBwdGQAISB_fSE_Li256ELb1ELb1EEENS1_19SingleTileSchedulerILb1ELb0ELb0ELi96EEEEEEEEEvNT_6ParamsE)
        .other          _ZN7cutlass13device_kernelIN5flash19enable_sm80_to_sm89INS1_16FlashAttnBwdSm80INS1_25CollectiveMainloopBwdSm80ILi2ELi1EN4cute5tupleIJNS5_1CILi64EEENS7_ILi96EEENS7_ILi128EEEEEENS_6half_tEfNS_4arch4Sm80ELb0ELb0ELb1ELb1ELb1ELb0ELb0ELb0ELi2ELi2ELi2ELi2ELb1EEENS1_24CollectiveEpilogueBwdGQAISB_fSE_Li256ELb1ELb1EEENS1_19SingleTileSchedulerILb1ELb0ELb0ELi96EEEEEEEEEvNT_6ParamsE,@"STO_CUDA_ENTRY STV_DEFAULT"
_ZN7cutlass13device_kernelIN5flash19enable_sm80_to_sm89INS1_16FlashAttnBwdSm80INS1_25CollectiveMainloopBwdSm80ILi2ELi1EN4cute5tupleIJNS5_1CILi64EEENS7_ILi96EEENS7_ILi128EEEEEENS_6half_tEfNS_4arch4Sm80ELb0ELb0ELb1ELb1ELb1ELb0ELb0ELb0ELi2ELi2ELi2ELi2ELb1EEENS1_24CollectiveEpilogueBwdGQAISB_fSE_Li256ELb1ELb1EEENS1_19SingleTileSchedulerILb1ELb0ELb0ELi96EEEEEEEEEvNT_6ParamsE:
[----:B------:R-:W-:Y:S01]  /*0000*/  LDC R1, c[0x0][0x37c] ;  /* 0x0000df00ff017b82 */ /* 0x000fe20000000800 */
[----:B------:R-:W-:Y:S05]  /*0010*/  EXIT ;  /* 0x000000000000794d */ /* 0x000fea0003800000 */
.L_x_7:
        /* <DEDUP_REMOVED lines=14> */
.L_x_114:


//--------------------- .text._ZN7cutlass13device_kernelIN5flash19enable_sm80_to_sm89INS1_16FlashAttnBwdSm80INS1_25CollectiveMainloopBwdSm80ILi2ELi1EN4cute5tupleIJNS5_1CILi64EEENS7_ILi96EEENS7_ILi128EEEEEENS_6half_tEfNS_4arch4Sm80ELb0ELb1ELb1ELb0ELb0ELb0ELb0ELb0ELi2ELi2ELi2ELi2ELb1EEENS1_21CollectiveEpilogueBwdISB_SC_SE_Li256ELb0ELb0ELi4EEENS1_19SingleTileSchedulerILb0ELb0ELb0ELi96EEEEEEEEEvNT_6ParamsE --------------------------
	.section	.text._ZN7cutlass13device_kernelIN5flash19enable_sm80_to_sm89INS1_16FlashAttnBwdSm80INS1_25CollectiveMainloopBwdSm80ILi2ELi1EN4cute5tupleIJNS5_1CILi64EEENS7_ILi96EEENS7_ILi128EEEEEENS_6half_tEfNS_4arch4Sm80ELb0ELb1ELb1ELb0ELb0ELb0ELb0ELb0ELi2ELi2ELi2ELi2ELb1EEENS1_21CollectiveEpilogueBwdISB_SC_SE_Li256ELb0ELb0ELi4EEENS1_19SingleTileSchedulerILb0ELb0ELb0ELi96EEEEEEEEEvNT_6ParamsE,"ax",@progbits
	.align	128
.text._ZN7cutlass13device_kernelIN5flash19enable_sm80_to_sm89INS1_16FlashAttnBwdSm80INS1_25CollectiveMainloopBwdSm80ILi2ELi1EN4cute5tupleIJNS5_1CILi64EEENS7_ILi96EEENS7_ILi128EEEEEENS_6half_tEfNS_4arch4Sm80ELb0ELb1ELb1ELb0ELb0ELb0ELb0ELb0ELi2ELi2ELi2ELi2ELb1EEENS1_21CollectiveEpilogueBwdISB_SC_SE_Li256ELb0ELb0ELi4EEENS1_19SingleTileSchedulerILb0ELb0ELb0ELi96EEEEEEEEEvNT_6ParamsE:
        .type           _ZN7cutlass13device_kernelIN5flash19enable_sm80_to_sm89INS1_16FlashAttnBwdSm80INS1_25CollectiveMainloopBwdSm80ILi2ELi1EN4cute5tupleIJNS5_1CILi64EEENS7_ILi96EEENS7_ILi128EEEEEENS_6half_tEfNS_4arch4Sm80ELb0ELb1ELb1ELb0ELb0ELb0ELb0ELb0ELi2ELi2ELi2ELi2ELb1EEENS1_21CollectiveEpilogueBwdISB_SC_SE_Li256ELb0ELb0ELi4EEENS1_19SingleTileSchedulerILb0ELb0ELb0ELi96EEEEEEEEEvNT_6ParamsE,@function
        .size           _ZN7cutlass13device_kernelIN5flash19enable_sm80_to_sm89INS1_16FlashAttnBwdSm80INS1_25CollectiveMainloopBwdSm80ILi2ELi1EN4cute5tupleIJNS5_1CILi64EEENS7_ILi96EEENS7_ILi128EEEEEENS_6half_tEfNS_4arch4Sm80ELb0ELb1ELb1ELb0ELb0ELb0ELb0ELb0ELi2ELi2ELi2ELi2ELb1EEENS1_21CollectiveEpilogueBwdISB_SC_SE_Li256ELb0ELb0ELi4EEENS1_19SingleTileSchedulerILb0ELb0ELb0ELi96EEEEEEEEEvNT_6ParamsE,(.L_x_115 - _ZN7cutlass13device_kernelIN5flash19enable_sm80_to_sm89INS1_16FlashAttnBwdSm80INS1_25CollectiveMainloopBwdSm80ILi2ELi1EN4cute5tupleIJNS5_1CILi64EEENS7_ILi96EEENS7_ILi128EEEEEENS_6half_tEfNS_4arch4Sm80ELb0ELb1ELb1ELb0ELb0ELb0ELb0ELb0ELi2ELi2ELi2ELi2ELb1EEENS1_21CollectiveEpilogueBwdISB_SC_SE_Li256ELb0ELb0ELi4EEENS1_19SingleTileSchedulerILb0ELb0ELb0ELi96EEEEEEEEEvNT_6ParamsE)
        .other          _ZN7cutlass13device_kernelIN5flash19enable_sm80_to_sm89INS1_16FlashAttnBwdSm80INS1_25CollectiveMainloopBwdSm80ILi2ELi1EN4cute5tupleIJNS5_1CILi64EEENS7_ILi96EEENS7_ILi128EEEEEENS_6half_tEfNS_4arch4Sm80ELb0ELb1ELb1ELb0ELb0ELb0ELb0ELb0ELi2ELi2ELi2ELi2ELb1EEENS1_21CollectiveEpilogueBwdISB_SC_SE_Li256ELb0ELb0ELi4EEENS1_19SingleTileSchedulerILb0ELb0ELb0ELi96EEEEEEEEEvNT_6ParamsE,@"STO_CUDA_ENTRY STV_DEFAULT"
_ZN7cutlass13device_kernelIN5flash19enable_sm80_to_sm89INS1_16FlashAttnBwdSm80INS1_25CollectiveMainloopBwdSm80ILi2ELi1EN4cute5tupleIJNS5_1CILi64EEENS7_ILi96EEENS7_ILi128EEEEEENS_6half_tEfNS_4arch4Sm80ELb0ELb1ELb1ELb0ELb0ELb0ELb0ELb0ELi2ELi2ELi2ELi2ELb1EEENS1_21CollectiveEpilogueBwdISB_SC_SE_Li256ELb0ELb0ELi4EEENS1_19SingleTileSchedulerILb0ELb0ELb0ELi96EEEEEEEEEvNT_6ParamsE:
[----:B------:R-:W-:Y:S01]  /*0000*/  LDC R1, c[0x0][0x37c] ;  /* 0x0000df00ff017b82 */ /* 0x000fe20000000800 */
[----:B------:R-:W-:Y:S05]  /*0010*/  EXIT ;  /* 0x000000000000794d */ /* 0x000fea0003800000 */
.L_x_8:
        /* <DEDUP_REMOVED lines=14> */
.L_x_115:


//--------------------- .text._ZN7cutlass13device_kernelIN5flash19enable_sm80_to_sm89INS1_16FlashAttnBwdSm80INS1_25CollectiveMainloopBwdSm80ILi2ELi1EN4cute5tupleIJNS5_1CILi64EEENS7_ILi96EEENS7_ILi128EEEEEENS_6half_tEfNS_4arch4Sm80ELb0ELb1ELb1ELb0ELb1ELb0ELb0ELb0ELi2ELi2ELi2ELi2ELb1EEENS1_21CollectiveEpilogueBwdISB_SC_SE_Li256ELb0ELb0ELi4EEENS1_19SingleTileSchedulerILb0ELb0ELb0ELi96EEEEEEEEEvNT_6ParamsE --------------------------
	.section	.text._ZN7cutlass13device_kernelIN5flash19enable_sm80_to_sm89INS1_16FlashAttnBwdSm80INS1_25CollectiveMainloopBwdSm80ILi2ELi1EN4cute5tupleIJNS5_1CILi64EEENS7_ILi96EEENS7_ILi128EEEEEENS_6half_tEfNS_4arch4Sm80ELb0ELb1ELb1ELb0ELb1ELb0ELb0ELb0ELi2ELi2ELi2ELi2ELb1EEENS1_21CollectiveEpilogueBwdISB_SC_SE_Li256ELb0ELb0ELi4EEENS1_19SingleTileSchedulerILb0ELb0ELb0ELi96EEEEEEEEEvNT_6ParamsE,"ax",@progbits
	.align	128
.text._ZN7cutlass13device_kernelIN5flash19enable_sm80_to_sm89INS1_16FlashAttnBwdSm80INS1_25CollectiveMainloopBwdSm80ILi2ELi1EN4cute5tupleIJNS5_1CILi64EEENS7_ILi96EEENS7_ILi128EEEEEENS_6half_tEfNS_4arch4Sm80ELb0ELb1ELb1ELb0ELb1ELb0ELb0ELb0ELi2ELi2ELi2ELi2ELb1EEENS1_21CollectiveEpilogueBwdISB_SC_SE_Li256ELb0ELb0ELi4EEENS1_19SingleTileSchedulerILb0ELb0ELb0ELi96EEEEEEEEEvNT_6ParamsE:
        .type           _ZN7cutlass13device_kernelIN5flash19enable_sm80_to_sm89INS1_16FlashAttnBwdSm80INS1_25CollectiveMainloopBwdSm80ILi2ELi1EN4cute5tupleIJNS5_1CILi64EEENS7_ILi96EEENS7_ILi128EEEEEENS_6half_tEfNS_4arch4Sm80ELb0ELb1ELb1ELb0ELb1ELb0ELb0ELb0ELi2ELi2ELi2ELi2ELb1EEENS1_21CollectiveEpilogueBwdISB_SC_SE_Li256ELb0ELb0ELi4EEENS1_19SingleTileSchedulerILb0ELb0ELb0ELi96EEEEEEEEEvNT_6ParamsE,@function
        .size           _ZN7cutlass13device_kernelIN5flash19enable_sm80_to_sm89INS1_16FlashAttnBwdSm80INS1_25CollectiveMainloopBwdSm80ILi2ELi1EN4cute5tupleIJNS5_1CILi64EEENS7_ILi96EEENS7_ILi128EEEEEENS_6half_tEfNS_4arch4Sm80ELb0ELb1ELb1ELb0ELb1ELb0ELb0ELb0ELi2ELi2ELi2ELi2ELb1EEENS1_21CollectiveEpilogueBwdISB_SC_SE_Li256ELb0ELb0ELi4EEENS1_19SingleTileSchedulerILb0ELb0ELb0ELi96EEEEEEEEEvNT_6ParamsE,(.L_x_116 - _ZN7cutlass13device_kernelIN5flash19enable_sm80_to_sm89INS1_16FlashAttnBwdSm80INS1_25CollectiveMainloopBwdSm80ILi2ELi1EN4cute5tupleIJNS5_1CILi64EEENS7_ILi96EEENS7_ILi128EEEEEENS_6half_tEfNS_4arch4Sm80ELb0ELb1ELb1ELb0ELb1ELb0ELb0ELb0ELi2ELi2ELi2ELi2ELb1EEENS1_21CollectiveEpilogueBwdISB_SC_SE_Li256ELb0ELb0ELi4EEENS1_19SingleTileSchedulerILb0ELb0ELb0ELi96EEEEEEEEEvNT_6ParamsE)
        .other          _ZN7cutlass13device_kernelIN5flash19enable_sm80_to_sm89INS1_16FlashAttnBwdSm80INS1_25CollectiveMainloopBwdSm80ILi2ELi1EN4cute5tupleIJNS5_1CILi64EEENS7_ILi96EEENS7_ILi128EEEEEENS_6half_tEfNS_4arch4Sm80ELb0ELb1ELb1ELb0ELb1ELb0ELb0ELb0ELi2ELi2ELi2ELi2ELb1EEENS1_21CollectiveEpilogueBwdISB_SC_SE_Li256ELb0ELb0ELi4EEENS1_19SingleTileSchedulerILb0ELb0ELb0ELi96EEEEEEEEEvNT_6ParamsE,@"STO_CUDA_ENTRY STV_DEFAULT"
_ZN7cutlass13device_kernelIN5flash19enable_sm80_to_sm89INS1_16FlashAttnBwdSm80INS1_25CollectiveMainloopBwdSm80ILi2ELi1EN4cute5tupleIJNS5_1CILi64EEENS7_ILi96EEENS7_ILi128EEEEEENS_6half_tEfNS_4arch4Sm80ELb0ELb1ELb1ELb0ELb1ELb0ELb0ELb0ELi2ELi2ELi2ELi2ELb1EEENS1_21CollectiveEpilogueBwdISB_SC_SE_Li256ELb0ELb0ELi4EEENS1_19SingleTileSchedulerILb0ELb0ELb0ELi96EEEEEEEEEvNT_6ParamsE:
[----:B------:R-:W-:Y:S01]  /*0000*/  LDC R1, c[0x0][0x37c] ;  /* 0x0000df00ff017b82 */ /* 0x000fe20000000800 */
[----:B------:R-:W-:Y:S05]  /*0010*/  EXIT ;  /* 0x000000000000794d */ /* 0x000fea0003800000 */
.L_x_9:
        /* <DEDUP_REMOVED lines=14> */
.L_x_116:


//--------------------- .text._ZN7cutlass13device_kernelIN5flash19enable_sm80_to_sm89INS1_16FlashAttnBwdSm80INS1_25CollectiveMainloopBwdSm80ILi2ELi1EN4cute5tupleIJNS5_1CILi64EEENS7_ILi96EEENS7_ILi128EEEEEENS_6half_tEfNS_4arch4Sm80ELb0ELb1ELb1ELb0ELb0ELb0ELb0ELb0ELi2ELi2ELi2ELi2ELb1EEENS1_24CollectiveEpilogueBwdGQAISB_fSE_Li256ELb0ELb0EEENS1_19SingleTileSchedulerILb0ELb0ELb0ELi96EEEEEEEEEvNT_6ParamsE --------------------------
	.section	.text._ZN7cutlass13device_kernelIN5flash19enable_sm80_to_sm89INS1_16FlashAttnBwdSm80INS1_25CollectiveMainloopBwdSm80ILi2ELi1EN4cute5tupleIJNS5_1CILi64EEENS7_ILi96EEENS7_ILi128EEEEEENS_6half_tEfNS_4arch4Sm80ELb0ELb1ELb1ELb0ELb0ELb0ELb0ELb0ELi2ELi2ELi2ELi2ELb1EEENS1_24CollectiveEpilogueBwdGQAISB_fSE_Li256ELb0ELb0EEENS1_19SingleTileSchedulerILb0ELb0ELb0ELi96EEEEEEEEEvNT_6ParamsE,"ax",@progbits
	.align	128
.text._ZN7cutlass13device_kernelIN5flash19enable_sm80_to_sm89INS1_16FlashAttnBwdSm80INS1_25CollectiveMainloopBwdSm80ILi2ELi1EN4cute5tupleIJNS5_1CILi64EEENS7_ILi96EEENS7_ILi128EEEEEENS_6half_tEfNS_4arch4Sm80ELb0ELb1ELb1ELb0ELb0ELb0ELb0ELb0ELi2ELi2ELi2ELi2ELb1EEENS1_24CollectiveEpilogueBwdGQAISB_fSE_Li256ELb0ELb0EEENS1_19SingleTileSchedulerILb0ELb0ELb0ELi96EEEEEEEEEvNT_6ParamsE:
        .type           _ZN7cutlass13device_kernelIN5flash19enable_sm80_to_sm89INS1_16FlashAttnBwdSm80INS1_25CollectiveMainloopBwdSm80ILi2ELi1EN4cute5tupleIJNS5_1CILi64EEENS7_ILi96EEENS7_ILi128EEEEEENS_6half_tEfNS_4arch4Sm80ELb0ELb1ELb1ELb0ELb0ELb0ELb0ELb0ELi2ELi2ELi2ELi2ELb1EEENS1_24CollectiveEpilogueBwdGQAISB_fSE_Li256ELb0ELb0EEENS1_19SingleTileSchedulerILb0ELb0ELb0ELi96EEEEEEEEEvNT_6ParamsE,@function
        .size           _ZN7cutlass13device_kernelIN5flash19enable_sm80_to_sm89INS1_16FlashAttnBwdSm80INS1_25CollectiveMainloopBwdSm80ILi2ELi1EN4cute5tupleIJNS5_1CILi64EEENS7_ILi96EEENS7_ILi128EEEEEENS_6half_tEfNS_4arch4Sm80ELb0ELb1ELb1ELb0ELb0ELb0ELb0ELb0ELi2ELi2ELi2ELi2ELb1EEENS1_24CollectiveEpilogueBwdGQAISB_fSE_Li256ELb0ELb0EEENS1_19SingleTileSchedulerILb0ELb0ELb0ELi96EEEEEEEEEvNT_6ParamsE,(.L_x_117 - _ZN7cutlass13device_kernelIN5flash19enable_sm80_to_sm89INS1_16FlashAttnBwdSm80INS1_25CollectiveMainloopBwdSm80ILi2ELi1EN4cute5tupleIJNS5_1CILi64EEENS7_ILi96EEENS7_ILi128EEEEEENS_6half_tEfNS_4arch4Sm80ELb0ELb1ELb1ELb0ELb0ELb0ELb0ELb0ELi2ELi2ELi2ELi2ELb1EEENS1_24CollectiveEpilogueBwdGQAISB_fSE_Li256ELb0ELb0EEENS1_19SingleTileSchedulerILb0ELb0ELb0ELi96EEEEEEEEEvNT_6ParamsE)
        .other          _ZN7cutlass13device_kernelIN5flash19enable_sm80_to_sm89INS1_16FlashAttnBwdSm80INS1_25CollectiveMainloopBwdSm80ILi2ELi1EN4cute5tupleIJNS5_1CILi64EEENS7_ILi96EEENS7_ILi128EEEEEENS_6half_tEfNS_4arch4Sm80ELb0ELb1ELb1ELb0ELb0ELb0ELb0ELb0ELi2ELi2ELi2ELi2ELb1EEENS1_24CollectiveEpilogueBwdGQAISB_fSE_Li256ELb0ELb0EEENS1_19SingleTileSchedulerILb0ELb0ELb0ELi96EEEEEEEEEvNT_6ParamsE,@"STO_CUDA_ENTRY STV_DEFAULT"
_ZN7cutlass13device_kernelIN5flash19enable_sm80_to_sm89INS1_16FlashAttnBwdSm80INS1_25CollectiveMainloopBwdSm80ILi2ELi1EN4cute5tupleIJNS5_1CILi64EEENS7_ILi96EEENS7_ILi128EEEEEENS_6half_tEfNS_4arch4Sm80ELb0ELb1ELb1ELb0ELb0ELb0ELb0ELb0ELi2ELi2ELi2ELi2ELb1EEENS1_24CollectiveEpilogueBwdGQAISB_fSE_Li256ELb0ELb0EEENS1_19SingleTileSchedulerILb0ELb0ELb0ELi96EEEEEEEEEvNT_6ParamsE:
[----:B------:R-:W-:Y:S01]  /*0000*/  LDC R1, c[0x0][0x37c] ;  /* 0x0000df00ff017b82 */ /* 0x000fe20000000800 */
[----:B------:R-:W-:Y:S05]  /*0010*/  EXIT ;  /* 0x000000000000794d */ /* 0x000fea0003800000 */
.L_x_10:
        /* <DEDUP_REMOVED lines=14> */
.L_x_117:


//--------------------- .text._ZN7cutlass13device_kernelIN5flash19enable_sm80_to_sm89INS1_16FlashAttnBwdSm80INS1_25CollectiveMainloopBwdSm80ILi2ELi1EN4cute5tupleIJNS5_1CILi64EEENS7_ILi96EEENS7_ILi128EEEEEENS_6half_tEfNS_4arch4Sm80ELb0ELb1ELb1ELb0ELb1ELb0ELb0ELb0ELi2ELi2ELi2ELi2ELb1EEENS1_24CollectiveEpilogueBwdGQAISB_fSE_Li256ELb0ELb1EEENS1_19SingleTileSchedulerILb0ELb0ELb0ELi96EEEEEEEEEvNT_6ParamsE --------------------------
	.section	.text._ZN7cutlass13device_kernelIN5flash19enable_sm80_to_sm89INS1_16FlashAttnBwdSm80INS1_25CollectiveMainloopBwdSm80ILi2ELi1EN4cute5tupleIJNS5_1CILi64EEENS7_ILi96EEENS7_ILi128EEEEEENS_6half_tEfNS_4arch4Sm80ELb0ELb1ELb1ELb0ELb1ELb0ELb0ELb0ELi2ELi2ELi2ELi2ELb1EEENS1_24CollectiveEpilogueBwdGQAISB_fSE_Li256ELb0ELb1EEENS1_19SingleTileSchedulerILb0ELb0ELb0ELi96EEEEEEEEEvNT_6ParamsE,"ax",@progbits
	.align	128
.text._ZN7cutlass13device_kernelIN5flash19enable_sm80_to_sm89INS1_16FlashAttnBwdSm80INS1_25CollectiveMainloopBwdSm80ILi2ELi1EN4cute5tupleIJNS5_1CILi64EEENS7_ILi96EEENS7_ILi128EEEEEENS_6half_tEfNS_4arch4Sm80ELb0ELb1ELb1ELb0ELb1ELb0ELb0ELb0ELi2ELi2ELi2ELi2ELb1EEENS1_24CollectiveEpilogueBwdGQAISB_fSE_Li256ELb0ELb1EEENS1_19SingleTileSchedulerILb0ELb0ELb0ELi96EEEEEEEEEvNT_6ParamsE:
        .type           _ZN7cutlass13device_kernelIN5flash19enable_sm80_to_sm89INS1_16FlashAttnBwdSm80INS1_25CollectiveMainloopBwdSm80ILi2ELi1EN4cute5tupleIJNS5_1CILi64EEENS7_ILi96EEENS7_ILi128EEEEEENS_6half_tEfNS_4arch4Sm80ELb0ELb1ELb1ELb0ELb1ELb0ELb0ELb0ELi2ELi2ELi2ELi2ELb1EEENS1_24CollectiveEpilogueBwdGQAISB_fSE_Li256ELb0ELb1EEENS1_19SingleTileSchedulerILb0ELb0ELb0ELi96EEEEEEEEEvNT_6ParamsE,@function
        .size           _ZN7cutlass13device_kernelIN5flash19enable_sm80_to_sm89INS1_16FlashAttnBwdSm80INS1_25CollectiveMainloopBwdSm80ILi2ELi1EN4cute5tupleIJNS5_1CILi64EEENS7_ILi96EEENS7_ILi128EEEEEENS_6half_tEfNS_4arch4Sm80ELb0ELb1ELb1ELb0ELb1ELb0ELb0ELb0ELi2ELi2ELi2ELi2ELb1EEENS1_24CollectiveEpilogueBwdGQAISB_fSE_Li256ELb0ELb1EEENS1_19SingleTileSchedulerILb0ELb0ELb0ELi96EEEEEEEEEvNT_6ParamsE,(.L_x_118 - _ZN7cutlass13device_kernelIN5flash19enable_sm80_to_sm89INS1_16FlashAttnBwdSm80INS1_25CollectiveMainloopBwdSm80ILi2ELi1EN4cute5tupleIJNS5_1CILi64EEENS7_ILi96EEENS7_ILi128EEEEEENS_6half_tEfNS_4arch4Sm80ELb0ELb1ELb1ELb0ELb1ELb0ELb0ELb0ELi2ELi2ELi2ELi2ELb1EEENS1_24CollectiveEpilogueBwdGQAISB_fSE_Li256ELb0ELb1EEENS1_19SingleTileSchedulerILb0ELb0ELb0ELi96EEEEEEEEEvNT_6ParamsE)
        .other          _ZN7cutlass13device_kernelIN5flash19enable_sm80_to_sm89INS1_16FlashAttnBwdSm80INS1_25CollectiveMainloopBwdSm80ILi2ELi1EN4cute5tupleIJNS5_1CILi64EEENS7_ILi96EEENS7_ILi128EEEEEENS_6half_tEfNS_4arch4Sm80ELb0ELb1ELb1ELb0ELb1ELb0ELb0ELb0ELi2ELi2ELi2ELi2ELb1EEENS1_24CollectiveEpilogueBwdGQAISB_fSE_Li256ELb0ELb1EEENS1_19SingleTileSchedulerILb0ELb0ELb0ELi96EEEEEEEEEvNT_6ParamsE,@"STO_CUDA_ENTRY STV_DEFAULT"
_ZN7cutlass13device_kernelIN5flash19enable_sm80_to_sm89INS1_16FlashAttnBwdSm80INS1_25CollectiveMainloopBwdSm80ILi2ELi1EN4cute5tupleIJNS5_1CILi64EEENS7_ILi96EEENS7_ILi128EEEEEENS_6half_tEfNS_4arch4Sm80ELb0ELb1ELb1ELb0ELb1ELb0ELb0ELb0ELi2ELi2ELi2ELi2ELb1EEENS1_24CollectiveEpilogueBwdGQAISB_fSE_Li256ELb0ELb1EEENS1_19SingleTileSchedulerILb0ELb0ELb0ELi96EEEEEEEEEvNT_6ParamsE:
[----:B------:R-:W-:Y:S01]  /*0000*/  LDC R1, c[0x0][0x37c] ;  /* 0x0000df00ff017b82 */ /* 0x000fe20000000800 */
[----:B------:R-:W-:Y:S05]  /*0010*/  EXIT ;  /* 0x000000000000794d */ /* 0x000fea0003800000 */
.L_x_11:
        /* <DEDUP_REMOVED lines=14> */
.L_x_118:


//--------------------- .text._ZN7cutlass13device_kernelIN5flash19enable_sm80_to_sm89INS1_16FlashAttnBwdSm80INS1_25CollectiveMainloopBwdSm80ILi2ELi1EN4cute5tupleIJNS5_1CILi64EEENS7_ILi96EEENS7_ILi128EEEEEENS_6half_tEfNS_4arch4Sm80ELb0ELb1ELb1ELb1ELb0ELb0ELb0ELb0ELi2ELi2ELi2ELi2ELb1EEENS1_21CollectiveEpilogueBwdISB_SC_SE_Li256ELb1ELb0ELi4EEENS1_19SingleTileSchedulerILb1ELb0ELb0ELi96EEEEEEEEEvNT_6ParamsE --------------------------
	.section	.text._ZN7cutlass13device_kernelIN5flash19enable_sm80_to_sm89INS1_16FlashAttnBwdSm80INS1_25CollectiveMainloopBwdSm80ILi2ELi1EN4cute5tupleIJNS5_1CILi64EEENS7_ILi96EEENS7_ILi128EEEEEENS_6half_tEfNS_4arch4Sm80ELb0ELb1ELb1ELb1ELb0ELb0ELb0ELb0ELi2ELi2ELi2ELi2ELb1EEENS1_21CollectiveEpilogueBwdISB_SC_SE_Li256ELb1ELb0ELi4EEENS1_19SingleTileSchedulerILb1ELb0ELb0ELi96EEEEEEEEEvNT_6ParamsE,"ax",@progbits
	.align	128
.text._ZN7cutlass13device_kernelIN5flash19enable_sm80_to_sm89INS1_16FlashAttnBwdSm80INS1_25CollectiveMainloopBwdSm80ILi2ELi1EN4cute5tupleIJNS5_1CILi64EEENS7_ILi96EEENS7_ILi128EEEEEENS_6half_tEfNS_4arch4Sm80ELb0ELb1ELb1ELb1ELb0ELb0ELb0ELb0ELi2ELi2ELi2ELi2ELb1EEENS1_21CollectiveEpilogueBwdISB_SC_SE_Li256ELb1ELb0ELi4EEENS1_19SingleTileSchedulerILb1ELb0ELb0ELi96EEEEEEEEEvNT_6ParamsE:
        .type           _ZN7cutlass13device_kernelIN5flash19enable_sm80_to_sm89INS1_16FlashAttnBwdSm80INS1_25CollectiveMainloopBwdSm80ILi2ELi1EN4cute5tupleIJNS5_1CILi64EEENS7_ILi96EEENS7_ILi128EEEEEENS_6half_tEfNS_4arch4Sm80ELb0ELb1ELb1ELb1ELb0ELb0ELb0ELb0ELi2ELi2ELi2ELi2ELb1EEENS1_21CollectiveEpilogueBwdISB_SC_SE_Li256ELb1ELb0ELi4EEENS1_19SingleTileSchedulerILb1ELb0ELb0ELi96EEEEEEEEEvNT_6ParamsE,@function
        .size           _ZN7cutlass13device_kernelIN5flash19enable_sm80_to_sm89INS1_16FlashAttnBwdSm80INS1_25CollectiveMainloopBwdSm80ILi2ELi1EN4cute5tupleIJNS5_1CILi64EEENS7_ILi96EEENS7_ILi128EEEEEENS_6half_tEfNS_4arch4Sm80ELb0ELb1ELb1ELb1ELb0ELb0ELb0ELb0ELi2ELi2ELi2ELi2ELb1EEENS1_21CollectiveEpilogueBwdISB_SC_SE_Li256ELb1ELb0ELi4EEENS1_19SingleTileSchedulerILb1ELb0ELb0ELi96EEEEEEEEEvNT_6ParamsE,(.L_x_119 - _ZN7cutlass13device_kernelIN5flash19enable_sm80_to_sm89INS1_16FlashAttnBwdSm80INS1_25CollectiveMainloopBwdSm80ILi2ELi1EN4cute5tupleIJNS5_1CILi64EEENS7_ILi96EEENS7_ILi128EEEEEENS_6half_tEfNS_4arch4Sm80ELb0ELb1ELb1ELb1ELb0ELb0ELb0ELb0ELi2ELi2ELi2ELi2ELb1EEENS1_21CollectiveEpilogueBwdISB_SC_SE_Li256ELb1ELb0ELi4EEENS1_19SingleTileSchedulerILb1ELb0ELb0ELi96EEEEEEEEEvNT_6ParamsE)
        .other          _ZN7cutlass13device_kernelIN5flash19enable_sm80_to_sm89INS1_16FlashAttnBwdSm80INS1_25CollectiveMainloopBwdSm80ILi2ELi1EN4cute5tupleIJNS5_1CILi64EEENS7_ILi96EEENS7_ILi128EEEEEENS_6half_tEfNS_4arch4Sm80ELb0ELb1ELb1ELb1ELb0ELb0ELb0ELb0ELi2ELi2ELi2ELi2ELb1EEENS1_21CollectiveEpilogueBwdISB_SC_SE_Li256ELb1ELb0ELi4EEENS1_19SingleTileSchedulerILb1ELb0ELb0ELi96EEEEEEEEEvNT_6ParamsE,@"STO_CUDA_ENTRY STV_DEFAULT"
_ZN7cutlass13device_kernelIN5flash19enable_sm80_to_sm89INS1_16FlashAttnBwdSm80INS1_25CollectiveMainloopBwdSm80ILi2ELi1EN4cute5tupleIJNS5_1CILi64EEENS7_ILi96EEENS7_ILi128EEEEEENS_6half_tEfNS_4arch4Sm80ELb0ELb1ELb1ELb1ELb0ELb0ELb0ELb0ELi2ELi2ELi2ELi2ELb1EEENS1_21CollectiveEpilogueBwdISB_SC_SE_Li256ELb1ELb0ELi4EEENS1_19SingleTileSchedulerILb1ELb0ELb0ELi96EEEEEEEEEvNT_6ParamsE:
[----:B------:R-:W-:Y:S01]  /*0000*/  LDC R1, c[0x0][0x37c] ;  /* 0x0000df00ff017b82 */ /* 0x000fe20000000800 */
[----:B------:R-:W-:Y:S05]  /*0010*/  EXIT ;  /* 0x000000000000794d */ /* 0x000fea0003800000 */
.L_x_12:
        /* <DEDUP_REMOVED lines=14> */
.L_x_119:


//--------------------- .text._ZN7cutlass13device_kernelIN5flash19enable_sm80_to_sm89INS1_16FlashAttnBwdSm80INS1_25CollectiveMainloopBwdSm80ILi2ELi1EN4cute5tupleIJNS5_1CILi64EEENS7_ILi96EEENS7_ILi128EEEEEENS_6half_tEfNS_4arch4Sm80ELb0ELb1ELb1ELb1ELb1ELb0ELb0ELb0ELi2ELi2ELi2ELi2ELb1EEENS1_21CollectiveEpilogueBwdISB_SC_SE_Li256ELb1ELb0ELi4EEENS1_19SingleTileSchedulerILb1ELb0ELb0ELi96EEEEEEEEEvNT_6ParamsE --------------------------
	.section	.text._ZN7cutlass13device_kernelIN5flash19enable_sm80_to_sm89INS1_16FlashAttnBwdSm80INS1_25CollectiveMainloopBwdSm80ILi2ELi1EN4cute5tupleIJNS5_1CILi64EEENS7_ILi96EEENS7_ILi128EEEEEENS_6half_tEfNS_4arch4Sm80ELb0ELb1ELb1ELb1ELb1ELb0ELb0ELb0ELi2ELi2ELi2ELi2ELb1EEENS1_21CollectiveEpilogueBwdISB_SC_SE_Li256ELb1ELb0ELi4EEENS1_19SingleTileSchedulerILb1ELb0ELb0ELi96EEEEEEEEEvNT_6ParamsE,"ax",@progbits
	.align	128
.text._ZN7cutlass13device_kernelIN5flash19enable_sm80_to_sm89INS1_16FlashAttnBwdSm80INS1_25CollectiveMainloopBwdSm80ILi2ELi1EN4cute5tupleIJNS5_1CILi64EEENS7_ILi96EEENS7_ILi128EEEEEENS_6half_tEfNS_4arch4Sm80ELb0ELb1ELb1ELb1ELb1ELb0ELb0ELb0ELi2ELi2ELi2ELi2ELb1EEENS1_21CollectiveEpilogueBwdISB_SC_SE_Li256ELb1ELb0ELi4EEENS1_19SingleTileSchedulerILb1ELb0ELb0ELi96EEEEEEEEEvNT_6ParamsE:
        .type           _ZN7cutlass13device_kernelIN5flash19enable_sm80_to_sm89INS1_16FlashAttnBwdSm80INS1_25CollectiveMainloopBwdSm80ILi2ELi1EN4cute5tupleIJNS5_1CILi64EEENS7_ILi96EEENS7_ILi128EEEEEENS_6half_tEfNS_4arch4Sm80ELb0ELb1ELb1ELb1ELb1ELb0ELb0ELb0ELi2ELi2ELi2ELi2ELb1EEENS1_21CollectiveEpilogueBwdISB_SC_SE_Li256ELb1ELb0ELi4EEENS1_19SingleTileSchedulerILb1ELb0ELb0ELi96EEEEEEEEEvNT_6ParamsE,@function
        .size           _ZN7cutlass13device_kernelIN5flash19enable_sm80_to_sm89INS1_16FlashAttnBwdSm80INS1_25CollectiveMainloopBwdSm80ILi2ELi1EN4cute5tupleIJNS5_1CILi64EEENS7_ILi96EEENS7_ILi128EEEEEENS_6half_tEfNS_4arch4Sm80ELb0ELb1ELb1ELb1ELb1ELb0ELb0ELb0ELi2ELi2ELi2ELi2ELb1EEENS1_21CollectiveEpilogueBwdISB_SC_SE_Li256ELb1ELb0ELi4EEENS1_19SingleTileSchedulerILb1ELb0ELb0ELi96EEEEEEEEEvNT_6ParamsE,(.L_x_120 - _ZN7cutlass13device_kernelIN5flash19enable_sm80_to_sm89INS1_16FlashAttnBwdSm80INS1_25CollectiveMainloopBwdSm80ILi2ELi1EN4cute5tupleIJNS5_1CILi64EEENS7_ILi96EEENS7_ILi128EEEEEENS_6half_tEfNS_4arch4Sm80ELb0ELb1ELb1ELb1ELb1ELb0ELb0ELb0ELi2ELi2ELi2ELi2ELb1EEENS1_21CollectiveEpilogueBwdISB_SC_SE_Li256ELb1ELb0ELi4EEENS1_19SingleTileSchedulerILb1ELb0ELb0ELi96EEEEEEEEEvNT_6ParamsE)
        .other          _ZN7cutlass13device_kernelIN5flash19enable_sm80_to_sm89INS1_16FlashAttnBwdSm80INS1_25CollectiveMainloopBwdSm80ILi2ELi1EN4cute5tupleIJNS5_1CILi64EEENS7_ILi96EEENS7_ILi128EEEEEENS_6half_tEfNS_4arch4Sm80ELb0ELb1ELb1ELb1ELb1ELb0ELb0ELb0ELi2ELi2ELi2ELi2ELb1EEENS1_21CollectiveEpilogueBwdISB_SC_SE_Li256ELb1ELb0ELi4EEENS1_19SingleTileSchedulerILb1ELb0ELb0ELi96EEEEEEEEEvNT_6ParamsE,@"STO_CUDA_ENTRY STV_DEFAULT"
_ZN7cutlass13device_kernelIN5flash19enable_sm80_to_sm89INS1_16FlashAttnBwdSm80INS1_25CollectiveMainloopBwdSm80ILi2ELi1EN4cute5tupleIJNS5_1CILi64EEENS7_ILi96EEENS7_ILi128EEEEEENS_6half_tEfNS_4arch4Sm80ELb0ELb1ELb1ELb1ELb1ELb0ELb0ELb0ELi2ELi2ELi2ELi2ELb1EEENS1_21CollectiveEpilogueBwdISB_SC_SE_Li256ELb1ELb0ELi4EEENS1_19SingleTileSchedulerILb1ELb0ELb0ELi96EEEEEEEEEvNT_6ParamsE:
[----:B------:R-:W-:Y:S01]  /*0000*/  LDC R1, c[0x0][0x37c] ;  /* 0x0000df00ff017b82 */ /* 0x000fe20000000800 */
[----:B------:R-:W-:Y:S05]  /*0010*/  EXIT ;  /* 0x000000000000794d */ /* 0x000fea0003800000 */
.L_x_13:
        /* <DEDUP_REMOVED lines=14> */
.L_x_120:


//--------------------- .text._ZN7cutlass13device_kernelIN5flash19enable_sm80_to_sm89INS1_16FlashAttnBwdSm80INS1_25CollectiveMainloopBwdSm80ILi2ELi1EN4cute5tupleIJNS5_1CILi64EEENS7_ILi96EEENS7_ILi128EEEEEENS_6half_tEfNS_4arch4Sm80ELb0ELb1ELb1ELb1ELb0ELb0ELb0ELb0ELi2ELi2ELi2ELi2ELb1EEENS1_24CollectiveEpilogueBwdGQAISB_fSE_Li256ELb1ELb0EEENS1_19SingleTileSchedulerILb1ELb0ELb0ELi96EEEEEEEEEvNT_6ParamsE --------------------------
	.section	.text._ZN7cutlass13device_kernelIN5flash19enable_sm80_to_sm89INS1_16FlashAttnBwdSm80INS1_25CollectiveMainloopBwdSm80ILi2ELi1EN4cute5tupleIJNS5_1CILi64EEENS7_ILi96EEENS7_ILi128EEEEEENS_6half_tEfNS_4arch4Sm80ELb0ELb1ELb1ELb1ELb0ELb0ELb0ELb0ELi2ELi2ELi2ELi2ELb1EEENS1_24CollectiveEpilogueBwdGQAISB_fSE_Li256ELb1ELb0EEENS1_19SingleTileSchedulerILb1ELb0ELb0ELi96EEEEEEEEEvNT_6ParamsE,"ax",@progbits
	.align	128
.text._ZN7cutlass13device_kernelIN5flash19enable_sm80_to_sm89INS1_16FlashAttnBwdSm80INS1_25CollectiveMainloopBwdSm80ILi2ELi1EN4cute5tupleIJNS5_1CILi64EEENS7_ILi96EEENS7_ILi128EEEEEENS_6half_tEfNS_4arch4Sm80ELb0ELb1ELb1ELb1ELb0ELb0ELb0ELb0ELi2ELi2ELi2ELi2ELb1EEENS1_24CollectiveEpilogueBwdGQAISB_fSE_Li256ELb1ELb0EEENS1_19SingleTileSchedulerILb1ELb0ELb0ELi96EEEEEEEEEvNT_6ParamsE:
        .type           _ZN7cutlass13device_kernelIN5flash19enable_sm80_to_sm89INS1_16FlashAttnBwdSm80INS1_25CollectiveMainloopBwdSm80ILi2ELi1EN4cute5tupleIJNS5_1CILi64EEENS7_ILi96EEENS7_ILi128EEEEEENS_6half_tEfNS_4arch4Sm80ELb0ELb1ELb1ELb1ELb0ELb0ELb0ELb0ELi2ELi2ELi2ELi2ELb1EEENS1_24CollectiveEpilogueBwdGQAISB_fSE_Li256ELb1ELb0EEENS1_19SingleTileSchedulerILb1ELb0ELb0ELi96EEEEEEEEEvNT_6ParamsE,@function
        .size           _ZN7cutlass13device_kernelIN5flash19enable_sm80_to_sm89INS1_16FlashAttnBwdSm80INS1_25CollectiveMainloopBwdSm80ILi2ELi1EN4cute5tupleIJNS5_1CILi64EEENS7_ILi96EEENS7_ILi128EEEEEENS_6half_tEfNS_4arch4Sm80ELb0ELb1ELb1ELb1ELb0ELb0ELb0ELb0ELi2ELi2ELi2ELi2ELb1EEENS1_24CollectiveEpilogueBwdGQAISB_fSE_Li256ELb1ELb0EEENS1_19SingleTileSchedulerILb1ELb0ELb0ELi96EEEEEEEEEvNT_6ParamsE,(.L_x_121 - _ZN7cutlass13device_kernelIN5flash19enable_sm80_to_sm89INS1_16FlashAttnBwdSm80INS1_25CollectiveMainloopBwdSm80ILi2ELi1EN4cute5tupleIJNS5_1CILi64EEENS7_ILi96EEENS7_ILi128EEEEEENS_6half_tEfNS_4arch4Sm80ELb0ELb1ELb1ELb1ELb0ELb0ELb0ELb0ELi2ELi2ELi2ELi2ELb1EEENS1_24CollectiveEpilogueBwdGQAISB_fSE_Li256ELb1ELb0EEENS1_19SingleTileSchedulerILb1ELb0ELb0ELi96EEEEEEEEEvNT_6ParamsE)
        .other          _ZN7cutlass13device_kernelIN5flash19enable_sm80_to_sm89INS1_16FlashAttnBwdSm80INS1_25CollectiveMainloopBwdSm80ILi2ELi1EN4cute5tupleIJNS5_1CILi64EEENS7_ILi96EEENS7_ILi128EEEEEENS_6half_tEfNS_4arch4Sm80ELb0ELb1ELb1ELb1ELb0ELb0ELb0ELb0ELi2ELi2ELi2ELi2ELb1EEENS1_24CollectiveEpilogueBwdGQAISB_fSE_Li256ELb1ELb0EEENS1_19SingleTileSchedulerILb1ELb0ELb0ELi96EEEEEEEEEvNT_6ParamsE,@"STO_CUDA_ENTRY STV_DEFAULT"
_ZN7cutlass13device_kernelIN5flash19enable_sm80_to_sm89INS1_16FlashAttnBwdSm80INS1_25CollectiveMainloopBwdSm80ILi2ELi1EN4cute5tupleIJNS5_1CILi64EEENS7_ILi96EEENS7_ILi128EEEEEENS_6half_tEfNS_4arch4Sm80ELb0ELb1ELb1ELb1ELb0ELb0ELb0ELb0ELi2ELi2ELi2ELi2ELb1EEENS1_24CollectiveEpilogueBwdGQAISB_fSE_Li256ELb1ELb0EEENS1_19SingleTileSchedulerILb1ELb0ELb0ELi96EEEEEEEEEvNT_6ParamsE:
[----:B------:R-:W-:Y:S01]  /*0000*/  LDC R1, c[0x0][0x37c] ;  /* 0x0000df00ff017b82 */ /* 0x000fe20000000800 */
[----:B------:R-:W-:Y:S05]  /*0010*/  EXIT ;  /* 0x000000000000794d */ /* 0x000fea0003800000 */
.L_x_14:
        /* <DEDUP_REMOVED lines=14> */
.L_x_121:


//--------------------- .text._ZN7cutlass13device_kernelIN5flash19enable_sm80_to_sm89INS1_16FlashAttnBwdSm80INS1_25CollectiveMainloopBwdSm80ILi2ELi1EN4cute5tupleIJNS5_1CILi64EEENS7_ILi96EEENS7_ILi128EEEEEENS_6half_tEfNS_4arch4Sm80ELb0ELb1ELb1ELb1ELb1ELb0ELb0ELb0ELi2ELi2ELi2ELi2ELb1EEENS1_24CollectiveEpilogueBwdGQAISB_fSE_Li256ELb1ELb1EEENS1_19SingleTileSchedulerILb1ELb0ELb0ELi96EEEEEEEEEvNT_6ParamsE --------------------------
	.section	.text._ZN7cutlass13device_kernelIN5flash19enable_sm80_to_sm89INS1_16FlashAttnBwdSm80INS1_25CollectiveMainloopBwdSm80ILi2ELi1EN4cute5tupleIJNS5_1CILi64EEENS7_ILi96EEENS7_ILi128EEEEEENS_6half_tEfNS_4arch4Sm80ELb0ELb1ELb1ELb1ELb1ELb0ELb0ELb0ELi2ELi2ELi2ELi2ELb1EEENS1_24CollectiveEpilogueBwdGQAISB_fSE_Li256ELb1ELb1EEENS1_19SingleTileSchedulerILb1ELb0ELb0ELi96EEEEEEEEEvNT_6ParamsE,"ax",@progbits
	.align	128
.text._ZN7cutlass13device_kernelIN5flash19enable_sm80_to_sm89INS1_16FlashAttnBwdSm80INS1_25CollectiveMainloopBwdSm80ILi2ELi1EN4cute5tupleIJNS5_1CILi64EEENS7_ILi96EEENS7_ILi128EEEEEENS_6half_tEfNS_4arch4Sm80ELb0ELb1ELb1ELb1ELb1ELb0ELb0ELb0ELi2ELi2ELi2ELi2ELb1EEENS1_24CollectiveEpilogueBwdGQAISB_fSE_Li256ELb1ELb1EEENS1_19SingleTileSchedulerILb1ELb0ELb0ELi96EEEEEEEEEvNT_6ParamsE:
        .type           _ZN7cutlass13device_kernelIN5flash19enable_sm80_to_sm89INS1_16FlashAttnBwdSm80INS1_25CollectiveMainloopBwdSm80ILi2ELi1EN4cute5tupleIJNS5_1CILi64EEENS7_ILi96EEENS7_ILi128EEEEEENS_6half_tEfNS_4arch4Sm80ELb0ELb1ELb1ELb1ELb1ELb0ELb0ELb0ELi2ELi2ELi2ELi2ELb1EEENS1_24CollectiveEpilogueBwdGQAISB_fSE_Li256ELb1ELb1EEENS1_19SingleTileSchedulerILb1ELb0ELb0ELi96EEEEEEEEEvNT_6ParamsE,@function
        .size           _ZN7cutlass13device_kernelIN5flash19enable_sm80_to_sm89INS1_16FlashAttnBwdSm80INS1_25CollectiveMainloopBwdSm80ILi2ELi1EN4cute5tupleIJNS5_1CILi64EEENS7_ILi96EEENS7_ILi128EEEEEENS_6half_tEfNS_4arch4Sm80ELb0ELb1ELb1ELb1ELb1ELb0ELb0ELb0ELi2ELi2ELi2ELi2ELb1EEENS1_24CollectiveEpilogueBwdGQAISB_fSE_Li256ELb1ELb1EEENS1_19SingleTileSchedulerILb1ELb0ELb0ELi96EEEEEEEEEvNT_6ParamsE,(.L_x_122 - _ZN7cutlass13device_kernelIN5flash19enable_sm80_to_sm89INS1_16FlashAttnBwdSm80INS1_25CollectiveMainloopBwdSm80ILi2ELi1EN4cute5tupleIJNS5_1CILi64EEENS7_ILi96EEENS7_ILi128EEEEEENS_6half_tEfNS_4arch4Sm80ELb0ELb1ELb1ELb1ELb1ELb0ELb0ELb0ELi2ELi2ELi2ELi2ELb1EEENS1_24CollectiveEpilogueBwdGQAISB_fSE_Li256ELb1ELb1EEENS1_19SingleTileSchedulerILb1ELb0ELb0ELi96EEEEEEEEEvNT_6ParamsE)
        .other          _ZN7cutlass13device_kernelIN5flash19enable_sm80_to_sm89INS1_16FlashAttnBwdSm80INS1_25CollectiveMainloopBwdSm80ILi2ELi1EN4cute5tupleIJNS5_1CILi64EEENS7_ILi96EEENS7_ILi128EEEEEENS_6half_tEfNS_4arch4Sm80ELb0ELb1ELb1ELb1ELb1ELb0ELb0ELb0ELi2ELi2ELi2ELi2ELb1EEENS1_24CollectiveEpilogueBwdGQAISB_fSE_Li256ELb1ELb1EEENS1_19SingleTileSchedulerILb1ELb0ELb0ELi96EEEEEEEEEvNT_6ParamsE,@"STO_CUDA_ENTRY STV_DEFAULT"
_ZN7cutlass13device_kernelIN5flash19enable_sm80_to_sm89INS1_16FlashAttnBwdSm80INS1_25CollectiveMainloopBwdSm80ILi2ELi1EN4cute5tupleIJNS5_1CILi64EEENS7_ILi96EEENS7_ILi128EEEEEENS_6half_tEfNS_4arch4Sm80ELb0ELb1ELb1ELb1ELb1ELb0ELb0ELb0ELi2ELi2ELi2ELi2ELb1EEENS1_24CollectiveEpilogueBwdGQAISB_fSE_Li256ELb1ELb1EEENS1_19SingleTileSchedulerILb1ELb0ELb0ELi96EEEEEEEEEvNT_6ParamsE:
[----:B------:R-:W-:Y:S01]  /*0000*/  LDC R1, c[0x0][0x37c] ;  /* 0x0000df00ff017b82 */ /* 0x000fe20000000800 */
[----:B------:R-:W-:Y:S05]  /*0010*/  EXIT ;  /* 0x000000000000794d */ /* 0x000fea0003800000 */
.L_x_15:
        /* <DEDUP_REMOVED lines=14> */
.L_x_122:


//--------------------- .text._ZN7cutlass13device_kernelIN5flash19enable_sm80_to_sm89INS1_16FlashAttnBwdSm80INS1_25CollectiveMainloopBwdSm80ILi2ELi1EN4cute5tupleIJNS5_1CILi64EEENS7_ILi96EEENS7_ILi128EEEEEENS_6half_tEfNS_4arch4Sm80ELb1ELb0ELb1ELb0ELb0ELb0ELb0ELb0ELi2ELi2ELi2ELi2ELb1EEENS1_21CollectiveEpilogueBwdISB_SC_SE_Li256ELb0ELb0ELi4EEENS1_25SingleTileBwdLPTSchedulerILb0ELi96ELb0EEEEEEEEEvNT_6ParamsE --------------------------
	.section	.text._ZN7cutlass13device_kernelIN5flash19enable_sm80_to_sm89INS1_16FlashAttnBwdSm80INS1_25CollectiveMainloopBwdSm80ILi2ELi1EN4cute5tupleIJNS5_1CILi64EEENS7_ILi96EEENS7_ILi128EEEEEENS_6half_tEfNS_4arch4Sm80ELb1ELb0ELb1ELb0ELb0ELb0ELb0ELb0ELi2ELi2ELi2ELi2ELb1EEENS1_21CollectiveEpilogueBwdISB_SC_SE_Li256ELb0ELb0ELi4EEENS1_25SingleTileBwdLPTSchedulerILb0ELi96ELb0EEEEEEEEEvNT_6ParamsE,"ax",@progbits
	.align	128
.text._ZN7cutlass13device_kernelIN5flash19enable_sm80_to_sm89INS1_16FlashAttnBwdSm80INS1_25CollectiveMainloopBwdSm80ILi2ELi1EN4cute5tupleIJNS5_1CILi64EEENS7_ILi96EEENS7_ILi128EEEEEENS_6half_tEfNS_4arch4Sm80ELb1ELb0ELb1ELb0ELb0ELb0ELb0ELb0ELi2ELi2ELi2ELi2ELb1EEENS1_21CollectiveEpilogueBwdISB_SC_SE_Li256ELb0ELb0ELi4EEENS1_25SingleTileBwdLPTSchedulerILb0ELi96ELb0EEEEEEEEEvNT_6ParamsE:
        .type           _ZN7cutlass13device_kernelIN5flash19enable_sm80_to_sm89INS1_16FlashAttnBwdSm80INS1_25CollectiveMainloopBwdSm80ILi2ELi1EN4cute5tupleIJNS5_1CILi64EEENS7_ILi96EEENS7_ILi128EEEEEENS_6half_tEfNS_4arch4Sm80ELb1ELb0ELb1ELb0ELb0ELb0ELb0ELb0ELi2ELi2ELi2ELi2ELb1EEENS1_21CollectiveEpilogueBwdISB_SC_SE_Li256ELb0ELb0ELi4EEENS1_25SingleTileBwdLPTSchedulerILb0ELi96ELb0EEEEEEEEEvNT_6ParamsE,@function
        .size           _ZN7cutlass13device_kernelIN5flash19enable_sm80_to_sm89INS1_16FlashAttnBwdSm80INS1_25CollectiveMainloopBwdSm80ILi2ELi1EN4cute5tupleIJNS5_1CILi64EEENS7_ILi96EEENS7_ILi128EEEEEENS_6half_tEfNS_4arch4Sm80ELb1ELb0ELb1ELb0ELb0ELb0ELb0ELb0ELi2ELi2ELi2ELi2ELb1EEENS1_21CollectiveEpilogueBwdISB_SC_SE_Li256ELb0ELb0ELi4EEENS1_25SingleTileBwdLPTSchedulerILb0ELi96ELb0EEEEEEEEEvNT_6ParamsE,(.L_x_123 - _ZN7cutlass13device_kernelIN5flash19enable_sm80_to_sm89INS1_16FlashAttnBwdSm80INS1_25CollectiveMainloopBwdSm80ILi2ELi1EN4cute5tupleIJNS5_1CILi64EEENS7_ILi96EEENS7_ILi128EEEEEENS_6half_tEfNS_4arch4Sm80ELb1ELb0ELb1ELb0ELb0ELb0ELb0ELb0ELi2ELi2ELi2ELi2ELb1EEENS1_21CollectiveEpilogueBwdISB_SC_SE_Li256ELb0ELb0ELi4EEENS1_25SingleTileBwdLPTSchedulerILb0ELi96ELb0EEEEEEEEEvNT_6ParamsE)
        .other          _ZN7cutlass13device_kernelIN5flash19enable_sm80_to_sm89INS1_16FlashAttnBwdSm80INS1_25CollectiveMainloopBwdSm80ILi2ELi1EN4cute5tupleIJNS5_1CILi64EEENS7_ILi96EEENS7_ILi128EEEEEENS_6half_tEfNS_4arch4Sm80ELb1ELb0ELb1ELb0ELb0ELb0ELb0ELb0ELi2ELi2ELi2ELi2ELb1EEENS1_21CollectiveEpilogueBwdISB_SC_SE_Li256ELb0ELb0ELi4EEENS1_25SingleTileBwdLPTSchedulerILb0ELi96ELb0EEEEEEEEEvNT_6ParamsE,@"STO_CUDA_ENTRY STV_DEFAULT"
_ZN7cutlass13device_kernelIN5flash19enable_sm80_to_sm89INS1_16FlashAttnBwdSm80INS1_25CollectiveMainloopBwdSm80ILi2ELi1EN4cute5tupleIJNS5_1CILi64EEENS7_ILi96EEENS7_ILi128EEEEEENS_6half_tEfNS_4arch4Sm80ELb1ELb0ELb1ELb0ELb0ELb0ELb0ELb0ELi2ELi2ELi2ELi2ELb1EEENS1_21CollectiveEpilogueBwdISB_SC_SE_Li256ELb0ELb0ELi4EEENS1_25SingleTileBwdLPTSchedulerILb0ELi96ELb0EEEEEEEEEvNT_6ParamsE:
[----:B------:R-:W-:Y:S01]  /*0000*/  LDC R1, c[0x0][0x37c] ;  /* 0x0000df00ff017b82 */ /* 0x000fe20000000800 */
[----:B------:R-:W-:Y:S05]  /*0010*/  EXIT ;  /* 0x000000000000794d */ /* 0x000fea0003800000 */
.L_x_16:
        /* <DEDUP_REMOVED lines=14> */
.L_x_123:


//--------------------- .text._ZN7cutlass13device_kernelIN5flash19enable_sm80_to_sm89INS1_16FlashAttnBwdSm80INS1_25CollectiveMainloopBwdSm80ILi2ELi1EN4cute5tupleIJNS5_1CILi64EEENS7_ILi96EEENS7_ILi128EEEEEENS_6half_tEfNS_4arch4Sm80ELb1ELb0ELb1ELb0ELb1ELb0ELb0ELb0ELi2ELi2ELi2ELi2ELb1EEENS1_21CollectiveEpilogueBwdISB_SC_SE_Li256ELb0ELb0ELi4EEENS1_25SingleTileBwdLPTSchedulerILb0ELi96ELb1EEEEEEEEEvNT_6ParamsE --------------------------
	.section	.text._ZN7cutlass13device_kernelIN5flash19enable_sm80_to_sm89INS1_16FlashAttnBwdSm80INS1_25CollectiveMainloopBwdSm80ILi2ELi1EN4cute5tupleIJNS5_1CILi64EEENS7_ILi96EEENS7_ILi128EEEEEENS_6half_tEfNS_4arch4Sm80ELb1ELb0ELb1ELb0ELb1ELb0ELb0ELb0ELi2ELi2ELi2ELi2ELb1EEENS1_21CollectiveEpilogueBwdISB_SC_SE_Li256ELb0ELb0ELi4EEENS1_25SingleTileBwdLPTSchedulerILb0ELi96ELb1EEEEEEEEEvNT_6ParamsE,"ax",@progbits
	.align	128
.text._ZN7cutlass13device_kernelIN5flash19enable_sm80_to_sm89INS1_16FlashAttnBwdSm80INS1_25CollectiveMainloopBwdSm80ILi2ELi1EN4cute5tupleIJNS5_1CILi64EEENS7_ILi96EEENS7_ILi128EEEEEENS_6half_tEfNS_4arch4Sm80ELb1ELb0ELb1ELb0ELb1ELb0ELb0ELb0ELi2ELi2ELi2ELi2ELb1EEENS1_21CollectiveEpilogueBwdISB_SC_SE_Li256ELb0ELb0ELi4EEENS1_25SingleTileBwdLPTSchedulerILb0ELi96ELb1EEEEEEEEEvNT_6ParamsE:
        .type           _ZN7cutlass13device_kernelIN5flash19enable_sm80_to_sm89INS1_16FlashAttnBwdSm80INS1_25CollectiveMainloopBwdSm80ILi2ELi1EN4cute5tupleIJNS5_1CILi64EEENS7_ILi96EEENS7_ILi128EEEEEENS_6half_tEfNS_4arch4Sm80ELb1ELb0ELb1ELb0ELb1ELb0ELb0ELb0ELi2ELi2ELi2ELi2ELb1EEENS1_21CollectiveEpilogueBwdISB_SC_SE_Li256ELb0ELb0ELi4EEENS1_25SingleTileBwdLPTSchedulerILb0ELi96ELb1EEEEEEEEEvNT_6ParamsE,@function
        .size           _ZN7cutlass13device_kernelIN5flash19enable_sm80_to_sm89INS1_16FlashAttnBwdSm80INS1_25CollectiveMainloopBwdSm80ILi2ELi1EN4cute5tupleIJNS5_1CILi64EEENS7_ILi96EEENS7_ILi128EEEEEENS_6half_tEfNS_4arch4Sm80ELb1ELb0ELb1ELb0ELb1ELb0ELb0ELb0ELi2ELi2ELi2ELi2ELb1EEENS1_21CollectiveEpilogueBwdISB_SC_SE_Li256ELb0ELb0ELi4EEENS1_25SingleTileBwdLPTSchedulerILb0ELi96ELb1EEEEEEEEEvNT_6ParamsE,(.L_x_124 - _ZN7cutlass13device_kernelIN5flash19enable_sm80_to_sm89INS1_16FlashAttnBwdSm80INS1_25CollectiveMainloopBwdSm80ILi2ELi1EN4cute5tupleIJNS5_1CILi64EEENS7_ILi96EEENS7_ILi128EEEEEENS_6half_tEfNS_4arch4Sm80ELb1ELb0ELb1ELb0ELb1ELb0ELb0ELb0ELi2ELi2ELi2ELi2ELb1EEENS1_21CollectiveEpilogueBwdISB_SC_SE_Li256ELb0ELb0ELi4EEENS1_25SingleTileBwdLPTSchedulerILb0ELi96ELb1EEEEEEEEEvNT_6ParamsE)
        .other          _ZN7cutlass13device_kernelIN5flash19enable_sm80_to_sm89INS1_16FlashAttnBwdSm80INS1_25CollectiveMainloopBwdSm80ILi2ELi1EN4cute5tupleIJNS5_1CILi64EEENS7_ILi96EEENS7_ILi128EEEEEENS_6half_tEfNS_4arch4Sm80ELb1ELb0ELb1ELb0ELb1ELb0ELb0ELb0ELi2ELi2ELi2ELi2ELb1EEENS1_21CollectiveEpilogueBwdISB_SC_SE_Li256ELb0ELb0ELi4EEENS1_25SingleTileBwdLPTSchedulerILb0ELi96ELb1EEEEEEEEEvNT_6ParamsE,@"STO_CUDA_ENTRY STV_DEFAULT"
_ZN7cutlass13device_kernelIN5flash19enable_sm80_to_sm89INS1_16FlashAttnBwdSm80INS1_25CollectiveMainloopBwdSm80ILi2ELi1EN4cute5tupleIJNS5_1CILi64EEENS7_ILi96EEENS7_ILi128EEEEEENS_6half_tEfNS_4arch4Sm80ELb1ELb0ELb1ELb0ELb1ELb0ELb0ELb0ELi2ELi2ELi2ELi2ELb1EEENS1_21CollectiveEpilogueBwdISB_SC_SE_Li256ELb0ELb0ELi4EEENS1_25SingleTileBwdLPTSchedulerILb0ELi96ELb1EEEEEEEEEvNT_6ParamsE:
[----:B------:R-:W-:Y:S01]  /*0000*/  LDC R1, c[0x0][0x37c] ;  /* 0x0000df00ff017b82 */ /* 0x000fe20000000800 */
[----:B------:R-:W-:Y:S05]  /*0010*/  EXIT ;  /* 0x000000000000794d */ /* 0x000fea0003800000 */
.L_x_17:
        /* <DEDUP_REMOVED lines=14> */
.L_x_124:


//--------------------- .text._ZN7cutlass13device_kernelIN5flash19enable_sm80_to_sm89INS1_16FlashAttnBwdSm80INS1_25CollectiveMainloopBwdSm80ILi2ELi1EN4cute5tupleIJNS5_1CILi64EEENS7_ILi96EEENS7_ILi128EEEEEENS_6half_tEfNS_4arch4Sm80ELb1ELb0ELb1ELb0ELb0ELb0ELb0ELb0ELi2ELi2ELi2ELi2ELb1EEENS1_24CollectiveEpilogueBwdGQAISB_fSE_Li256ELb0ELb0EEENS1_25SingleTileBwdLPTSchedulerILb0ELi96ELb0EEEEEEEEEvNT_6ParamsE --------------------------
	.section	.text._ZN7cutlass13device_kernelIN5flash19enable_sm80_to_sm89INS1_16FlashAttnBwdSm80INS1_25CollectiveMainloopBwdSm80ILi2ELi1EN4cute5tupleIJNS5_1CILi64EEENS7_ILi96EEENS7_ILi128EEEEEENS_6half_tEfNS_4arch4Sm80ELb1ELb0ELb1ELb0ELb0ELb0ELb0ELb0ELi2ELi2ELi2ELi2ELb1EEENS1_24CollectiveEpilogueBwdGQAISB_fSE_Li256ELb0ELb0EEENS1_25SingleTileBwdLPTSchedulerILb0ELi96ELb0EEEEEEEEEvNT_6ParamsE,"ax",@progbits
	.align	128
.text._ZN7cutlass13device_kernelIN5flash19enable_sm80_to_sm89INS1_16FlashAttnBwdSm80INS1_25CollectiveMainloopBwdSm80ILi2ELi1EN4cute5tupleIJNS5_1CILi64EEENS7_ILi96EEENS7_ILi128EEEEEENS_6half_tEfNS_4arch4Sm80ELb1ELb0ELb1ELb0ELb0ELb0ELb0ELb0ELi2ELi2ELi2ELi2ELb1EEENS1_24CollectiveEpilogueBwdGQAISB_fSE_Li256ELb0ELb0EEENS1_25SingleTileBwdLPTSchedulerILb0ELi96ELb0EEEEEEEEEvNT_6ParamsE:
        .type           _ZN7cutlass13device_kernelIN5flash19enable_sm80_to_sm89INS1_16FlashAttnBwdSm80INS1_25CollectiveMainloopBwdSm80ILi2ELi1EN4cute5tupleIJNS5_1CILi64EEENS7_ILi96EEENS7_ILi128EEEEEENS_6half_tEfNS_4arch4Sm80ELb1ELb0ELb1ELb0ELb0ELb0ELb0ELb0ELi2ELi2ELi2ELi2ELb1EEENS1_24CollectiveEpilogueBwdGQAISB_fSE_Li256ELb0ELb0EEENS1_25SingleTileBwdLPTSchedulerILb0ELi96ELb0EEEEEEEEEvNT_6ParamsE,@function
        .size           _ZN7cutlass13device_kernelIN5flash19enable_sm80_to_sm89INS1_16FlashAttnBwdSm80INS1_25CollectiveMainloopBwdSm80ILi2ELi1EN4cute5tupleIJNS5_1CILi64EEENS7_ILi96EEENS7_ILi128EEEEEENS_6half_tEfNS_4arch4Sm80ELb1ELb0ELb1ELb0ELb0ELb0ELb0ELb0ELi2ELi2ELi2ELi2ELb1EEENS1_24CollectiveEpilogueBwdGQAISB_fSE_Li256ELb0ELb0EEENS1_25SingleTileBwdLPTSchedulerILb0ELi96ELb0EEEEEEEEEvNT_6ParamsE,(.L_x_125 - _ZN7cutlass13device_kernelIN5flash19enable_sm80_to_sm89INS1_16FlashAttnBwdSm80INS1_25CollectiveMainloopBwdSm80ILi2ELi1EN4cute5tupleIJNS5_1CILi64EEENS7_ILi96EEENS7_ILi128EEEEEENS_6half_tEfNS_4arch4Sm80ELb1ELb0ELb1ELb0ELb0ELb0ELb0ELb0ELi2ELi2ELi2ELi2ELb1EEENS1_24CollectiveEpilogueBwdGQAISB_fSE_Li256ELb0ELb0EEENS1_25SingleTileBwdLPTSchedulerILb0ELi96ELb0EEEEEEEEEvNT_6ParamsE)
        .other          _ZN7cutlass13device_kernelIN5flash19enable_sm80_to_sm89INS1_16FlashAttnBwdSm80INS1_25CollectiveMainloopBwdSm80ILi2ELi1EN4cute5tupleIJNS5_1CILi64EEENS7_ILi96EEENS7_ILi128EEEEEENS_6half_tEfNS_4arch4Sm80ELb1ELb0ELb1ELb0ELb0ELb0ELb0ELb0ELi2ELi2ELi2ELi2ELb1EEENS1_24CollectiveEpilogueBwdGQAISB_fSE_Li256ELb0ELb0EEENS1_25SingleTileBwdLPTSchedulerILb0ELi96ELb0EEEEEEEEEvNT_6ParamsE,@"STO_CUDA_ENTRY STV_DEFAULT"
_ZN7cutlass13device_kernelIN5flash19enable_sm80_to_sm89INS1_16FlashAttnBwdSm80INS1_25CollectiveMainloopBwdSm80ILi2ELi1EN4cute5tupleIJNS5_1CILi64EEENS7_ILi96EEENS7_ILi128EEEEEENS_6half_tEfNS_4arch4Sm80ELb1ELb0ELb1ELb0ELb0ELb0ELb0ELb0ELi2ELi2ELi2ELi2ELb1EEENS1_24CollectiveEpilogueBwdGQAISB_fSE_Li256ELb0ELb0EEENS1_25SingleTileBwdLPTSchedulerILb0ELi96ELb0EEEEEEEEEvNT_6ParamsE:
[----:B------:R-:W-:Y:S01]  /*0000*/  LDC R1, c[0x0][0x37c] ;  /* 0x0000df00ff017b82 */ /* 0x000fe20000000800 */
[----:B------:R-:W-:Y:S05]  /*0010*/  EXIT ;  /* 0x000000000000794d */ /* 0x000fea0003800000 */
.L_x_18:
        /* <DEDUP_REMOVED lines=14> */
.L_x_125:


//--------------------- .text._ZN7cutlass13device_kernelIN5flash19enable_sm80_to_sm89INS1_16FlashAttnBwdSm80INS1_25CollectiveMainloopBwdSm80ILi2ELi1EN4cute5tupleIJNS5_1CILi64EEENS7_ILi96EEENS7_ILi128EEEEEENS_6half_tEfNS_4arch4Sm80ELb1ELb0ELb1ELb0ELb1ELb0ELb0ELb0ELi2ELi2ELi2ELi2ELb1EEENS1_24CollectiveEpilogueBwdGQAISB_fSE_Li256ELb0ELb1EEENS1_25SingleTileBwdLPTSchedulerILb0ELi96ELb1EEEEEEEEEvNT_6ParamsE --------------------------
	.section	.text._ZN7cutlass13device_kernelIN5flash19enable_sm80_to_sm89INS1_16FlashAttnBwdSm80INS1_25CollectiveMainloopBwdSm80ILi2ELi1EN4cute5tupleIJNS5_1CILi64EEENS7_ILi96EEENS7_ILi128EEEEEENS_6half_tEfNS_4arch4Sm80ELb1ELb0ELb1ELb0ELb1ELb0ELb0ELb0ELi2ELi2ELi2ELi2ELb1EEENS1_24CollectiveEpilogueBwdGQAISB_fSE_Li256ELb0ELb1EEENS1_25SingleTileBwdLPTSchedulerILb0ELi96ELb1EEEEEEEEEvNT_6ParamsE,"ax",@progbits
	.align	128
.text._ZN7cutlass13device_kernelIN5flash19enable_sm80_to_sm89INS1_16FlashAttnBwdSm80INS1_25CollectiveMainloopBwdSm80ILi2ELi1EN4cute5tupleIJNS5_1CILi64EEENS7_ILi96EEENS7_ILi128EEEEEENS_6half_tEfNS_4arch4Sm80ELb1ELb0ELb1ELb0ELb1ELb0ELb0ELb0ELi2ELi2ELi2ELi2ELb1EEENS1_24CollectiveEpilogueBwdGQAISB_fSE_Li256ELb0ELb1EEENS1_25SingleTileBwdLPTSchedulerILb0ELi96ELb1EEEEEEEEEvNT_6ParamsE:
        .type           _ZN7cutlass13device_kernelIN5flash19enable_sm80_to_sm89INS1_16FlashAttnBwdSm80INS1_25CollectiveMainloopBwdSm80ILi2ELi1EN4cute5tupleIJNS5_1CILi64EEENS7_ILi96EEENS7_ILi128EEEEEENS_6half_tEfNS_4arch4Sm80ELb1ELb0ELb1ELb0ELb1ELb0ELb0ELb0ELi2ELi2ELi2ELi2ELb1EEENS1_24CollectiveEpilogueBwdGQAISB_fSE_Li256ELb0ELb1EEENS1_25SingleTileBwdLPTSchedulerILb0ELi96ELb1EEEEEEEEEvNT_6ParamsE,@function
        .size           _ZN7cutlass13device_kernelIN5flash19enable_sm80_to_sm89INS1_16FlashAttnBwdSm80INS1_25CollectiveMainloopBwdSm80ILi2ELi1EN4cute5tupleIJNS5_1CILi64EEENS7_ILi96EEENS7_ILi128EEEEEENS_6half_tEfNS_4arch4Sm80ELb1ELb0ELb1ELb0ELb1ELb0ELb0ELb0ELi2ELi2ELi2ELi2ELb1EEENS1_24CollectiveEpilogueBwdGQAISB_fSE_Li256ELb0ELb1EEENS1_25SingleTileBwdLPTSchedulerILb0ELi96ELb1EEEEEEEEEvNT_6ParamsE,(.L_x_126 - _ZN7cutlass13device_kernelIN5flash19enable_sm80_to_sm89INS1_16FlashAttnBwdSm80INS1_25CollectiveMainloopBwdSm80ILi2ELi1EN4cute5tupleIJNS5_1CILi64EEENS7_ILi96EEENS7_ILi128EEEEEENS_6half_tEfNS_4arch4Sm80ELb1ELb0ELb1ELb0ELb1ELb0ELb0ELb0ELi2ELi2ELi2ELi2ELb1EEENS1_24CollectiveEpilogueBwdGQAISB_fSE_Li256ELb0ELb1EEENS1_25SingleTileBwdLPTSchedulerILb0ELi96ELb1EEEEEEEEEvNT_6ParamsE)
        .other          _ZN7cutlass13device_kernelIN5flash19enable_sm80_to_sm89INS1_16FlashAttnBwdSm80INS1_25CollectiveMainloopBwdSm80ILi2ELi1EN4cute5tupleIJNS5_1CILi64EEENS7_ILi96EEENS7_ILi128EEEEEENS_6half_tEfNS_4arch4Sm80ELb1ELb0ELb1ELb0ELb1ELb0ELb0ELb0ELi2ELi2ELi2ELi2ELb1EEENS1_24CollectiveEpilogueBwdGQAISB_fSE_Li256ELb0ELb1EEENS1_25SingleTileBwdLPTSchedulerILb0ELi96ELb1EEEEEEEEEvNT_6ParamsE,@"STO_CUDA_ENTRY STV_DEFAULT"
_ZN7cutlass13device_kernelIN5flash19enable_sm80_to_sm89INS1_16FlashAttnBwdSm80INS1_25CollectiveMainloopBwdSm80ILi2ELi1EN4cute5tupleIJNS5_1CILi64EEENS7_ILi96EEENS7_ILi128EEEEEENS_6half_tEfNS_4arch4Sm80ELb1ELb0ELb1ELb0ELb1ELb0ELb0ELb0ELi2ELi2ELi2ELi2ELb1EEENS1_24CollectiveEpilogueBwdGQAISB_fSE_Li256ELb0ELb1EEENS1_25SingleTileBwdLPTSchedulerILb0ELi96ELb1EEEEEEEEEvNT_6ParamsE:
[----:B------:R-:W-:Y:S01]  /*0000*/  LDC R1, c[0x0][0x37c] ;  /* 0x0000df00ff017b82 */ /* 0x000fe20000000800 */
[----:B------:R-:W-:Y:S05]  /*0010*/  EXIT ;  /* 0x000000000000794d */ /* 0x000fea0003800000 */
.L_x_19:
        /* <DEDUP_REMOVED lines=14> */
.L_x_126:


//--------------------- .text._ZN7cutlass13device_kernelIN5flash19enable_sm80_to_sm89INS1_16FlashAttnBwdSm80INS1_25CollectiveMainloopBwdSm80ILi2ELi1EN4cute5tupleIJNS5_1CILi64EEENS7_ILi96EEENS7_ILi128EEEEEENS_6half_tEfNS_4arch4Sm80ELb1ELb0ELb1ELb1ELb0ELb0ELb0ELb0ELi2ELi2ELi2ELi2ELb1EEENS1_21CollectiveEpilogueBwdISB_SC_SE_Li256ELb1ELb0ELi4EEENS1_25SingleTileBwdLPTSchedulerILb1ELi96ELb0EEEEEEEEEvNT_6ParamsE --------------------------
	.section	.text._ZN7cutlass13device_kernelIN5flash19enable_sm80_to_sm89INS1_16FlashAttnBwdSm80INS1_25CollectiveMainloopBwdSm80ILi2ELi1EN4cute5tupleIJNS5_1CILi64EEENS7_ILi96EEENS7_ILi128EEEEEENS_6half_tEfNS_4arch4Sm80ELb1ELb0ELb1ELb1ELb0ELb0ELb0ELb0ELi2ELi2ELi2ELi2ELb1EEENS1_21CollectiveEpilogueBwdISB_SC_SE_Li256ELb1ELb0ELi4EEENS1_25SingleTileBwdLPTSchedulerILb1ELi96ELb0EEEEEEEEEvNT_6ParamsE,"ax",@progbits
	.align	128
.text._ZN7cutlass13device_kernelIN5flash19enable_sm80_to_sm89INS1_16FlashAttnBwdSm80INS1_25CollectiveMainloopBwdSm80ILi2ELi1EN4cute5tupleIJNS5_1CILi64EEENS7_ILi96EEENS7_ILi128EEEEEENS_6half_tEfNS_4arch4Sm80ELb1ELb0ELb1ELb1ELb0ELb0ELb0ELb0ELi2ELi2ELi2ELi2ELb1EEENS1_21CollectiveEpilogueBwdISB_SC_SE_Li256ELb1ELb0ELi4EEENS1_25SingleTileBwdLPTSchedulerILb1ELi96ELb0EEEEEEEEEvNT_6ParamsE:
        .type           _ZN7cutlass13device_kernelIN5flash19enable_sm80_to_sm89INS1_16FlashAttnBwdSm80INS1_25CollectiveMainloopBwdSm80ILi2ELi1EN4cute5tupleIJNS5_1CILi64EEENS7_ILi96EEENS7_ILi128EEEEEENS_6half_tEfNS_4arch4Sm80ELb1ELb0ELb1ELb1ELb0ELb0ELb0ELb0ELi2ELi2ELi2ELi2ELb1EEENS1_21CollectiveEpilogueBwdISB_SC_SE_Li256ELb1ELb0ELi4EEENS1_25SingleTileBwdLPTSchedulerILb1ELi96ELb0EEEEEEEEEvNT_6ParamsE,@function
        .size           _ZN7cutlass13device_kernelIN5flash19enable_sm80_to_sm89INS1_16FlashAttnBwdSm80INS1_25CollectiveMainloopBwdSm80ILi2ELi1EN4cute5tupleIJNS5_1CILi64EEENS7_ILi96EEENS7_ILi128EEEEEENS_6half_tEfNS_4arch4Sm80ELb1ELb0ELb1ELb1ELb0ELb0ELb0ELb0ELi2ELi2ELi2ELi2ELb1EEENS1_21CollectiveEpilogueBwdISB_SC_SE_Li256ELb1ELb0ELi4EEENS1_25SingleTileBwdLPTSchedulerILb1ELi96ELb0EEEEEEEEEvNT_6ParamsE,(.L_x_127 - _ZN7cutlass13device_kernelIN5flash19enable_sm80_to_sm89INS1_16FlashAttnBwdSm80INS1_25CollectiveMainloopBwdSm80ILi2ELi1EN4cute5tupleIJNS5_1CILi64EEENS7_ILi96EEENS7_ILi128EEEEEENS_6half_tEfNS_4arch4Sm80ELb1ELb0ELb1ELb1ELb0ELb0ELb0ELb0ELi2ELi2ELi2ELi2ELb1EEENS1_21CollectiveEpilogueBwdISB_SC_SE_Li256ELb1ELb0ELi4EEENS1_25SingleTileBwdLPTSchedulerILb1ELi96ELb0EEEEEEEEEvNT_6ParamsE)
        .other          _ZN7cutlass13device_kernelIN5flash19enable_sm80_to_sm89INS1_16FlashAttnBwdSm80INS1_25CollectiveMainloopBwdSm80ILi2ELi1EN4cute5tupleIJNS5_1CILi64EEENS7_ILi96EEENS7_ILi128EEEEEENS_6half_tEfNS_4arch4Sm80ELb1ELb0ELb1ELb1ELb0ELb0ELb0ELb0ELi2ELi2ELi2ELi2ELb1EEENS1_21CollectiveEpilogueBwdISB_SC_SE_Li256ELb1ELb0ELi4EEENS1_25SingleTileBwdLPTSchedulerILb1ELi96ELb0EEEEEEEEEvNT_6ParamsE,@"STO_CUDA_ENTRY STV_DEFAULT"
_ZN7cutlass13device_kernelIN5flash19enable_sm80_to_sm89INS1_16FlashAttnBwdSm80INS1_25CollectiveMainloopBwdSm80ILi2ELi1EN4cute5tupleIJNS5_1CILi64EEENS7_ILi96EEENS7_ILi128EEEEEENS_6half_tEfNS_4arch4Sm80ELb1ELb0ELb1ELb1ELb0ELb0ELb0ELb0ELi2ELi2ELi2ELi2ELb1EEENS1_21CollectiveEpilogueBwdISB_SC_SE_Li256ELb1ELb0ELi4EEENS1_25SingleTileBwdLPTSchedulerILb1ELi96ELb0EEEEEEEEEvNT_6ParamsE:
[----:B------:R-:W-:Y:S01]  /*0000*/  LDC R1, c[0x0][0x37c] ;  /* 0x0000df00ff017b82 */ /* 0x000fe20000000800 */
[----:B------:R-:W-:Y:S05]  /*0010*/  EXIT ;  /* 0x000000000000794d */ /* 0x000fea0003800000 */
.L_x_20:
        /* <DEDUP_REMOVED lines=14> */
.L_x_127:


//--------------------- .text._ZN7cutlass13device_kernelIN5flash19enable_sm80_to_sm89INS1_16FlashAttnBwdSm80INS1_25CollectiveMainloopBwdSm80ILi2ELi1EN4cute5tupleIJNS5_1CILi64EEENS7_ILi96EEENS7_ILi128EEEEEENS_6half_tEfNS_4arch4Sm80ELb1ELb0ELb1ELb1ELb1ELb0ELb0ELb0ELi2ELi2ELi2ELi2ELb1EEENS1_21CollectiveEpilogueBwdISB_SC_SE_Li256ELb1ELb0ELi4EEENS1_25SingleTileBwdLPTSchedulerILb1ELi96ELb1EEEEEEEEEvNT_6ParamsE --------------------------
	.section	.text._ZN7cutlass13device_kernelIN5flash19enable_sm80_to_sm89INS1_16FlashAttnBwdSm80INS1_25CollectiveMainloopBwdSm80ILi2ELi1EN4cute5tupleIJNS5_1CILi64EEENS7_ILi96EEENS7_ILi128EEEEEENS_6half_tEfNS_4arch4Sm80ELb1ELb0ELb1ELb1ELb1ELb0ELb0ELb0ELi2ELi2ELi2ELi2ELb1EEENS1_21CollectiveEpilogueBwdISB_SC_SE_Li256ELb1ELb0ELi4EEENS1_25SingleTileBwdLPTSchedulerILb1ELi96ELb1EEEEEEEEEvNT_6ParamsE,"ax",@progbits
	.align	128
.text._ZN7cutlass13device_kernelIN5flash19enable_sm80_to_sm89INS1_16FlashAttnBwdSm80INS1_25CollectiveMainloopBwdSm80ILi2ELi1EN4cute5tupleIJNS5_1CILi64EEENS7_ILi96EEENS7_ILi128EEEEEENS_6half_tEfNS_4arch4Sm80ELb1ELb0ELb1ELb1ELb1ELb0ELb0ELb0ELi2ELi2ELi2ELi2ELb1EEENS1_21CollectiveEpilogueBwdISB_SC_SE_Li256ELb1ELb0ELi4EEENS1_25SingleTileBwdLPTSchedulerILb1ELi96ELb1EEEEEEEEEvNT_6ParamsE:
        .type           _ZN7cutlass13device_kernelIN5flash19enable_sm80_to_sm89INS1_16FlashAttnBwdSm80INS1_25CollectiveMainloopBwdSm80ILi2ELi1EN4cute5tupleIJNS5_1CILi64EEENS7_ILi96EEENS7_ILi128EEEEEENS_6half_tEfNS_4arch4Sm80ELb1ELb0ELb1ELb1ELb1ELb0ELb0ELb0ELi2ELi2ELi2ELi2ELb1EEENS1_21CollectiveEpilogueBwdISB_SC_SE_Li256ELb1ELb0ELi4EEENS1_25SingleTileBwdLPTSchedulerILb1ELi96ELb1EEEEEEEEEvNT_6ParamsE,@function
        .size           _ZN7cutlass13device_kernelIN5flash19enable_sm80_to_sm89INS1_16FlashAttnBwdSm80INS1_25CollectiveMainloopBwdSm80ILi2ELi1EN4cute5tupleIJNS5_1CILi64EEENS7_ILi96EEENS7_ILi128EEEEEENS_6half_tEfNS_4arch4Sm80ELb1ELb0ELb1ELb1ELb1ELb0ELb0ELb0ELi2ELi2ELi2ELi2ELb1EEENS1_21CollectiveEpilogueBwdISB_SC_SE_Li256ELb1ELb0ELi4EEENS1_25SingleTileBwdLPTSchedulerILb1ELi96ELb1EEEEEEEEEvNT_6ParamsE,(.L_x_128 - _ZN7cutlass13device_kernelIN5flash19enable_sm80_to_sm89INS1_16FlashAttnBwdSm80INS1_25CollectiveMainloopBwdSm80ILi2ELi1EN4cute5tupleIJNS5_1CILi64EEENS7_ILi96EEENS7_ILi128EEEEEENS_6half_tEfNS_4arch4Sm80ELb1ELb0ELb1ELb1ELb1ELb0ELb0ELb0ELi2ELi2ELi2ELi2ELb1EEENS1_21CollectiveEpilogueBwdISB_SC_SE_Li256ELb1ELb0ELi4EEENS1_25SingleTileBwdLPTSchedulerILb1ELi96ELb1EEEEEEEEEvNT_6ParamsE)
        .other          _ZN7cutlass13device_kernelIN5flash19enable_sm80_to_sm89INS1_16FlashAttnBwdSm80INS1_25CollectiveMainloopBwdSm80ILi2ELi1EN4cute5tupleIJNS5_1CILi64EEENS7_ILi96EEENS7_ILi128EEEEEENS_6half_tEfNS_4arch4Sm80ELb1ELb0ELb1ELb1ELb1ELb0ELb0ELb0ELi2ELi2ELi2ELi2ELb1EEENS1_21CollectiveEpilogueBwdISB_SC_SE_Li256ELb1ELb0ELi4EEENS1_25SingleTileBwdLPTSchedulerILb1ELi96ELb1EEEEEEEEEvNT_6ParamsE,@"STO_CUDA_ENTRY STV_DEFAULT"
_ZN7cutlass13device_kernelIN5flash19enable_sm80_to_sm89INS1_16FlashAttnBwdSm80INS1_25CollectiveMainloopBwdSm80ILi2ELi1EN4cute5tupleIJNS5_1CILi64EEENS7_ILi96EEENS7_ILi128EEEEEENS_6half_tEfNS_4arch4Sm80ELb1ELb0ELb1ELb1ELb1ELb0ELb0ELb0ELi2ELi2ELi2ELi2ELb1EEENS1_21CollectiveEpilogueBwdISB_SC_SE_Li256ELb1ELb0ELi4EEENS1_25SingleTileBwdLPTSchedulerILb1ELi96ELb1EEEEEEEEEvNT_6ParamsE:
[----:B------:R-:W-:Y:S01]  /*0000*/  LDC R1, c[0x0][0x37c] ;  /* 0x0000df00ff017b82 */ /* 0x000fe20000000800 */
[----:B------:R-:W-:Y:S05]  /*0010*/  EXIT ;  /* 0x000000000000794d */ /* 0x000fea0003800000 */
.L_x_21:
        /* <DEDUP_REMOVED lines=14> */
.L_x_128:


//--------------------- .text._ZN7cutlass13device_kernelIN5flash19enable_sm80_to_sm89INS1_16FlashAttnBwdSm80INS1_25CollectiveMainloopBwdSm80ILi2ELi1EN4cute5tupleIJNS5_1CILi64EEENS7_ILi96EEENS7_ILi128EEEEEENS_6half_tEfNS_4arch4Sm80ELb1ELb0ELb1ELb1ELb0ELb0ELb0ELb0ELi2ELi2ELi2ELi2ELb1EEENS1_24CollectiveEpilogueBwdGQAISB_fSE_Li256ELb1ELb0EEENS1_25SingleTileBwdLPTSchedulerILb1ELi96ELb0EEEEEEEEEvNT_6ParamsE --------------------------
	.section	.text._ZN7cutlass13device_kernelIN5flash19enable_sm80_to_sm89INS1_16FlashAttnBwdSm80INS1_25CollectiveMainloopBwdSm80ILi2ELi1EN4cute5tupleIJNS5_1CILi64EEENS7_ILi96EEENS7_ILi128EEEEEENS_6half_tEfNS_4arch4Sm80ELb1ELb0ELb1ELb1ELb0ELb0ELb0ELb0ELi2ELi2ELi2ELi2ELb1EEENS1_24CollectiveEpilogueBwdGQAISB_fSE_Li256ELb1ELb0EEENS1_25SingleTileBwdLPTSchedulerILb1ELi96ELb0EEEEEEEEEvNT_6ParamsE,"ax",@progbits
	.align	128
.text._ZN7cutlass13device_kernelIN5flash19enable_sm80_to_sm89INS1_16FlashAttnBwdSm80INS1_25CollectiveMainloopBwdSm80ILi2ELi1EN4cute5tupleIJNS5_1CILi64EEENS7_ILi96EEENS7_ILi128EEEEEENS_6half_tEfNS_4arch4Sm80ELb1ELb0ELb1ELb1ELb0ELb0ELb0ELb0ELi2ELi2ELi2ELi2ELb1EEENS1_24CollectiveEpilogueBwdGQAISB_fSE_Li256ELb1ELb0EEENS1_25SingleTileBwdLPTSchedulerILb1ELi96ELb0EEEEEEEEEvNT_6ParamsE:
        .type           _ZN7cutlass13device_kernelIN5flash19enable_sm80_to_sm89INS1_16FlashAttnBwdSm80INS1_25CollectiveMainloopBwdSm80ILi2ELi1EN4cute5tupleIJNS5_1CILi64EEENS7_ILi96EEENS7_ILi128EEEEEENS_6half_tEfNS_4arch4Sm80ELb1ELb0ELb1ELb1ELb0ELb0ELb0ELb0ELi2ELi2ELi2ELi2ELb1EEENS1_24CollectiveEpilogueBwdGQAISB_fSE_Li256ELb1ELb0EEENS1_25SingleTileBwdLPTSchedulerILb1ELi96ELb0EEEEEEEEEvNT_6ParamsE,@function
        .size           _ZN7cutlass13device_kernelIN5flash19enable_sm80_to_sm89INS1_16FlashAttnBwdSm80INS1_25CollectiveMainloopBwdSm80ILi2ELi1EN4cute5tupleIJNS5_1CILi64EEENS7_ILi96EEENS7_ILi128EEEEEENS_6half_tEfNS_4arch4Sm80ELb1ELb0ELb1ELb1ELb0ELb0ELb0ELb0ELi2ELi2ELi2ELi2ELb1EEENS1_24CollectiveEpilogueBwdGQAISB_fSE_Li256ELb1ELb0EEENS1_25SingleTileBwdLPTSchedulerILb1ELi96ELb0EEEEEEEEEvNT_6ParamsE,(.L_x_129 - _ZN7cutlass13device_kernelIN5flash19enable_sm80_to_sm89INS1_16FlashAttnBwdSm80INS1_25CollectiveMainloopBwdSm80ILi2ELi1EN4cute5tupleIJNS5_1CILi64EEENS7_ILi96EEENS7_ILi128EEEEEENS_6half_tEfNS_4arch4Sm80ELb1ELb0ELb1ELb1ELb0ELb0ELb0ELb0ELi2ELi2ELi2ELi2ELb1EEENS1_24CollectiveEpilogueBwdGQAISB_fSE_Li256ELb1ELb0EEENS1_25SingleTileBwdLPTSchedulerILb1ELi96ELb0EEEEEEEEEvNT_6ParamsE)
        .other          _ZN7cutlass13device_kernelIN5flash19enable_sm80_to_sm89INS1_16FlashAttnBwdSm80INS1_25CollectiveMainloopBwdSm80ILi2ELi1EN4cute5tupleIJNS5_1CILi64EEENS7_ILi96EEENS7_ILi128EEEEEENS_6half_tEfNS_4arch4Sm80ELb1ELb0ELb1ELb1ELb0ELb0ELb0ELb0ELi2ELi2ELi2ELi2ELb1EEENS1_24CollectiveEpilogueBwdGQAISB_fSE_Li256ELb1ELb0EEENS1_25SingleTileBwdLPTSchedulerILb1ELi96ELb0EEEEEEEEEvNT_6ParamsE,@"STO_CUDA_ENTRY STV_DEFAULT"
_ZN7cutlass13device_kernelIN5flash19enable_sm80_to_sm89INS1_16FlashAttnBwdSm80INS1_25CollectiveMainloopBwdSm80ILi2ELi1EN4cute5tupleIJNS5_1CILi64EEENS7_ILi96EEENS7_ILi128EEEEEENS_6half_tEfNS_4arch4Sm80ELb1ELb0ELb1ELb1ELb0ELb0ELb0ELb0ELi2ELi2ELi2ELi2ELb1EEENS1_24CollectiveEpilogueBwdGQAISB_fSE_Li256ELb1ELb0EEENS1_25SingleTileBwdLPTSchedulerILb1ELi96ELb0EEEEEEEEEvNT_6ParamsE:
[----:B------:R-:W-:Y:S01]  /*0000*/  LDC R1, c[0x0][0x37c] ;  /* 0x0000df00ff017b82 */ /* 0x000fe20000000800 */
[----:B------:R-:W-:Y:S05]  /*0010*/  EXIT ;  /* 0x000000000000794d */ /* 0x000fea0003800000 */
.L_x_22:
        /* <DEDUP_REMOVED lines=14> */
.L_x_129:


//--------------------- .text._ZN7cutlass13device_kernelIN5flash32FlashAttnBwdPostprocessConvertdQIN4cute5tupleIJNS3_1CILi96EEENS5_ILi128EEEEEENS_6half_tEfNS_4arch4Sm80ELi256ENS3_8TiledMMAINS3_8MMA_AtomIJNS3_28SM80_16x8x16_F32F16F16F32_TNEEEENS3_6LayoutINS4_IJNS5_ILi2EEENS5_ILi4EEENS5_ILi1EEEEEENS4_IJSJ_SH_NS5_ILi0EEEEEEEENS4_IJNS5_ILi32EEENS5_ILi64EEENS5_ILi16EEEEEEEELb0EEEEEvNT_6ParamsE --------------------------
	.section	.text._ZN7cutlass13device_kernelIN5flash32FlashAttnBwdPostprocessConvertdQIN4cute5tupleIJNS3_1CILi96EEENS5_ILi128EEEEEENS_6half_tEfNS_4arch4Sm80ELi256ENS3_8TiledMMAINS3_8MMA_AtomIJNS3_28SM80_16x8x16_F32F16F16F32_TNEEEENS3_6LayoutINS4_IJNS5_ILi2EEENS5_ILi4EEENS5_ILi1EEEEEENS4_IJSJ_SH_NS5_ILi0EEEEEEEENS4_IJNS5_ILi32EEENS5_ILi64EEENS5_ILi16EEEEEEEELb0EEEEEvNT_6ParamsE,"ax",@progbits
	.align	128
.text._ZN7cutlass13device_kernelIN5flash32FlashAttnBwdPostprocessConvertdQIN4cute5tupleIJNS3_1CILi96EEENS5_ILi128EEEEEENS_6half_tEfNS_4arch4Sm80ELi256ENS3_8TiledMMAINS3_8MMA_AtomIJNS3_28SM80_16x8x16_F32F16F16F32_TNEEEENS3_6LayoutINS4_IJNS5_ILi2EEENS5_ILi4EEENS5_ILi1EEEEEENS4_IJSJ_SH_NS5_ILi0EEEEEEEENS4_IJNS5_ILi32EEENS5_ILi64EEENS5_ILi16EEEEEEEELb0EEEEEvNT_6ParamsE:
        .type           _ZN7cutlass13device_kernelIN5flash32FlashAttnBwdPostprocessConvertdQIN4cute5tupleIJNS3_1CILi96EEENS5_ILi128EEEEEENS_6half_tEfNS_4arch4Sm80ELi256ENS3_8TiledMMAINS3_8MMA_AtomIJNS3_28SM80_16x8x16_F32F16F16F32_TNEEEENS3_6LayoutINS4_IJNS5_ILi2EEENS5_ILi4EEENS5_ILi1EEEEEENS4_IJSJ_SH_NS5_ILi0EEEEEEEENS4_IJNS5_ILi32EEENS5_ILi64EEENS5_ILi16EEEEEEEELb0EEEEEvNT_6ParamsE,@function
        .size           _ZN7cutlass13device_kernelIN5flash32FlashAttnBwdPostprocessConvertdQIN4cute5tupleIJNS3_1CILi96EEENS5_ILi128EEEEEENS_6half_tEfNS_4arch4Sm80ELi256ENS3_8TiledMMAINS3_8MMA_AtomIJNS3_28SM80_16x8x16_F32F16F16F32_TNEEEENS3_6LayoutINS4_IJNS5_ILi2EEENS5_ILi4EEENS5_ILi1EEEEEENS4_IJSJ_SH_NS5_ILi0EEEEEEEENS4_IJNS5_ILi32EEENS5_ILi64EEENS5_ILi16EEEEEEEELb0EEEEEvNT_6ParamsE,(.L_x_130 - _ZN7cutlass13device_kernelIN5flash32FlashAttnBwdPostprocessConvertdQIN4cute5tupleIJNS3_1CILi96EEENS5_ILi128EEEEEENS_6half_tEfNS_4arch4Sm80ELi256ENS3_8TiledMMAINS3_8MMA_AtomIJNS3_28SM80_16x8x16_F32F16F16F32_TNEEEENS3_6LayoutINS4_IJNS5_ILi2EEENS5_ILi4EEENS5_ILi1EEEEEENS4_IJSJ_SH_NS5_ILi0EEEEEEEENS4_IJNS5_ILi32EEENS5_ILi64EEENS5_ILi16EEEEEEEELb0EEEEEvNT_6ParamsE)
        .other          _ZN7cutlass13device_kernelIN5flash32FlashAttnBwdPostprocessConvertdQIN4cute5tupleIJNS3_1CILi96EEENS5_ILi128EEEEEENS_6half_tEfNS_4arch4Sm80ELi256ENS3_8TiledMMAINS3_8MMA_AtomIJNS3_28SM80_16x8x16_F32F16F16F32_TNEEEENS3_6LayoutINS4_IJNS5_ILi2EEENS5_ILi4EEENS5_ILi1EEEEEENS4_IJSJ_SH_NS5_ILi0EEEEEEEENS4_IJNS5_ILi32EEENS5_ILi64EEENS5_ILi16EEEEEEEELb0EEEEEvNT_6ParamsE,@"STO_CUDA_ENTRY STV_DEFAULT"
_ZN7cutlass13device_kernelIN5flash32FlashAttnBwdPostprocessConvertdQIN4cute5tupleIJNS3_1CILi96EEENS5_ILi128EEEEEENS_6half_tEfNS_4arch4Sm80ELi256ENS3_8TiledMMAINS3_8MMA_AtomIJNS3_28SM80_16x8x16_F32F16F16F32_TNEEEENS3_6LayoutINS4_IJNS5_ILi2EEENS5_ILi4EEENS5_ILi1EEEEEENS4_IJSJ_SH_NS5_ILi0EEEEEEEENS4_IJNS5_ILi32EEENS5_ILi64EEENS5_ILi16EEEEEEEELb0EEEEEvNT_6ParamsE:
[----:B------:R-:W-:Y:S08]  /*0000*/  LDC R1, c[0x0][0x37c] ;  /* 0x0000df00ff017b82 */ /* 0x000ff00000000800 */
[----:B------:R-:W0:Y:S01]  /*0010*/  LDC.64 R10, c[0x0][0x3e0] ;  /* 0x0000f800ff0a7b82 */ /* 0x000e220000000a00 */
[----:B------:R-:W1:Y:S01]  /*0020*/  S2R R53, SR_CTAID.X ;  /* 0x0000000000357919 */ /* 0x000e620000002500 */
[----:B------:R-:W2:Y:S01]  /*0030*/  LDCU.64 UR6, c[0x0][0x358] ;  /* 0x00006b00ff0677ac */ /* 0x000ea20008000a00 */
[----:B------:R-:W3:Y:S01]  /*0040*/  S2R R9, SR_CTAID.Z ;  /* 0x0000000000097919 */ /* 0x000ee20000002700 */
[----:B0-----:R-:W-:-:S04]  /*0050*/  ISETP.NE.U32.AND P0, PT, R10, RZ, PT ;  /* 0x000000ff0a00720c */ /* 0x001fc80003f05070 */
[----:B------:R-:W-:-:S13]  /*0060*/  ISETP.NE.AND.EX P2, PT, R11, RZ, PT, P0 ;  /* 0x000000ff0b00720c */ /* 0x000fda0003f45300 */
[----:B-123--:R-:W-:Y:S05]  /*0070*/  @P2 BRA `(.L_x_23) ;  /* 0x0000000000202947 */ /* 0x00efea0003800000 */
[----:B------:R-:W0:Y:S01]  /*0080*/  LDCU.64 UR4, c[0x0][0x3e8] ;  /* 0x00007d00ff0477ac */ /* 0x000e220008000a00 */
[----:B------:R-:W1:Y:S01]  /*0090*/  LDC R56, c[0x0][0x3b0] ;  /* 0x0000ec00ff387b82 */ /* 0x000e620000000800 */
[----:B------:R-:W-:Y:S02]  /*00a0*/  CS2R R4, SRZ ;  /* 0x0000000000047805 */ /* 0x000fe4000001ff00 */
[----:B------:R-:W-:Y:S01]  /*00b0*/  CS2R R2, SRZ ;  /* 0x0000000000027805 */ /* 0x000fe2000001ff00 */
[----:B0-----:R-:W-:-:S04]  /*00c0*/  UISETP.NE.U32.AND UP0, UPT, UR4, URZ, UPT ;  /* 0x000000ff0400728c */ /* 0x001fc8000bf05070 */
[----:B------:R-:W-:-:S09]  /*00d0*/  UISETP.NE.AND.EX UP0, UPT, UR5, URZ, UPT, UP0 ;  /* 0x000000ff0500728c */ /* 0x000fd2000bf05300 */
[----:B------:R-:W-:Y:S05]  /*00e0*/  BRA.U !UP0, `(.L_x_24) ;  /* 0x0000000108547547 */ /* 0x000fea000b800000 */
[----:B------:R-:W-:Y:S05]  /*00f0*/  BRA `(.L_x_25) ;  /* 0x0000000000387947 */ /* 0x000fea0003800000 */
.L_x_23:
[----:B------:R-:W0:Y:S01]  /*0100*/  LDC.64 R6, c[0x0][0x3e0] ;  /* 0x0000f800ff067b82 */ /* 0x000e220000000a00 */
[----:B------:R-:W1:Y:S01]  /*0110*/  LDCU.64 UR4, c[0x0][0x3e8] ;  /* 0x00007d00ff0477ac */ /* 0x000e620008000a00 */
[----:B0-----:R-:W-:-:S05]  /*0120*/  IMAD.WIDE.U32 R6, R9, 0x4, R6 ;  /* 0x0000000409067825 */ /* 0x001fca00078e0006 */
[----:B------:R-:W2:Y:S01]  /*0130*/  LDG.E R2, desc[UR6][R6.64] ;  /* 0x0000000606027981 */ /* 0x000ea2000c1e1900 */
[----:B-1----:R-:W-:-:S04]  /*0140*/  UISETP.NE.U32.AND UP0, UPT, UR4, URZ, UPT ;  /* 0x000000ff0400728c */ /* 0x002fc8000bf05070 */
[----:B------:R-:W-:Y:S01]  /*0150*/  UISETP.NE.AND.EX UP0, UPT, UR5, URZ, UPT, UP0 ;  /* 0x000000ff0500728c */ /* 0x000fe2000bf05300 */
[----:B--2---:R-:W-:-:S04]  /*0160*/  IMAD R0, R9, 0x60, R2 ;  /* 0x0000006009007824 */ /* 0x004fc800078e0202 */
[----:B------:R-:W-:-:S05]  /*0170*/  IMAD.HI R0, R0, 0x2aaaaaab, RZ ;  /* 0x2aaaaaab00007827 */ /* 0x000fca00078e02ff */
[----:B------:R-:W-:-:S04]  /*0180*/  SHF.R.U32.HI R3, RZ, 0x1f, R0 ;  /* 0x0000001fff037819 */ /* 0x000fc80000011600 */
[----:B------:R-:W-:-:S05]  /*0190*/  LEA.HI R3, R0, R3, RZ, 0x1c ;  /* 0x0000000300037211 */ /* 0x000fca00078fe0ff */
[----:B------:R-:W-:Y:S01]  /*01a0*/  IMAD R4, R3, 0x3000, RZ ;  /* 0x0000300003047824 */ /* 0x000fe200078e02ff */
[----:B------:R-:W-:-:S04]  /*01b0*/  SHF.R.S32.HI R3, RZ, 0x1f, R2 ;  /* 0x0000001fff037819 */ /* 0x000fc80000011402 */
[----:B------:R-:W-:Y:S01]  /*01c0*/  SHF.R.S32.HI R5, RZ, 0x1f, R4 ;  /* 0x0000001fff057819 */ /* 0x000fe20000011404 */
[----:B------:R-:W-:Y:S06]  /*01d0*/  BRA.U !UP0, `(.L_x_26) ;  /* 0x0000000108107547 */ /* 0x000fec000b800000 */
.L_x_25:
[----:B-1----:R-:W0:Y:S02]  /*01e0*/  LDC.64 R56, c[0x0][0x3e8] ;  /* 0x0000fa00ff387b82 */ /* 0x002e240000000a00 */
[----:B0-----:R-:W-:-:S06]  /*01f0*/  IMAD.WIDE.U32 R56, R9, 0x4, R56 ;  /* 0x0000000409387825 */ /* 0x001fcc00078e0038 */
[----:B------:R0:W5:Y:S01]  /*0200*/  LDG.E R56, desc[UR6][R56.64] ;  /* 0x0000000638387981 */ /* 0x000162000c1e1900 */
[----:B------:R-:W-:Y:S05]  /*0210*/  BRA `(.L_x_24) ;  /* 0x0000000000087947 */ /* 0x000fea0003800000 */
.L_x_26:
[----:B------:R-:W2:Y:S02]  /*0220*/  LDG.E R7, desc[UR6][R6.64+0x4] ;  /* 0x0000040606077981 */ /* 0x000ea4000c1e1900 */
[----:B--2---:R-:W-:-:S07]  /*0230*/  IMAD.IADD R56, R7, 0x1, -R2 ;  /* 0x0000000107387824 */ /* 0x004fce00078e0a02 */
.L_x_24:
[----:B------:R-:W-:Y:S01]  /*0240*/  IMAD R7, R53, 0x60, RZ ;  /* 0x0000006035077824 */ /* 0x000fe200078e02ff */
[----:B------:R-:W-:-:S04]  /*0250*/  ISETP.NE.AND.EX P0, PT, R11, RZ, PT, P0 ;  /* 0x000000ff0b00720c */ /* 0x000fc80003f05300 */
[----:B-1---5:R-:W-:-:S13]  /*0260*/  ISETP.GE.AND P1, PT, R7, R56, PT ;  /* 0x000000380700720c */ /* 0x022fda0003f26270 */
[----:B------:R-:W-:Y:S05]  /*0270*/  @P1 EXIT P0 ;  /* 0x000000000000194d */ /* 0x000fea0000000000 */
[----:B------:R-:W1:Y:S01]  /*0280*/  S2R R52, SR_TID.X ;  /* 0x0000000000347919 */ /* 0x000e620000002100 */
[----:B------:R-:W2:Y:S01]  /*0290*/  S2UR UR8, SR_CTAID.Y ;  /* 0x00000000000879c3 */ /* 0x000ea20000002600 */
[----:B------:R-:W3:Y:S01]  /*02a0*/  LDCU.64 UR4, c[0x0][0x3a0] ;  /* 0x00007400ff0477ac */ /* 0x000ee20008000a00 */
[----:B------:R-:W-:Y:S01]  /*02b0*/  SEL R0, R9, RZ, !P2 ;  /* 0x000000ff09007207 */ /* 0x000fe20005000000 */
[----:B------:R-:W4:Y:S05]  /*02c0*/  LDCU.64 UR10, c[0x0][0x380] ;  /* 0x00007000ff0a77ac */ /* 0x000f2a0008000a00 */
[----:B------:R-:W2:Y:S01]  /*02d0*/  LDC.64 R10, c[0x0][0x398] ;  /* 0x0000e600ff0a7b82 */ /* 0x000ea20000000a00 */
[----:B-1----:R-:W-:-:S04]  /*02e0*/  IMAD.SHL.U32 R54, R52, 0x4, RZ ;  /* 0x0000000434367824 */ /* 0x002fc800078e00ff */
[----:B------:R-:W-:-:S05]  /*02f0*/  IMAD R7, R53, 0x3000, R54 ;  /* 0x0000300035077824 */ /* 0x000fca00078e0236 */
[----:B------:R-:W-:-:S04]  /*0300*/  IADD3 R4, P0, PT, R7, R4, RZ ;  /* 0x0000000407047210 */ /* 0x000fc80007f1e0ff */
[----:B------:R-:W-:-:S03]  /*0310*/  IADD3.X R5, PT, PT, RZ, R5, RZ, P0, !PT ;  /* 0x00000005ff057210 */ /* 0x000fc600007fe4ff */
[----:B--2---:R-:W-:-:S04]  /*0320*/  IMAD.WIDE.U32 R4, R10, UR8, R4 ;  /* 0x000000080a047c25 */ /* 0x004fc8000f8e0004 */
[----:B------:R-:W-:Y:S02]  /*0330*/  IMAD R5, R11, UR8, R5 ;  /* 0x000000080b057c24 */ /* 0x000fe4000f8e0205 */
[----:B---3--:R-:W-:-:S04]  /*0340*/  IMAD.WIDE.U32 R4, R0, UR4, R4 ;  /* 0x0000000400047c25 */ /* 0x008fc8000f8e0004 */
[----:B------:R-:W-:Y:S01]  /*0350*/  IMAD R5, R0, UR5, R5 ;  /* 0x0000000500057c24 */ /* 0x000fe2000f8e0205 */
[----:B----4-:R-:W-:-:S04]  /*0360*/  LEA R58, P0, R4, UR10, 0x2 ;  /* 0x0000000a043a7c11 */ /* 0x010fc8000f8010ff */
[----:B------:R-:W-:Y:S01]  /*0370*/  LEA.HI.X R59, R4, UR11, R5, 0x2, P0 ;  /* 0x0000000b043b7c11 */ /* 0x000fe200080f1405 */
[----:B------:R-:W1:Y:S01]  /*0380*/  S2UR UR5, SR_CgaCtaId ;  /* 0x00000000000579c3 */ /* 0x000e620000008800 */
[----:B------:R-:W-:Y:S01]  /*0390*/  UMOV UR4, 0x400 ;  /* 0x0000040000047882 */ /* 0x000fe20000000000 */
[C---:B------:R-:W-:Y:S01]  /*03a0*/  IMAD.SHL.U32 R55, R52.reuse, 0x2, RZ ;  /* 0x0000000234377824 */ /* 0x040fe200078e00ff */
[--C-:B------:R-:W-:Y:S01]  /*03b0*/  SHF.R.U32.HI R63, RZ, 0x7, R52.reuse ;  /* 0x00000007ff3f7819 */ /* 0x100fe20000011634 */
[----:B------:R-:W2:Y:S01]  /*03c0*/  LDG.E.128 R4, desc[UR6][R58.64] ;  /* 0x000000063a047981 */ /* 0x000ea2000c1e1d00 */
[----:B0-----:R-:W-:Y:S01]  /*03d0*/  SHF.R.U32.HI R57, RZ, 0x4, R52 ;  /* 0x00000004ff397819 */ /* 0x001fe20000011634 */
[----:B------:R-:W-:Y:S01]  /*03e0*/  IMAD R56, R53, -0x60, R56 ;  /* 0xffffffa035387824 */ /* 0x000fe200078e0238 */
[----:B------:R-:W-:Y:S01]  /*03f0*/  SHF.R.U32.HI R62, RZ, 0x1, R52 ;  /* 0x00000001ff3e7819 */ /* 0x000fe20000011634 */
[----:B------:R-:W3:Y:S01]  /*0400*/  LDG.E.128 R8, desc[UR6][R58.64+0x1000] ;  /* 0x001000063a087981 */ /* 0x000ee2000c1e1d00 */
[----:B------:R-:W-:Y:S01]  /*0410*/  LOP3.LUT R65, R52, 0x3b0, RZ, 0xc0, !PT ;  /* 0x000003b034417812 */ /* 0x000fe200078ec0ff */
[----:B------:R-:W0:Y:S02]  /*0420*/  LDCU.64 UR10, c[0x0][0x3d0] ;  /* 0x00007a00ff0a77ac */ /* 0x000e240008000a00 */
[----:B------:R-:W4:Y:S04]  /*0430*/  LDG.E.128 R12, desc[UR6][R58.64+0x2000] ;  /* 0x002000063a0c7981 */ /* 0x000f28000c1e1d00 */
[----:B------:R-:W5:Y:S04]  /*0440*/  LDG.E.128 R16, desc[UR6][R58.64+0x3000] ;  /* 0x003000063a107981 */ /* 0x000f68000c1e1d00 */
[----:B------:R-:W5:Y:S04]  /*0450*/  LDG.E.128 R20, desc[UR6][R58.64+0x4000] ;  /* 0x004000063a147981 */ /* 0x000f68000c1e1d00 */
[----:B------:R-:W5:Y:S04]  /*0460*/  LDG.E.128 R24, desc[UR6][R58.64+0x5000] ;  /* 0x005000063a187981 */ /* 0x000f68000c1e1d00 */
[----:B------:R-:W5:Y:S04]  /*0470*/  LDG.E.128 R28, desc[UR6][R58.64+0x6000] ;  /* 0x006000063a1c7981 */ /* 0x000f68000c1e1d00 */
[----:B------:R-:W5:Y:S04]  /*0480*/  LDG.E.128 R32, desc[UR6][R58.64+0x7000] ;  /* 0x007000063a207981 */ /* 0x000f68000c1e1d00 */
[----:B------:R-:W5:Y:S04]  /*0490*/  LDG.E.128 R36, desc[UR6][R58.64+0x8000] ;  /* 0x008000063a247981 */ /* 0x000f68000c1e1d00 */
[----:B------:R-:W5:Y:S04]  /*04a0*/  LDG.E.128 R40, desc[UR6][R58.64+0x9000] ;  /* 0x009000063a287981 */ /* 0x000f68000c1e1d00 */
[----:B------:R-:W5:Y:S04]  /*04b0*/  LDG.E.128 R44, desc[UR6][R58.64+0xa000] ;  /* 0x00a000063a2c7981 */ /* 0x000f68000c1e1d00 */
[----:B------:R0:W5:Y:S01]  /*04c0*/  LDG.E.128 R48, desc[UR6][R58.64+0xb000] ;  /* 0x00b000063a307981 */ /* 0x000162000c1e1d00 */
[----:B-1----:R-:W-:Y:S01]  /*04d0*/  ULEA UR4, UR5, UR4, 0x18 ;  /* 0x0000000405047291 */ /* 0x002fe2000f8ec0ff */
[----:B------:R-:W-:Y:S01]  /*04e0*/  LOP3.LUT R60, R55, 0x6, RZ, 0xc0, !PT ;  /* 0x00000006373c7812 */ /* 0x000fe200078ec0ff */
[----:B------:R-:W1:Y:S01]  /*04f0*/  LDCU UR5, c[0x0][0x3b4] ;  /* 0x00007680ff0577ac */ /* 0x000e620008000800 */
[----:B------:R-:W-:Y:S01]  /*0500*/  IADD3 R2, P0, PT, R57, R2, RZ ;  /* 0x0000000239027210 */ /* 0x000fe20007f1e0ff */
[----:B------:R-:W-:Y:S01]  /*0510*/  BSSY.RECONVERGENT B0, `(.L_x_27) ;  /* 0x00000d9000007945 */ /* 0x000fe20003800200 */
[----:B------:R-:W-:-:S02]  /*0520*/  LOP3.LUT R55, R54, 0x40, RZ, 0xc0, !PT ;  /* 0x0000004036377812 */ /* 0x000fc400078ec0ff */
[C---:B------:R-:W-:Y:S01]  /*0530*/  LEA R61, R52.reuse, UR4, 0x4 ;  /* 0x00000004343d7c11 */ /* 0x040fe2000f8e20ff */
[----:B0-----:R-:W-:Y:S01]  /*0540*/  IMAD R58, R63, 0x600, R60 ;  /* 0x000006003f3a7824 */ /* 0x001fe200078e023c */
[----:B------:R-:W-:Y:S01]  /*0550*/  IADD3.X R3, PT, PT, RZ, R3, RZ, P0, !PT ;  /* 0x00000003ff037210 */ /* 0x000fe200007fe4ff */
[----:B------:R-:W-:Y:S01]  /*0560*/  IMAD.SHL.U32 R60, R52, 0x8, RZ ;  /* 0x00000008343c7824 */ /* 0x000fe200078e00ff */
[----:B------:R-:W-:Y:S02]  /*0570*/  LOP3.LUT R59, R55, 0x8, R62, 0xf8, !PT ;  /* 0x00000008373b7812 */ /* 0x000fe400078ef83e */
[----:B------:R-:W-:Y:S01]  /*0580*/  VIMNMX R56, PT, PT, R56, 0x60, PT ;  /* 0x0000006038387848 */ /* 0x000fe20003fe0100 */
[----:B------:R-:W-:Y:S01]  /*0590*/  IMAD.WIDE.U32 R2, R53, 0x60, R2 ;  /* 0x0000006035027825 */ /* 0x000fe200078e0002 */
[----:B------:R-:W-:-:S05]  /*05a0*/  LOP3.LUT R64, R62, 0x7, RZ, 0xc0, !PT ;  /* 0x000000073e407812 */ /* 0x000fca00078ec0ff */
[----:B------:R-:W-:Y:S01]  /*05b0*/  IMAD R55, R64, 0x600, R65 ;  /* 0x0000060040377824 */ /* 0x000fe200078e0241 */
[----:B--2---:R0:W-:Y:S04]  /*05c0*/  STS.128 [R61], R4 ;  /* 0x000000043d007388 */ /* 0x0041e80000000c00 */
[----:B---3--:R-:W-:Y:S04]  /*05d0*/  STS.128 [R61+0x1000], R8 ;  /* 0x001000083d007388 */ /* 0x008fe80000000c00 */
[----:B----4-:R-:W-:Y:S04]  /*05e0*/  STS.128 [R61+0x2000], R12 ;  /* 0x0020000c3d007388 */ /* 0x010fe80000000c00 */
[----:B-----5:R2:W-:Y:S04]  /*05f0*/  STS.128 [R61+0x3000], R16 ;  /* 0x003000103d007388 */ /* 0x0205e80000000c00 */
[----:B------:R-:W-:Y:S01]  /*0600*/  STS.128 [R61+0x4000], R20 ;  /* 0x004000143d007388 */ /* 0x000fe20000000c00 */
[----:B0-----:R-:W-:Y:S01]  /*0610*/  IMAD R6, R52, -0xc, R61 ;  /* 0xfffffff434067824 */ /* 0x001fe200078e023d */
[----:B------:R-:W-:-:S02]  /*0620*/  LOP3.LUT R4, R60, 0x78, RZ, 0xc0, !PT ;  /* 0x000000783c047812 */ /* 0x000fc400078ec0ff */
[----:B------:R-:W-:Y:S01]  /*0630*/  STS.128 [R61+0x5000], R24 ;  /* 0x005000183d007388 */ /* 0x000fe20000000c00 */
[----:B------:R-:W-:Y:S02]  /*0640*/  LOP3.LUT R5, R60, 0x8, RZ, 0xc0, !PT ;  /* 0x000000083c057812 */ /* 0x000fe400078ec0ff */
[----:B-1----:R-:W-:Y:S01]  /*0650*/  ISETP.GE.AND P0, PT, R4, UR5, PT ;  /* 0x0000000504007c0c */ /* 0x002fe2000bf06270 */
[----:B------:R-:W-:Y:S01]  /*0660*/  STS.128 [R61+0x6000], R28 ;  /* 0x0060001c3d007388 */ /* 0x000fe20000000c00 */
[----:B------:R-:W0:Y:S02]  /*0670*/  LDCU UR5, c[0x0][0x3d8] ;  /* 0x00007b00ff0577ac */ /* 0x000e240008000800 */
[----:B------:R-:W-:Y:S01]  /*0680*/  ISETP.GE.OR P5, PT, R57, R56, P0 ;  /* 0x000000383900720c */ /* 0x000fe200007a6670 */
[----:B------:R-:W-:Y:S01]  /*0690*/  STS.128 [R61+0x7000], R32 ;  /* 0x007000203d007388 */ /* 0x000fe20000000c00 */
[--C-:B--2---:R-:W-:Y:S02]  /*06a0*/  LOP3.LUT R19, R5, 0x40, R52.reuse, 0xf8, !PT ;  /* 0x0000004005137812 */ /* 0x104fe400078ef834 */
[----:B------:R-:W-:Y:S01]  /*06b0*/  SHF.R.U32.HI R52, RZ, 0x3, R52 ;  /* 0x00000003ff347819 */ /* 0x000fe20000011634 */
[----:B------:R-:W-:Y:S01]  /*06c0*/  STS.128 [R61+0x8000], R36 ;  /* 0x008000243d007388 */ /* 0x000fe20000000c00 */
[----:B------:R-:W-:-:S02]  /*06d0*/  LOP3.LUT R5, R54, 0x30, RZ, 0xc0, !PT ;  /* 0x0000003036057812 */ /* 0x000fc400078ec0ff */
[----:B------:R-:W-:Y:S01]  /*06e0*/  LOP3.LUT R17, R60, 0x100, RZ, 0xc0, !PT ;  /* 0x000001003c117812 */ /* 0x000fe200078ec0ff */
[----:B------:R-:W-:Y:S01]  /*06f0*/  STS.128 [R61+0x9000], R40 ;  /* 0x009000283d007388 */ /* 0x000fe20000000c00 */
[----:B------:R-:W-:Y:S02]  /*0700*/  LOP3.LUT R52, R52, 0x8, RZ, 0xc0, !PT ;  /* 0x0000000834347812 */ /* 0x000fe400078ec0ff */
[----:B------:R-:W-:Y:S01]  /*0710*/  IADD3 R18, PT, PT, R57, 0x10, RZ ;  /* 0x0000001039127810 */ /* 0x000fe20007ffe0ff */
[----:B------:R-:W-:Y:S01]  /*0720*/  STS.128 [R61+0xa000], R44 ;  /* 0x00a0002c3d007388 */ /* 0x000fe20000000c00 */
[----:B------:R-:W-:Y:S01]  /*0730*/  IADD3 R58, PT, PT, R5, R58, R17 ;  /* 0x0000003a053a7210 */ /* 0x000fe20007ffe011 */
[----:B------:R-:W-:Y:S01]  /*0740*/  VIADD R17, R57, 0x20 ;  /* 0x0000002039117836 */ /* 0x000fe20000000000 */
[-C--:B------:R-:W-:Y:S01]  /*0750*/  LOP3.LUT R5, R59, R52.reuse, RZ, 0x3c, !PT ;  /* 0x000000343b057212 */ /* 0x080fe200078e3cff */
[----:B------:R-:W-:Y:S01]  /*0760*/  STS.128 [R61+0xb000], R48 ;  /* 0x00b000303d007388 */ /* 0x000fe20000000c00 */
[----:B------:R-:W-:Y:S01]  /*0770*/  LOP3.LUT R52, R19, R52, RZ, 0x3c, !PT ;  /* 0x0000003413347212 */ /* 0x000fe200078e3cff */
[----:B------:R-:W-:Y:S01]  /*0780*/  VIADD R19, R57, 0x40 ;  /* 0x0000004039137836 */ /* 0x000fe20000000000 */
[----:B------:R-:W-:Y:S01]  /*0790*/  BAR.SYNC.DEFER_BLOCKING 0x0 ;  /* 0x0000000000007b1d */ /* 0x000fe20000010000 */
[----:B------:R-:W-:Y:S01]  /*07a0*/  ISETP.GE.OR P4, PT, R18, R56, P0 ;  /* 0x000000381200720c */ /* 0x000fe20000786670 */
[----:B------:R-:W-:Y:S01]  /*07b0*/  IMAD.IADD R5, R5, 0x1, R58 ;  /* 0x0000000105057824 */ /* 0x000fe200078e023a */
[----:B------:R-:W-:-:S02]  /*07c0*/  IADD3 R18, PT, PT, R57, 0x30, RZ ;  /* 0x0000003039127810 */ /* 0x000fc40007ffe0ff */
[-C--:B------:R-:W-:Y:S02]  /*07d0*/  ISETP.GE.OR P1, PT, R19, R56.reuse, P0 ;  /* 0x000000381300720c */ /* 0x080fe40000726670 */
[-C--:B------:R-:W-:Y:S02]  /*07e0*/  ISETP.GE.OR P2, PT, R18, R56.reuse, P0 ;  /* 0x000000381200720c */ /* 0x080fe40000746670 */
[----:B------:R-:W-:Y:S02]  /*07f0*/  ISETP.GE.OR P3, PT, R17, R56, P0 ;  /* 0x000000381100720c */ /* 0x000fe40000766670 */
[----:B------:R-:W-:Y:S02]  /*0800*/  IADD3 R55, PT, PT, R55, R52, RZ ;  /* 0x0000003437377210 */ /* 0x000fe40007ffe0ff */
[----:B------:R-:W-:-:S04]  /*0810*/  IADD3 R57, PT, PT, R57, 0x50, RZ ;  /* 0x0000005039397810 */ /* 0x000fc80007ffe0ff */
[----:B------:R-:W-:Y:S01]  /*0820*/  ISETP.GE.OR P0, PT, R57, R56, P0 ;  /* 0x000000383900720c */ /* 0x000fe20000706670 */
[----:B------:R-:W0:Y:S04]  /*0830*/  LDS R7, [R6] ;  /* 0x0000000006077984 */ /* 0x000e280000000800 */
[----:B------:R-:W1:Y:S04]  /*0840*/  LDS R8, [R6+0x400] ;  /* 0x0004000006087984 */ /* 0x000e680000000800 */
[----:B------:R-:W2:Y:S04]  /*0850*/  LDS R9, [R6+0x800] ;  /* 0x0008000006097984 */ /* 0x000ea80000000800 */
[----:B------:R-:W3:Y:S04]  /*0860*/  LDS R10, [R6+0xc00] ;  /* 0x000c0000060a7984 */ /* 0x000ee80000000800 */
[----:B------:R-:W4:Y:S04]  /*0870*/  LDS R11, [R6+0x1000] ;  /* 0x00100000060b7984 */ /* 0x000f280000000800 */
[----:B------:R-:W5:Y:S04]  /*0880*/  LDS R12, [R6+0x1400] ;  /* 0x00140000060c7984 */ /* 0x000f680000000800 */
[----:B------:R-:W5:Y:S04]  /*0890*/  LDS R13, [R6+0x1800] ;  /* 0x00180000060d7984 */ /* 0x000f680000000800 */
[----:B------:R-:W5:Y:S04]  /*08a0*/  LDS R28, [R6+0x2c00] ;  /* 0x002c0000061c7984 */ /* 0x000f680000000800 */
[----:B------:R-:W5:Y:S04]  /*08b0*/  LDS R14, [R6+0x1c00] ;  /* 0x001c0000060e7984 */ /* 0x000f680000000800 */
[----:B------:R-:W5:Y:S04]  /*08c0*/  LDS R15, [R6+0x2000] ;  /* 0x00200000060f7984 */ /* 0x000f680000000800 */
[----:B------:R-:W5:Y:S01]  /*08d0*/  LDS R16, [R6+0x2400] ;  /* 0x0024000006107984 */ /* 0x000f620000000800 */
[----:B0-----:R-:W-:-:S03]  /*08e0*/  FMUL.FTZ R7, R7, UR5 ;  /* 0x0000000507077c20 */ /* 0x001fc60008410000 */
[----:B------:R-:W0:Y:S01]  /*08f0*/  LDS R29, [R6+0x3000] ;  /* 0x00300000061d7984 */ /* 0x000e220000000800 */
[----:B-1----:R-:W-:-:S03]  /*0900*/  FMUL.FTZ R8, R8, UR5 ;  /* 0x0000000508087c20 */ /* 0x002fc60008410000 */
[----:B------:R-:W1:Y:S01]  /*0910*/  LDS R30, [R6+0x3400] ;  /* 0x00340000061e7984 */ /* 0x000e620000000800 */
[----:B--2---:R-:W-:Y:S01]  /*0920*/  FMUL.FTZ R9, R9, UR5 ;  /* 0x0000000509097c20 */ /* 0x004fe20008410000 */
[----:B------:R-:W-:Y:S02]  /*0930*/  F2FP.F16.F32.PACK_AB R7, R8, R7 ;  /* 0x000000070807723e */ /* 0x000fe400000000ff */
[----:B------:R-:W2:Y:S01]  /*0940*/  LDS R27, [R6+0x2800] ;  /* 0x00280000061b7984 */ /* 0x000ea20000000800 */
[----:B---3--:R-:W-:-:S03]  /*0950*/  FMUL.FTZ R10, R10, UR5 ;  /* 0x000000050a0a7c20 */ /* 0x008fc60008410000 */
[----:B------:R-:W3:Y:S02]  /*0960*/  LDS R31, [R6+0x3800] ;  /* 0x00380000061f7984 */ /* 0x000ee40000000800 */
[----:B------:R-:W-:Y:S01]  /*0970*/  F2FP.F16.F32.PACK_AB R8, R10, R9 ;  /* 0x000000090a08723e */ /* 0x000fe200000000ff */
[----:B----4-:R-:W-:Y:S01]  /*0980*/  FMUL.FTZ R9, R11, UR5 ;  /* 0x000000050b097c20 */ /* 0x010fe20008410000 */
[----:B------:R-:W4:Y:S01]  /*0990*/  LDS R32, [R6+0x3c00] ;  /* 0x003c000006207984 */ /* 0x000f220000000800 */
[----:B-----5:R-:W-:-:S03]  /*09a0*/  FMUL.FTZ R12, R12, UR5 ;  /* 0x000000050c0c7c20 */ /* 0x020fc60008410000 */
[----:B------:R-:W5:Y:S01]  /*09b0*/  LDS R33, [R6+0x4000] ;  /* 0x0040000006217984 */ /* 0x000f620000000800 */
[----:B------:R-:W-:Y:S01]  /*09c0*/  FMUL.FTZ R10, R13, UR5 ;  /* 0x000000050d0a7c20 */ /* 0x000fe20008410000 */
[----:B------:R-:W-:Y:S02]  /*09d0*/  F2FP.F16.F32.PACK_AB R9, R12, R9 ;  /* 0x000000090c09723e */ /* 0x000fe400000000ff */
[----:B------:R-:W5:Y:S01]  /*09e0*/  LDS R34, [R6+0x4400] ;  /* 0x0044000006227984 */ /* 0x000f620000000800 */
[----:B------:R-:W-:-:S03]  /*09f0*/  FMUL.FTZ R38, R28, UR5 ;  /* 0x000000051c267c20 */ /* 0x000fc60008410000 */
[----:B------:R-:W5:Y:S01]  /*0a00*/  LDS R36, [R6+0x4800] ;  /* 0x0048000006247984 */ /* 0x000f620000000800 */
[----:B------:R-:W-:-:S03]  /*0a10*/  FMUL.FTZ R11, R14, UR5 ;  /* 0x000000050e0b7c20 */ /* 0x000fc60008410000 */
[----:B------:R-:W5:Y:S01]  /*0a20*/  LDS R37, [R6+0x4c00] ;  /* 0x004c000006257984 */ /* 0x000f620000000800 */
[----:B------:R-:W-:Y:S01]  /*0a30*/  FMUL.FTZ R15, R15, UR5 ;  /* 0x000000050f0f7c20 */ /* 0x000fe20008410000 */
[----:B------:R-:W-:Y:S02]  /*0a40*/  F2FP.F16.F32.PACK_AB R10, R11, R10 ;  /* 0x0000000a0b0a723e */ /* 0x000fe400000000ff */
[----:B------:R-:W5:Y:S01]  /*0a50*/  LDS R26, [R6+0x6000] ;  /* 0x00600000061a7984 */ /* 0x000f620000000800 */
[----:B------:R-:W-:-:S03]  /*0a60*/  FMUL.FTZ R16, R16, UR5 ;  /* 0x0000000510107c20 */ /* 0x000fc60008410000 */
[----:B------:R-:W5:Y:S01]  /*0a70*/  LDS R25, [R6+0x6400] ;  /* 0x0064000006197984 */ /* 0x000f620000000800 */
[----:B0-----:R-:W-:Y:S01]  /*0a80*/  FMUL.FTZ R29, R29, UR5 ;  /* 0x000000051d1d7c20 */ /* 0x001fe20008410000 */
[----:B------:R-:W-:Y:S02]  /*0a90*/  F2FP.F16.F32.PACK_AB R11, R16, R15 ;  /* 0x0000000f100b723e */ /* 0x000fe400000000ff */
[----:B------:R-:W0:Y:S01]  /*0aa0*/  LDS R22, [R6+0x6800] ;  /* 0x0068000006167984 */ /* 0x000e220000000800 */
[----:B-1----:R-:W-:-:S03]  /*0ab0*/  FMUL.FTZ R30, R30, UR5 ;  /* 0x000000051e1e7c20 */ /* 0x002fc60008410000 */
[----:B------:R-:W1:Y:S01]  /*0ac0*/  LDS R20, [R6+0x7c00] ;  /* 0x007c000006147984 */ /* 0x000e620000000800 */
[----:B--2---:R-:W-:Y:S01]  /*0ad0*/  FMUL.FTZ R27, R27, UR5 ;  /* 0x000000051b1b7c20 */ /* 0x004fe20008410000 */
[----:B------:R-:W-:Y:S02]  /*0ae0*/  F2FP.F16.F32.PACK_AB R29, R30, R29 ;  /* 0x0000001d1e1d723e */ /* 0x000fe400000000ff */
[----:B------:R-:W2:Y:S01]  /*0af0*/  LDS R19, [R6+0x8400] ;  /* 0x0084000006137984 */ /* 0x000ea20000000800 */
[----:B---3--:R-:W-:Y:S01]  /*0b00*/  FMUL.FTZ R31, R31, UR5 ;  /* 0x000000051f1f7c20 */ /* 0x008fe20008410000 */
[----:B------:R-:W-:Y:S02]  /*0b10*/  F2FP.F16.F32.PACK_AB R27, R38, R27 ;  /* 0x0000001b261b723e */ /* 0x000fe400000000ff */
[----:B------:R-:W3:Y:S01]  /*0b20*/  LDS R18, [R6+0x8c00] ;  /* 0x008c000006127984 */ /* 0x000ee20000000800 */
[----:B----4-:R-:W-:-:S03]  /*0b30*/  FMUL.FTZ R32, R32, UR5 ;  /* 0x0000000520207c20 */ /* 0x010fc60008410000 */
[----:B------:R-:W4:Y:S01]  /*0b40*/  LDS R17, [R6+0x9400] ;  /* 0x0094000006117984 */ /* 0x000f220000000800 */
[----:B-----5:R-:W-:Y:S01]  /*0b50*/  FMUL.FTZ R33, R33, UR5 ;  /* 0x0000000521217c20 */ /* 0x020fe20008410000 */
[----:B------:R-:W-:Y:S02]  /*0b60*/  F2FP.F16.F32.PACK_AB R30, R32, R31 ;  /* 0x0000001f201e723e */ /* 0x000fe400000000ff */
        /* <DEDUP_REMOVED lines=18> */
[----:B--2---:R-:W-:-:S03]  /*0c90*/  FMUL.FTZ R20, R19, UR5 ;  /* 0x0000000513147c20 */ /* 0x004fc60008410000 */
[----:B------:R-:W2:Y:S01]  /*0ca0*/  LDS R43, [R6+0x5800] ;  /* 0x00580000062b7984 */ /* 0x000ea20000000800 */
[----:B---3--:R-:W-:-:S03]  /*0cb0*/  FMUL.FTZ R19, R18, UR5 ;  /* 0x0000000512137c20 */ /* 0x008fc60008410000 */
[----:B------:R-:W3:Y:S01]  /*0cc0*/  LDS R44, [R6+0x5c00] ;  /* 0x005c0000062c7984 */ /* 0x000ee20000000800 */
[----:B----4-:R-:W-:-:S03]  /*0cd0*/  FMUL.FTZ R18, R17, UR5 ;  /* 0x0000000511127c20 */ /* 0x010fc60008410000 */
        /* <DEDUP_REMOVED lines=11> */
[----:B------:R-:W4:Y:S01]  /*0d90*/  LDC.64 R12, c[0x0][0x3c8] ;  /* 0x0000f200ff0c7b82 */ /* 0x000f220000000a00 */
[----:B------:R-:W-:Y:S01]  /*0da0*/  F2FP.F16.F32.PACK_AB R16, R25, R16 ;  /* 0x000000101910723e */ /* 0x000fe200000000ff */
[----:B------:R-:W-:Y:S01]  /*0db0*/  FMUL.FTZ R14, R14, UR5 ;  /* 0x000000050e0e7c20 */ /* 0x000fe20008410000 */
[----:B------:R-:W5:Y:S01]  /*0dc0*/  LDS R31, [R6+0xa800] ;  /* 0x00a80000061f7984 */ /* 0x000f620000000800 */
[----:B------:R-:W-:Y:S01]  /*0dd0*/  FMUL.FTZ R15, R15, UR5 ;  /* 0x000000050f0f7c20 */ /* 0x000fe20008410000 */
[----:B------:R-:W-:Y:S01]  /*0de0*/  LEA R25, R5, UR4, 0x1 ;  /* 0x0000000405197c11 */ /* 0x000fe2000f8e08ff */
[----:B------:R-:W-:Y:S01]  /*0df0*/  IMAD.MOV.U32 R5, RZ, RZ, RZ ;  /* 0x000000ffff057224 */ /* 0x000fe200078e00ff */
[----:B------:R-:W5:Y:S01]  /*0e00*/  LDS R33, [R6+0xac00] ;  /* 0x00ac000006217984 */ /* 0x000f620000000800 */
[----:B------:R-:W-:Y:S01]  /*0e10*/  F2FP.F16.F32.PACK_AB R19, R19, R14 ;  /* 0x0000000e1313723e */ /* 0x000fe200000000ff */
[----:B0-----:R-:W-:Y:S01]  /*0e20*/  FMUL.FTZ R41, R41, UR5 ;  /* 0x0000000529297c20 */ /* 0x001fe20008410000 */
[----:B------:R-:W-:Y:S01]  /*0e30*/  F2FP.F16.F32.PACK_AB R18, R18, R15 ;  /* 0x0000000f1212723e */ /* 0x000fe200000000ff */
[----:B------:R-:W0:Y:S01]  /*0e40*/  LDS R37, [R6+0xb000] ;  /* 0x00b0000006257984 */ /* 0x000e220000000800 */
[----:B-1----:R-:W-:-:S03]  /*0e50*/  FMUL.FTZ R42, R42, UR5 ;  /* 0x000000052a2a7c20 */ /* 0x002fc60008410000 */
[----:B------:R-:W1:Y:S01]  /*0e60*/  LDS R38, [R6+0xb400] ;  /* 0x00b4000006267984 */ /* 0x000e620000000800 */
[----:B--2---:R-:W-:-:S03]  /*0e70*/  FMUL.FTZ R43, R43, UR5 ;  /* 0x000000052b2b7c20 */ /* 0x004fc60008410000 */
[----:B------:R-:W2:Y:S01]  /*0e80*/  LDS R36, [R6+0xb800] ;  /* 0x00b8000006247984 */ /* 0x000ea20000000800 */
[----:B---3--:R-:W-:-:S03]  /*0e90*/  FMUL.FTZ R44, R44, UR5 ;  /* 0x000000052c2c7c20 */ /* 0x008fc60008410000 */
[----:B------:R3:W2:Y:S01]  /*0ea0*/  LDS R39, [R6+0xbc00] ;  /* 0x00bc000006277984 */ /* 0x0006a20000000800 */
[----:B----4-:R-:W-:-:S04]  /*0eb0*/  IMAD.WIDE.U32 R4, R12, UR8, R4 ;  /* 0x000000080c047c25 */ /* 0x010fc8000f8e0004 */
[----:B------:R-:W-:Y:S01]  /*0ec0*/  FMUL.FTZ R24, R24, UR5 ;  /* 0x0000000518187c20 */ /* 0x000fe20008410000 */
[----:B-----5:R-:W-:Y:S01]  /*0ed0*/  FMUL.FTZ R46, R21, UR5 ;  /* 0x00000005152e7c20 */ /* 0x020fe20008410000 */
[----:B------:R-:W-:Y:S01]  /*0ee0*/  IMAD R5, R13, UR8, R5 ;  /* 0x000000080d057c24 */ /* 0x000fe2000f8e0205 */
[----:B------:R-:W-:Y:S01]  /*0ef0*/  F2FP.F16.F32.PACK_AB R21, R44, R43 ;  /* 0x0000002b2c15723e */ /* 0x000fe200000000ff */
[----:B------:R-:W-:Y:S01]  /*0f00*/  STS [R25+0xc100], R8 ;  /* 0x00c1000819007388 */ /* 0x000fe20000000800 */
[----:B------:R-:W-:Y:S01]  /*0f10*/  FMUL.FTZ R23, R23, UR5 ;  /* 0x0000000517177c20 */ /* 0x000fe20008410000 */
[----:B---3--:R-:W-:Y:S01]  /*0f20*/  F2FP.F16.F32.PACK_AB R6, R42, R41 ;  /* 0x000000292a06723e */ /* 0x008fe200000000ff */
[----:B------:R-:W-:Y:S01]  /*0f30*/  IMAD.WIDE.U32 R4, R0, UR10, R4 ;  /* 0x0000000a00047c25 */ /* 0x000fe2000f8e0004 */
[----:B------:R-:W-:-:S03]  /*0f40*/  F2FP.F16.F32.PACK_AB R24, R24, R45 ;  /* 0x0000002d1818723e */ /* 0x000fc600000000ff */
[----:B------:R-:W-:Y:S01]  /*0f50*/  FMUL.FTZ R34, R34, UR5 ;  /* 0x0000000522227c20 */ /* 0x000fe20008410000 */
[----:B------:R-:W-:Y:S01]  /*0f60*/  F2FP.F16.F32.PACK_AB R23, R23, R46 ;  /* 0x0000002e1717723e */ /* 0x000fe200000000ff */
[----:B------:R3:W-:Y:S01]  /*0f70*/  STS [R25+0xc000], R7 ;  /* 0x00c0000719007388 */ /* 0x0007e20000000800 */
[----:B------:R-:W-:-:S03]  /*0f80*/  FMUL.FTZ R15, R32, UR5 ;  /* 0x00000005200f7c20 */ /* 0x000fc60008410000 */
[----:B------:R4:W-:Y:S01]  /*0f90*/  STS [R25+0xd800], R29 ;  /* 0x00d8001d19007388 */ /* 0x0009e20000000800 */
[----:B------:R-:W-:Y:S01]  /*0fa0*/  FMUL.FTZ R31, R31, UR5 ;  /* 0x000000051f1f7c20 */ /* 0x000fe20008410000 */
[----:B------:R-:W-:Y:S02]  /*0fb0*/  F2FP.F16.F32.PACK_AB R15, R15, R34 ;  /* 0x000000220f0f723e */ /* 0x000fe400000000ff */
[----:B------:R4:W-:Y:S01]  /*0fc0*/  STS [R25+0xd900], R30 ;  /* 0x00d9001e19007388 */ /* 0x0009e20000000800 */
[----:B------:R-:W-:Y:S01]  /*0fd0*/  FMUL.FTZ R14, R33, UR5 ;  /* 0x00000005210e7c20 */ /* 0x000fe20008410000 */
[----:B---3--:R-:W-:Y:S02]  /*0fe0*/  IMAD R7, R0, UR11, R5 ;  /* 0x0000000b00077c24 */ /* 0x008fe4000f8e0205 */
[----:B------:R4:W-:Y:S01]  /*0ff0*/  STS [R25+0xc400], R9 ;  /* 0x00c4000919007388 */ /* 0x0009e20000000800 */
[----:B0-----:R-:W-:Y:S01]  /*1000*/  FMUL.FTZ R37, R37, UR5 ;  /* 0x0000000525257c20 */ /* 0x001fe20008410000 */
[----:B------:R-:W-:-:S02]  /*1010*/  F2FP.F16.F32.PACK_AB R14, R14, R31 ;  /* 0x0000001f0e0e723e */ /* 0x000fc400000000ff */
[----:B------:R4:W-:Y:S01]  /*1020*/  STS [R25+0xc500], R10 ;  /* 0x00c5000a19007388 */ /* 0x0009e20000000800 */
[----:B-1----:R-:W-:-:S03]  /*1030*/  FMUL.FTZ R38, R38, UR5 ;  /* 0x0000000526267c20 */ /* 0x002fc60008410000 */
[----:B------:R4:W-:Y:S01]  /*1040*/  STS [R25+0xdc00], R35 ;  /* 0x00dc002319007388 */ /* 0x0009e20000000800 */
[----:B--2---:R-:W-:Y:S01]  /*1050*/  FMUL.FTZ R36, R36, UR5 ;  /* 0x0000000524247c20 */ /* 0x004fe20008410000 */
[----:B------:R-:W-:Y:S02]  /*1060*/  F2FP.F16.F32.PACK_AB R37, R38, R37 ;  /* 0x000000252625723e */ /* 0x000fe400000000ff */
[----:B------:R4:W-:Y:S01]  /*1070*/  STS [R25+0xdd00], R40 ;  /* 0x00dd002819007388 */ /* 0x0009e20000000800 */
[----:B------:R-:W-:Y:S01]  /*1080*/  FMUL.FTZ R39, R39, UR5 ;  /* 0x0000000527277c20 */ /* 0x000fe20008410000 */
[----:B------:R-:W-:Y:S02]  /*1090*/  UIADD3 UR5, UPT, UPT, UR4, 0xc000, URZ ;  /* 0x0000c00004057890 */ /* 0x000fe4000fffe0ff */
[----:B------:R4:W-:Y:S02]  /*10a0*/  STS [R25+0xc800], R11 ;  /* 0x00c8000b19007388 */ /* 0x0009e40000000800 */
[----:B------:R-:W-:-:S02]  /*10b0*/  F2FP.F16.F32.PACK_AB R36, R39, R36 ;  /* 0x000000242724723e */ /* 0x000fc400000000ff */
[----:B------:R4:W-:Y:S01]  /*10c0*/  STS [R25+0xc900], R27 ;  /* 0x00c9001b19007388 */ /* 0x0009e20000000800 */
[C---:B------:R-:W-:Y:S02]  /*10d0*/  LEA R8, R55.reuse, UR5, 0x1 ;  /* 0x0000000537087c11 */ /* 0x040fe4000f8e08ff */
[----:B------:R-:W-:Y:S01]  /*10e0*/  LEA R55, R55, UR4, 0x1 ;  /* 0x0000000437377c11 */ /* 0x000fe2000f8e08ff */
[----:B------:R4:W-:Y:S04]  /*10f0*/  STS [R25+0xe000], R6 ;  /* 0x00e0000619007388 */ /* 0x0009e80000000800 */
        /* <DEDUP_REMOVED lines=12> */
[----:B------:R4:W-:Y:S01]  /*11c0*/  STS [R25+0x11100], R36 ;  /* 0x0111002419007388 */ /* 0x0009e20000000800 */
[----:B------:R-:W-:Y:S06]  /*11d0*/  BAR.SYNC.DEFER_BLOCKING 0x0 ;  /* 0x0000000000007b1d */ /* 0x000fec0000010000 */
[----:B------:R-:W-:Y:S05]  /*11e0*/  @P5 BRA `(.L_x_28) ;  /* 0x00000000002c5947 */ /* 0x000fea0003800000 */
[----:B----4-:R-:W0:Y:S01]  /*11f0*/  LDS.128 R8, [R8] ;  /* 0x0000000008087984 */ /* 0x010e220000000c00 */
[----:B------:R-:W1:Y:S01]  /*1200*/  LDCU.64 UR4, c[0x0][0x3c0] ;  /* 0x00007800ff0477ac */ /* 0x000e620008000a00 */
[----:B------:R-:W-:Y:S01]  /*1210*/  MOV R6, R4 ;  /* 0x0000000400067202 */ /* 0x000fe20000000f00 */
[----:B------:R-:W2:Y:S01]  /*1220*/  LDCU.64 UR8, c[0x0][0x3a8] ;  /* 0x00007500ff0877ac */ /* 0x000ea20008000a00 */
[----:B-1----:R-:W-:-:S03]  /*1230*/  IMAD R15, R3, UR4, RZ ;  /* 0x00000004030f7c24 */ /* 0x002fc6000f8e02ff */
[----:B------:R-:W-:-:S04]  /*1240*/  IMAD.WIDE.U32 R12, R2, UR4, R6 ;  /* 0x00000004020c7c25 */ /* 0x000fc8000f8e0006 */
[----:B------:R-:W-:Y:S01]  /*1250*/  IMAD R15, R2, UR5, R15 ;  /* 0x00000005020f7c24 */ /* 0x000fe2000f8e020f */
[----:B--2---:R-:W-:-:S03]  /*1260*/  LEA R14, P5, R12, UR8, 0x1 ;  /* 0x000000080c0e7c11 */ /* 0x004fc6000f8a08ff */
[----:B------:R-:W-:-:S05]  /*1270*/  IMAD.IADD R13, R13, 0x1, R15 ;  /* 0x000000010d0d7824 */ /* 0x000fca00078e020f */
[----:B------:R-:W-:-:S05]  /*1280*/  LEA.HI.X R15, R12, UR9, R13, 0x1, P5 ;  /* 0x000000090c0f7c11 */ /* 0x000fca000a8f0c0d */
[----:B0-----:R0:W-:Y:S02]  /*1290*/  STG.E.128 desc[UR6][R14.64], R8 ;  /* 0x000000080e007986 */ /* 0x0011e4000c101d06 */
.L_x_28:
[----:B------:R-:W-:Y:S05]  /*12a0*/  BSYNC.RECONVERGENT B0 ;  /* 0x0000000000007941 */ /* 0x000fea0003800200 */
.L_x_27:
[----:B0---4-:R0:W1:Y:S01]  /*12b0*/  LDS.128 R8, [R55+0xc200] ;  /* 0x00c2000037087984 */ /* 0x0110620000000c00 */
[----:B------:R-:W-:Y:S04]  /*12c0*/  BSSY.RECONVERGENT B0, `(.L_x_29) ;  /* 0x000000f000007945 */ /* 0x000fe80003800200 */
[----:B------:R-:W-:Y:S05]  /*12d0*/  @P4 BRA `(.L_x_30) ;  /* 0x0000000000344947 */ /* 0x000fea0003800000 */
[----:B------:R-:W2:Y:S01]  /*12e0*/  LDCU.64 UR4, c[0x0][0x3c0] ;  /* 0x00007800ff0477ac */ /* 0x000ea20008000a00 */
[----:B------:R-:W-:Y:S01]  /*12f0*/  IADD3 R15, P4, PT, R2, 0x10, RZ ;  /* 0x00000010020f7810 */ /* 0x000fe20007f9e0ff */
[----:B------:R-:W-:Y:S01]  /*1300*/  IMAD.MOV.U32 R12, RZ, RZ, R4 ;  /* 0x000000ffff0c7224 */ /* 0x000fe200078e0004 */
[----:B------:R-:W-:Y:S01]  /*1310*/  MOV R13, R7 ;  /* 0x00000007000d7202 */ /* 0x000fe20000000f00 */
[----:B------:R-:W3:Y:S01]  /*1320*/  LDCU.64 UR8, c[0x0][0x3a8] ;  /* 0x00007500ff0877ac */ /* 0x000ee20008000a00 */
[----:B------:R-:W-:-:S05]  /*1330*/  IADD3.X R0, PT, PT, RZ, R3, RZ, P4, !PT ;  /* 0x00000003ff007210 */ /* 0x000fca00027fe4ff */
[----:B--2---:R-:W-:Y:S02]  /*1340*/  IMAD R0, R0, UR4, RZ ;  /* 0x0000000400007c24 */ /* 0x004fe4000f8e02ff */
[----:B------:R-:W-:-:S04]  /*1350*/  IMAD.WIDE.U32 R12, R15, UR4, R12 ;  /* 0x000000040f0c7c25 */ /* 0x000fc8000f8e000c */
[----:B------:R-:W-:Y:S01]  /*1360*/  IMAD R15, R15, UR5, R0 ;  /* 0x000000050f0f7c24 */ /* 0x000fe2000f8e0200 */
[----:B---3--:R-:W-:-:S03]  /*1370*/  LEA R14, P4, R12, UR8, 0x1 ;  /* 0x000000080c0e7c11 */ /* 0x008fc6000f8808ff */
[----:B------:R-:W-:-:S05]  /*1380*/  IMAD.IADD R13, R13, 0x1, R15 ;  /* 0x000000010d0d7824 */ /* 0x000fca00078e020f */
[----:B------:R-:W-:-:S05]  /*1390*/  LEA.HI.X R15, R12, UR9, R13, 0x1, P4 ;  /* 0x000000090c0f7c11 */ /* 0x000fca000a0f0c0d */
[----:B-1----:R2:W-:Y:S02]  /*13a0*/  STG.E.128 desc[UR6][R14.64], R8 ;  /* 0x000000080e007986 */ /* 0x0025e4000c101d06 */
.L_x_30:
[----:B------:R-:W-:Y:S05]  /*13b0*/  BSYNC.RECONVERGENT B0 ;  /* 0x0000000000007941 */ /* 0x000fea0003800200 */
.L_x_29:
[----:B-12---:R1:W2:Y:S01]  /*13c0*/  LDS.128 R8, [R55+0xc400] ;  /* 0x00c4000037087984 */ /* 0x0062a20000000c00 */
[----:B------:R-:W-:Y:S04]  /*13d0*/  BSSY.RECONVERGENT B0, `(.L_x_31) ;  /* 0x000000f000007945 */ /* 0x000fe80003800200 */
[----:B------:R-:W-:Y:S05]  /*13e0*/  @P3 BRA `(.L_x_32) ;  /* 0x0000000000343947 */ /* 0x000fea0003800000 */
[----:B------:R-:W3:Y:S01]  /*13f0*/  LDCU.64 UR4, c[0x0][0x3c0] ;  /* 0x00007800ff0477ac */ /* 0x000ee20008000a00 */
[----:B------:R-:W-:Y:S01]  /*1400*/  IADD3 R15, P3, PT, R2, 0x20, RZ ;  /* 0x00000020020f7810 */ /* 0x000fe20007f7e0ff */
[----:B------:R-:W-:Y:S01]  /*1410*/  IMAD.MOV.U32 R12, RZ, RZ, R4 ;  /* 0x000000ffff0c7224 */ /* 0x000fe200078e0004 */
[----:B------:R-:W-:Y:S01]  /*1420*/  MOV R13, R7 ;  /* 0x00000007000d7202 */ /* 0x000fe20000000f00 */
[----:B------:R-:W4:Y:S01]  /*1430*/  LDCU.64 UR8, c[0x0][0x3a8] ;  /* 0x00007500ff0877ac */ /* 0x000f220008000a00 */
[----:B------:R-:W-:-:S05]  /*1440*/  IADD3.X R0, PT, PT, RZ, R3, RZ, P3, !PT ;  /* 0x00000003ff007210 */ /* 0x000fca0001ffe4ff */
[----:B---3--:R-:W-:Y:S02]  /*1450*/  IMAD R0, R0, UR4, RZ ;  /* 0x0000000400007c24 */ /* 0x008fe4000f8e02ff */
[----:B------:R-:W-:-:S04]  /*1460*/  IMAD.WIDE.U32 R12, R15, UR4, R12 ;  /* 0x000000040f0c7c25 */ /* 0x000fc8000f8e000c */
[----:B------:R-:W-:Y:S01]  /*1470*/  IMAD R15, R15, UR5, R0 ;  /* 0x000000050f0f7c24 */ /* 0x000fe2000f8e0200 */
[----:B----4-:R-:W-:-:S03]  /*1480*/  LEA R14, P3, R12, UR8, 0x1 ;  /* 0x000000080c0e7c11 */ /* 0x010fc6000f8608ff */
[----:B------:R-:W-:-:S05]  /*1490*/  IMAD.IADD R13, R13, 0x1, R15 ;  /* 0x000000010d0d7824 */ /* 0x000fca00078e020f */
[----:B------:R-:W-:-:S05]  /*14a0*/  LEA.HI.X R15, R12, UR9, R13, 0x1, P3 ;  /* 0x000000090c0f7c11 */ /* 0x000fca00098f0c0d */
[----:B--2---:R3:W-:Y:S02]  /*14b0*/  STG.E.128 desc[UR6][R14.64], R8 ;  /* 0x000000080e007986 */ /* 0x0047e4000c101d06 */
.L_x_32:
[----:B------:R-:W-:Y:S05]  /*14c0*/  BSYNC.RECONVERGENT B0 ;  /* 0x0000000000007941 */ /* 0x000fea0003800200 */
.L_x_31:
[----:B--23--:R2:W3:Y:S01]  /*14d0*/  LDS.128 R8, [R55+0xc600] ;  /* 0x00c6000037087984 */ /* 0x00c4e20000000c00 */
[----:B------:R-:W-:Y:S04]  /*14e0*/  BSSY.RECONVERGENT B0, `(.L_x_33) ;  /* 0x000000f000007945 */ /* 0x000fe80003800200 */
[----:B------:R-:W-:Y:S05]  /*14f0*/  @P2 BRA `(.L_x_34) ;  /* 0x0000000000342947 */ /* 0x000fea0003800000 */
[----:B------:R-:W4:Y:S01]  /*1500*/  LDCU.64 UR4, c[0x0][0x3c0] ;  /* 0x00007800ff0477ac */ /* 0x000f220008000a00 */
[----:B------:R-:W-:Y:S01]  /*1510*/  IADD3 R15, P2, PT, R2, 0x30, RZ ;  /* 0x00000030020f7810 */ /* 0x000fe20007f5e0ff */
[----:B------:R-:W-:Y:S01]  /*1520*/  IMAD.MOV.U32 R12, RZ, RZ, R4 ;  /* 0x000000ffff0c7224 */ /* 0x000fe200078e0004 */
[----:B------:R-:W-:Y:S01]  /*1530*/  MOV R13, R7 ;  /* 0x00000007000d7202 */ /* 0x000fe20000000f00 */
[----:B------:R-:W5:Y:S01]  /*1540*/  LDCU.64 UR8, c[0x0][0x3a8] ;  /* 0x00007500ff0877ac */ /* 0x000f620008000a00 */
[----:B------:R-:W-:-:S05]  /*1550*/  IADD3.X R0, PT, PT, RZ, R3, RZ, P2, !PT ;  /* 0x00000003ff007210 */ /* 0x000fca00017fe4ff */
[----:B----4-:R-:W-:Y:S02]  /*1560*/  IMAD R0, R0, UR4, RZ ;  /* 0x0000000400007c24 */ /* 0x010fe4000f8e02ff */
[----:B------:R-:W-:-:S04]  /*1570*/  IMAD.WIDE.U32 R12, R15, UR4, R12 ;  /* 0x000000040f0c7c25 */ /* 0x000fc8000f8e000c */
[----:B------:R-:W-:Y:S01]  /*1580*/  IMAD R15, R15, UR5, R0 ;  /* 0x000000050f0f7c24 */ /* 0x000fe2000f8e0200 */
[----:B-----5:R-:W-:-:S03]  /*1590*/  LEA R14, P2, R12, UR8, 0x1 ;  /* 0x000000080c0e7c11 */ /* 0x020fc6000f8408ff */
[----:B------:R-:W-:-:S05]  /*15a0*/  IMAD.IADD R13, R13, 0x1, R15 ;  /* 0x000000010d0d7824 */ /* 0x000fca00078e020f */
[----:B------:R-:W-:-:S05]  /*15b0*/  LEA.HI.X R15, R12, UR9, R13, 0x1, P2 ;  /* 0x000000090c0f7c11 */ /* 0x000fca00090f0c0d */
[----:B---3--:R4:W-:Y:S02]  /*15c0*/  STG.E.128 desc[UR6][R14.64], R8 ;  /* 0x000000080e007986 */ /* 0x0089e4000c101d06 */
.L_x_34:
[----:B------:R-:W-:Y:S05]  /*15d0*/  BSYNC.RECONVERGENT B0 ;  /* 0x0000000000007941 */ /* 0x000fea0003800200 */
.L_x_33:
[----:B---34-:R3:W4:Y:S01]  /*15e0*/  LDS.128 R8, [R55+0xc800] ;  /* 0x00c8000037087984 */ /* 0x0187220000000c00 */
[----:B------:R-:W-:Y:S04]  /*15f0*/  BSSY.RECONVERGENT B0, `(.L_x_35) ;  /* 0x000000f000007945 */ /* 0x000fe80003800200 */
[----:B------:R-:W-:Y:S05]  /*1600*/  @P1 BRA `(.L_x_36) ;  /* 0x0000000000341947 */ /* 0x000fea0003800000 */
[----:B------:R-:W5:Y:S01]  /*1610*/  LDCU.64 UR4, c[0x0][0x3c0] ;  /* 0x00007800ff0477ac */ /* 0x000f620008000a00 */
[----:B------:R-:W-:Y:S01]  /*1620*/  IADD3 R15, P1, PT, R2, 0x40, RZ ;  /* 0x00000040020f7810 */ /* 0x000fe20007f3e0ff */
[----:B------:R-:W-:Y:S01]  /*1630*/  IMAD.MOV.U32 R12, RZ, RZ, R4 ;  /* 0x000000ffff0c7224 */ /* 0x000fe200078e0004 */
[----:B------:R-:W-:Y:S01]  /*1640*/  MOV R13, R7 ;  /* 0x00000007000d7202 */ /* 0x000fe20000000f00 */
[----:B------:R-:W0:Y:S01]  /*1650*/  LDCU.64 UR8, c[0x0][0x3a8] ;  /* 0x00007500ff0877ac */ /* 0x000e220008000a00 */
[----:B------:R-:W-:-:S05]  /*1660*/  IADD3.X R0, PT, PT, RZ, R3, RZ, P1, !PT ;  /* 0x00000003ff007210 */ /* 0x000fca0000ffe4ff */
[----:B-----5:R-:W-:Y:S02]  /*1670*/  IMAD R0, R0, UR4, RZ ;  /* 0x0000000400007c24 */ /* 0x020fe4000f8e02ff */
[----:B------:R-:W-:-:S04]  /*1680*/  IMAD.WIDE.U32 R12, R15, UR4, R12 ;  /* 0x000000040f0c7c25 */ /* 0x000fc8000f8e000c */
[----:B------:R-:W-:Y:S01]  /*1690*/  IMAD R15, R15, UR5, R0 ;  /* 0x000000050f0f7c24 */ /* 0x000fe2000f8e0200 */
[----:B0-----:R-:W-:-:S03]  /*16a0*/  LEA R14, P1, R12, UR8, 0x1 ;  /* 0x000000080c0e7c11 */ /* 0x001fc6000f8208ff */
[----:B------:R-:W-:-:S05]  /*16b0*/  IMAD.IADD R13, R13, 0x1, R15 ;  /* 0x000000010d0d7824 */ /* 0x000fca00078e020f */
[----:B------:R-:W-:-:S05]  /*16c0*/  LEA.HI.X R15, R12, UR9, R13, 0x1, P1 ;  /* 0x000000090c0f7c11 */ /* 0x000fca00088f0c0d */
[----:B----4-:R0:W-:Y:S02]  /*16d0*/  STG.E.128 desc[UR6][R14.64], R8 ;  /* 0x000000080e007986 */ /* 0x0101e4000c101d06 */
.L_x_36:
[----:B------:R-:W-:Y:S05]  /*16e0*/  BSYNC.RECONVERGENT B0 ;  /* 0x0000000000007941 */ /* 0x000fea0003800200 */
.L_x_35:
[----:B0---4-:R0:W4:Y:S01]  /*16f0*/  LDS.128 R8, [R55+0xca00] ;  /* 0x00ca000037087984 */ /* 0x0111220000000c00 */
[----:B------:R-:W-:Y:S05]  /*1700*/  @P0 EXIT ;  /* 0x000000000000094d */ /* 0x000fea0003800000 */
[----:B------:R-:W5:Y:S01]  /*1710*/  LDCU.64 UR4, c[0x0][0x3c0] ;  /* 0x00007800ff0477ac */ /* 0x000f620008000a00 */
[----:B------:R-:W-:Y:S01]  /*1720*/  IADD3 R5, P0, PT, R2, 0x50, RZ ;  /* 0x0000005002057810 */ /* 0x000fe20007f1e0ff */
[----:B------:R-:W0:Y:S03]  /*1730*/  LDCU.64 UR8, c[0x0][0x3a8] ;  /* 0x00007500ff0877ac */ /* 0x000e260008000a00 */
[----:B------:R-:W-:Y:S02]  /*1740*/  IADD3.X R2, PT, PT, RZ, R3, RZ, P0, !PT ;  /* 0x00000003ff027210 */ /* 0x000fe400007fe4ff */
[----:B------:R-:W-:-:S03]  /*1750*/  MOV R3, R7 ;  /* 0x0000000700037202 */ /* 0x000fc60000000f00 */
[----:B-----5:R-:W-:Y:S02]  /*1760*/  IMAD R0, R2, UR4, RZ ;  /* 0x0000000402007c24 */ /* 0x020fe4000f8e02ff */
[----:B------:R-:W-:-:S04]  /*1770*/  IMAD.MOV.U32 R2, RZ, RZ, R4 ;  /* 0x000000ffff027224 */ /* 0x000fc800078e0004 */
[----:B------:R-:W-:-:S04]  /*1780*/  IMAD.WIDE.U32 R2, R5, UR4, R2 ;  /* 0x0000000405027c25 */ /* 0x000fc8000f8e0002 */
[----:B------:R-:W-:Y:S01]  /*1790*/  IMAD R5, R5, UR5, R0 ;  /* 0x0000000505057c24 */ /* 0x000fe2000f8e0200 */
[----:B0-----:R-:W-:-:S04]  /*17a0*/  LEA R4, P0, R2, UR8, 0x1 ;  /* 0x0000000802047c11 */ /* 0x001fc8000f8008ff */
[----:B------:R-:W-:-:S04]  /*17b0*/  IADD3 R3, PT, PT, R3, R5, RZ ;  /* 0x0000000503037210 */ /* 0x000fc80007ffe0ff */
[----:B------:R-:W-:-:S05]  /*17c0*/  LEA.HI.X R5, R2, UR9, R3, 0x1, P0 ;  /* 0x0000000902057c11 */ /* 0x000fca00080f0c03 */
[----:B----4-:R-:W-:Y:S01]  /*17d0*/  STG.E.128 desc[UR6][R4.64], R8 ;  /* 0x0000000804007986 */ /* 0x010fe2000c101d06 */
[----:B------:R-:W-:Y:S05]  /*17e0*/  EXIT ;  /* 0x000000000000794d */ /* 0x000fea0003800000 */
.L_x_37:
        /* <DEDUP_REMOVED lines=9> */
.L_x_130:


//--------------------- .text._ZN7cutlass13device_kernelIN5flash19enable_sm80_to_sm89INS1_16FlashAttnBwdSm80INS1_25CollectiveMainloopBwdSm80ILi2ELi1EN4cute5tupleIJNS5_1CILi64EEENS7_ILi96EEENS7_ILi128EEEEEENS_6half_tEfNS_4arch4Sm80ELb1ELb0ELb1ELb1ELb1ELb0ELb0ELb0ELi2ELi2ELi2ELi2ELb1EEENS1_24CollectiveEpilogueBwdGQAISB_fSE_Li256ELb1ELb1EEENS1_25SingleTileBwdLPTSchedulerILb1ELi96ELb1EEEEEEEEEvNT_6ParamsE --------------------------
	.section	.text._ZN7cutlass13device_kernelIN5flash19enable_sm80_to_sm89INS1_16FlashAttnBwdSm80INS1_25CollectiveMainloopBwdSm80ILi2ELi1EN4cute5tupleIJNS5_1CILi64EEENS7_ILi96EEENS7_ILi128EEEEEENS_6half_tEfNS_4arch4Sm80ELb1ELb0ELb1ELb1ELb1ELb0ELb0ELb0ELi2ELi2ELi2ELi2ELb1EEENS1_24CollectiveEpilogueBwdGQAISB_fSE_Li256ELb1ELb1EEENS1_25SingleTileBwdLPTSchedulerILb1ELi96ELb1EEEEEEEEEvNT_6ParamsE,"ax",@progbits
	.align	128
.text._ZN7cutlass13device_kernelIN5flash19enable_sm80_to_sm89INS1_16FlashAttnBwdSm80INS1_25CollectiveMainloopBwdSm80ILi2ELi1EN4cute5tupleIJNS5_1CILi64EEENS7_ILi96EEENS7_ILi128EEEEEENS_6half_tEfNS_4arch4Sm80ELb1ELb0ELb1ELb1ELb1ELb0ELb0ELb0ELi2ELi2ELi2ELi2ELb1EEENS1_24CollectiveEpilogueBwdGQAISB_fSE_Li256ELb1ELb1EEENS1_25SingleTileBwdLPTSchedulerILb1ELi96ELb1EEEEEEEEEvNT_6ParamsE:
        .type           _ZN7cutlass13device_kernelIN5flash19enable_sm80_to_sm89INS1_16FlashAttnBwdSm80INS1_25CollectiveMainloopBwdSm80ILi2ELi1EN4cute5tupleIJNS5_1CILi64EEENS7_ILi96EEENS7_ILi128EEEEEENS_6half_tEfNS_4arch4Sm80ELb1ELb0ELb1ELb1ELb1ELb0ELb0ELb0ELi2ELi2ELi2ELi2ELb1EEENS1_24CollectiveEpilogueBwdGQAISB_fSE_Li256ELb1ELb1EEENS1_25SingleTileBwdLPTSchedulerILb1ELi96ELb1EEEEEEEEEvNT_6ParamsE,@function
        .size           _ZN7cutlass13device_kernelIN5flash19enable_sm80_to_sm89INS1_16FlashAttnBwdSm80INS1_25CollectiveMainloopBwdSm80ILi2ELi1EN4cute5tupleIJNS5_1CILi64EEENS7_ILi96EEENS7_ILi128EEEEEENS_6half_tEfNS_4arch4Sm80ELb1ELb0ELb1ELb1ELb1ELb0ELb0ELb0ELi2ELi2ELi2ELi2ELb1EEENS1_24CollectiveEpilogueBwdGQAISB_fSE_Li256ELb1ELb1EEENS1_25SingleTileBwdLPTSchedulerILb1ELi96ELb1EEEEEEEEEvNT_6ParamsE,(.L_x_131 - _ZN7cutlass13device_kernelIN5flash19enable_sm80_to_sm89INS1_16FlashAttnBwdSm80INS1_25CollectiveMainloopBwdSm80ILi2ELi1EN4cute5tupleIJNS5_1CILi64EEENS7_ILi96EEENS7_ILi128EEEEEENS_6half_tEfNS_4arch4Sm80ELb1ELb0ELb1ELb1ELb1ELb0ELb0ELb0ELi2ELi2ELi2ELi2ELb1EEENS1_24CollectiveEpilogueBwdGQAISB_fSE_Li256ELb1ELb1EEENS1_25SingleTileBwdLPTSchedulerILb1ELi96ELb1EEEEEEEEEvNT_6ParamsE)
        .other          _ZN7cutlass13device_kernelIN5flash19enable_sm80_to_sm89INS1_16FlashAttnBwdSm80INS1_25CollectiveMainloopBwdSm80ILi2ELi1EN4cute5tupleIJNS5_1CILi64EEENS7_ILi96EEENS7_ILi128EEEEEENS_6half_tEfNS_4arch4Sm80ELb1ELb0ELb1ELb1ELb1ELb0ELb0ELb0ELi2ELi2ELi2ELi2ELb1EEENS1_24CollectiveEpilogueBwdGQAISB_fSE_Li256ELb1ELb1EEENS1_25SingleTileBwdLPTSchedulerILb1ELi96ELb1EEEEEEEEEvNT_6ParamsE,@"STO_CUDA_ENTRY STV_DEFAULT"
_ZN7cutlass13device_kernelIN5flash19enable_sm80_to_sm89INS1_16FlashAttnBwdSm80INS1_25CollectiveMainloopBwdSm80ILi2ELi1EN4cute5tupleIJNS5_1CILi64EEENS7_ILi96EEENS7_ILi128EEEEEENS_6half_tEfNS_4arch4Sm80ELb1ELb0ELb1ELb1ELb1ELb0ELb0ELb0ELi2ELi2ELi2ELi2ELb1EEENS1_24CollectiveEpilogueBwdGQAISB_fSE_Li256ELb1ELb1EEENS1_25SingleTileBwdLPTSchedulerILb1ELi96ELb1EEEEEEEEEvNT_6ParamsE:
[----:B------:R-:W-:Y:S01]  /*0000*/  LDC R1, c[0x0][0x37c] ;  /* 0x0000df00ff017b82 */ /* 0x000fe20000000800 */
[----:B------:R-:W-:Y:S05]  /*0010*/  EXIT ;  /* 0x000000000000794d */ /* 0x000fea0003800000 */
.L_x_38:
        /* <DEDUP_REMOVED lines=14> */
.L_x_131:


//--------------------- .text._ZN7cutlass13device_kernelIN5flash19enable_sm80_to_sm89INS1_16FlashAttnBwdSm80INS1_25CollectiveMainloopBwdSm80ILi2ELi2EN4cute5tupleIJNS5_1CILi64EEENS7_ILi128EEES9_EEENS_6half_tEfNS_4arch4Sm80ELb0ELb0ELb1ELb0ELb0ELb0ELb0ELb0ELi2ELi2ELi2ELi2ELb0EEENS1_21CollectiveEpilogueBwdISA_SB_SD_Li256ELb0ELb0ELi4EEENS1_19SingleTileSchedulerILb0ELb0ELb0ELi128EEEEEEEEEvNT_6ParamsE --------------------------
	.section	.text._ZN7cutlass13device_kernelIN5flash19enable_sm80_to_sm89INS1_16FlashAttnBwdSm80INS1_25CollectiveMainloopBwdSm80ILi2ELi2EN4cute5tupleIJNS5_1CILi64EEENS7_ILi128EEES9_EEENS_6half_tEfNS_4arch4Sm80ELb0ELb0ELb1ELb0ELb0ELb0ELb0ELb0ELi2ELi2ELi2ELi2ELb0EEENS1_21CollectiveEpilogueBwdISA_SB_SD_Li256ELb0ELb0ELi4EEENS1_19SingleTileSchedulerILb0ELb0ELb0ELi128EEEEEEEEEvNT_6ParamsE,"ax",@progbits
	.align	128
.text._ZN7cutlass13device_kernelIN5flash19enable_sm80_to_sm89INS1_16FlashAttnBwdSm80INS1_25CollectiveMainloopBwdSm80ILi2ELi2EN4cute5tupleIJNS5_1CILi64EEENS7_ILi128EEES9_EEENS_6half_tEfNS_4arch4Sm80ELb0ELb0ELb1ELb0ELb0ELb0ELb0ELb0ELi2ELi2ELi2ELi2ELb0EEENS1_21CollectiveEpilogueBwdISA_SB_SD_Li256ELb0ELb0ELi4EEENS1_19SingleTileSchedulerILb0ELb0ELb0ELi128EEEEEEEEEvNT_6ParamsE:
        .type           _ZN7cutlass13device_kernelIN5flash19enable_sm80_to_sm89INS1_16FlashAttnBwdSm80INS1_25CollectiveMainloopBwdSm80ILi2ELi2EN4cute5tupleIJNS5_1CILi64EEENS7_ILi128EEES9_EEENS_6half_tEfNS_4arch4Sm80ELb0ELb0ELb1ELb0ELb0ELb0ELb0ELb0ELi2ELi2ELi2ELi2ELb0EEENS1_21CollectiveEpilogueBwdISA_SB_SD_Li256ELb0ELb0ELi4EEENS1_19SingleTileSchedulerILb0ELb0ELb0ELi128EEEEEEEEEvNT_6ParamsE,@function
        .size           _ZN7cutlass13device_kernelIN5flash19enable_sm80_to_sm89INS1_16FlashAttnBwdSm80INS1_25CollectiveMainloopBwdSm80ILi2ELi2EN4cute5tupleIJNS5_1CILi64EEENS7_ILi128EEES9_EEENS_6half_tEfNS_4arch4Sm80ELb0ELb0ELb1ELb0ELb0ELb0ELb0ELb0ELi2ELi2ELi2ELi2ELb0EEENS1_21CollectiveEpilogueBwdISA_SB_SD_Li256ELb0ELb0ELi4EEENS1_19SingleTileSchedulerILb0ELb0ELb0ELi128EEEEEEEEEvNT_6ParamsE,(.L_x_132 - _ZN7cutlass13device_kernelIN5flash19enable_sm80_to_sm89INS1_16FlashAttnBwdSm80INS1_25CollectiveMainloopBwdSm80ILi2ELi2EN4cute5tupleIJNS5_1CILi64EEENS7_ILi128EEES9_EEENS_6half_tEfNS_4arch4Sm80ELb0ELb0ELb1ELb0ELb0ELb0ELb0ELb0ELi2ELi2ELi2ELi2ELb0EEENS1_21CollectiveEpilogueBwdISA_SB_SD_Li256ELb0ELb0ELi4EEENS1_19SingleTileSchedulerILb0ELb0ELb0ELi128EEEEEEEEEvNT_6ParamsE)
        .other          _ZN7cutlass13device_kernelIN5flash19enable_sm80_to_sm89INS1_16FlashAttnBwdSm80INS1_25CollectiveMainloopBwdSm80ILi2ELi2EN4cute5tupleIJNS5_1CILi64EEENS7_ILi128EEES9_EEENS_6half_tEfNS_4arch4Sm80ELb0ELb0ELb1ELb0ELb0ELb0ELb0ELb0ELi2ELi2ELi2ELi2ELb0EEENS1_21CollectiveEpilogueBwdISA_SB_SD_Li256ELb0ELb0ELi4EEENS1_19SingleTileSchedulerILb0ELb0ELb0ELi128EEEEEEEEEvNT_6ParamsE,@"STO_CUDA_ENTRY STV_DEFAULT"
_ZN7cutlass13device_kernelIN5flash19enable_sm80_to_sm89INS1_16FlashAttnBwdSm80INS1_25CollectiveMainloopBwdSm80ILi2ELi2EN4cute5tupleIJNS5_1CILi64EEENS7_ILi128EEES9_EEENS_6half_tEfNS_4arch4Sm80ELb0ELb0ELb1ELb0ELb0ELb0ELb0ELb0ELi2ELi2ELi2ELi2ELb0EEENS1_21CollectiveEpilogueBwdISA_SB_SD_Li256ELb0ELb0ELi4EEENS1_19SingleTileSchedulerILb0ELb0ELb0ELi128EEEEEEEEEvNT_6ParamsE:
[----:B------:R-:W-:Y:S01]  /*0000*/  LDC R1, c[0x0][0x37c] ;  /* 0x0000df00ff017b82 */ /* 0x000fe20000000800 */
[----:B------:R-:W-:Y:S05]  /*0010*/  EXIT ;  /* 0x000000000000794d */ /* 0x000fea0003800000 */
.L_x_39:
        /* <DEDUP_REMOVED lines=14> */
.L_x_132:


//--------------------- .text._ZN7cutlass13device_kernelIN5flash19enable_sm80_to_sm89INS1_16FlashAttnBwdSm80INS1_25CollectiveMainloopBwdSm80ILi2ELi2EN4cute5tupleIJNS5_1CILi64EEENS7_ILi128EEES9_EEENS_6half_tEfNS_4arch4Sm80ELb0ELb0ELb1ELb0ELb1ELb0ELb0ELb0ELi2ELi2ELi2ELi2ELb0EEENS1_21CollectiveEpilogueBwdISA_SB_SD_Li256ELb0ELb0ELi4EEENS1_19SingleTileSchedulerILb0ELb0ELb0ELi128EEEEEEEEEvNT_6ParamsE --------------------------
	.section	.text._ZN7cutlass13device_kernelIN5flash19enable_sm80_to_sm89INS1_16FlashAttnBwdSm80INS1_25CollectiveMainloopBwdSm80ILi2ELi2EN4cute5tupleIJNS5_1CILi64EEENS7_ILi128EEES9_EEENS_6half_tEfNS_4arch4Sm80ELb0ELb0ELb1ELb0ELb1ELb0ELb0ELb0ELi2ELi2ELi2ELi2ELb0EEENS1_21CollectiveEpilogueBwdISA_SB_SD_Li256ELb0ELb0ELi4EEENS1_19SingleTileSchedulerILb0ELb0ELb0ELi128EEEEEEEEEvNT_6ParamsE,"ax",@progbits
	.align	128
.text._ZN7cutlass13device_kernelIN5flash19enable_sm80_to_sm89INS1_16FlashAttnBwdSm80INS1_25CollectiveMainloopBwdSm80ILi2ELi2EN4cute5tupleIJNS5_1CILi64EEENS7_ILi128EEES9_EEENS_6half_tEfNS_4arch4Sm80ELb0ELb0ELb1ELb0ELb1ELb0ELb0ELb0ELi2ELi2ELi2ELi2ELb0EEENS1_21CollectiveEpilogueBwdISA_SB_SD_Li256ELb0ELb0ELi4EEENS1_19SingleTileSchedulerILb0ELb0ELb0ELi128EEEEEEEEEvNT_6ParamsE:
        .type           _ZN7cutlass13device_kernelIN5flash19enable_sm80_to_sm89INS1_16FlashAttnBwdSm80INS1_25CollectiveMainloopBwdSm80ILi2ELi2EN4cute5tupleIJNS5_1CILi64EEENS7_ILi128EEES9_EEENS_6half_tEfNS_4arch4Sm80ELb0ELb0ELb1ELb0ELb1ELb0ELb0ELb0ELi2ELi2ELi2ELi2ELb0EEENS1_21CollectiveEpilogueBwdISA_SB_SD_Li256ELb0ELb0ELi4EEENS1_19SingleTileSchedulerILb0ELb0ELb0ELi128EEEEEEEEEvNT_6ParamsE,@function
        .size           _ZN7cutlass13device_kernelIN5flash19enable_sm80_to_sm89INS1_16FlashAttnBwdSm80INS1_25CollectiveMainloopBwdSm80ILi2ELi2EN4cute5tupleIJNS5_1CILi64EEENS7_ILi128EEES9_EEENS_6half_tEfNS_4arch4Sm80ELb0ELb0ELb1ELb0ELb1ELb0ELb0ELb0ELi2ELi2ELi2ELi2ELb0EEENS1_21CollectiveEpilogueBwdISA_SB_SD_Li256ELb0ELb0ELi4EEENS1_19SingleTileSchedulerILb0ELb0ELb0ELi128EEEEEEEEEvNT_6ParamsE,(.L_x_133 - _ZN7cutlass13device_kernelIN5flash19enable_sm80_to_sm89INS1_16FlashAttnBwdSm80INS1_25CollectiveMainloopBwdSm80ILi2ELi2EN4cute5tupleIJNS5_1CILi64EEENS7_ILi128EEES9_EEENS_6half_tEfNS_4arch4Sm80ELb0ELb0ELb1ELb0ELb1ELb0ELb0ELb0ELi2ELi2ELi2ELi2ELb0EEENS1_21CollectiveEpilogueBwdISA_SB_SD_Li256ELb0ELb0ELi4EEENS1_19SingleTileSchedulerILb0ELb0ELb0ELi128EEEEEEEEEvNT_6ParamsE)
        .other          _ZN7cutlass13device_kernelIN5flash19enable_sm80_to_sm89INS1_16FlashAttnBwdSm80INS1_25CollectiveMainloopBwdSm80ILi2ELi2EN4cute5tupleIJNS5_1CILi64EEENS7_ILi128EEES9_EEENS_6half_tEfNS_4arch4Sm80ELb0ELb0ELb1ELb0ELb1ELb0ELb0ELb0ELi2ELi2ELi2ELi2ELb0EEENS1_21CollectiveEpilogueBwdISA_SB_SD_Li256ELb0ELb0ELi4EEENS1_19SingleTileSchedulerILb0ELb0ELb0ELi128EEEEEEEEEvNT_6ParamsE,@"STO_CUDA_ENTRY STV_DEFAULT"
_ZN7cutlass13device_kernelIN5flash19enable_sm80_to_sm89INS1_16FlashAttnBwdSm80INS1_25CollectiveMainloopBwdSm80ILi2ELi2EN4cute5tupleIJNS5_1CILi64EEENS7_ILi128EEES9_EEENS_6half_tEfNS_4arch4Sm80ELb0ELb0ELb1ELb0ELb1ELb0ELb0ELb0ELi2ELi2ELi2ELi2ELb0EEENS1_21CollectiveEpilogueBwdISA_SB_SD_Li256ELb0ELb0ELi4EEENS1_19SingleTileSchedulerILb0ELb0ELb0ELi128EEEEEEEEEvNT_6ParamsE:
[----:B------:R-:W-:Y:S01]  /*0000*/  LDC R1, c[0x0][0x37c] ;  /* 0x0000df00ff017b82 */ /* 0x000fe20000000800 */
[----:B------:R-:W-:Y:S05]  /*0010*/  EXIT ;  /* 0x000000000000794d */ /* 0x000fea0003800000 */
.L_x_40:
        /* <DEDUP_REMOVED lines=14> */
.L_x_133:


//--------------------- .text._ZN7cutlass13device_kernelIN5flash19enable_sm80_to_sm89INS1_16FlashAttnBwdSm80INS1_25CollectiveMainloopBwdSm80ILi2ELi2EN4cute5tupleIJNS5_1CILi64EEENS7_ILi128EEES9_EEENS_6half_tEfNS_4arch4Sm80ELb0ELb0ELb1ELb0ELb0ELb0ELb0ELb0ELi2ELi2ELi2ELi2ELb0EEENS1_24CollectiveEpilogueBwdGQAISA_fSD_Li256ELb0ELb0EEENS1_19SingleTileSchedulerILb0ELb0ELb0ELi128EEEEEEEEEvNT_6ParamsE --------------------------
	.section	.text._ZN7cutlass13device_kernelIN5flash19enable_sm80_to_sm89INS1_16FlashAttnBwdSm80INS1_25CollectiveMainloopBwdSm80ILi2ELi2EN4cute5tupleIJNS5_1CILi64EEENS7_ILi128EEES9_EEENS_6half_tEfNS_4arch4Sm80ELb0ELb0ELb1ELb0ELb0ELb0ELb0ELb0ELi2ELi2ELi2ELi2ELb0EEENS1_24CollectiveEpilogueBwdGQAISA_fSD_Li256ELb0ELb0EEENS1_19SingleTileSchedulerILb0ELb0ELb0ELi128EEEEEEEEEvNT_6ParamsE,"ax",@progbits
	.align	128
.text._ZN7cutlass13device_kernelIN5flash19enable_sm80_to_sm89INS1_16FlashAttnBwdSm80INS1_25CollectiveMainloopBwdSm80ILi2ELi2EN4cute5tupleIJNS5_1CILi64EEENS7_ILi128EEES9_EEENS_6half_tEfNS_4arch4Sm80ELb0ELb0ELb1ELb0ELb0ELb0ELb0ELb0ELi2ELi2ELi2ELi2ELb0EEENS1_24CollectiveEpilogueBwdGQAISA_fSD_Li256ELb0ELb0EEENS1_19SingleTileSchedulerILb0ELb0ELb0ELi128EEEEEEEEEvNT_6ParamsE:
        .type           _ZN7cutlass13device_kernelIN5flash19enable_sm80_to_sm89INS1_16FlashAttnBwdSm80INS1_25CollectiveMainloopBwdSm80ILi2ELi2EN4cute5tupleIJNS5_1CILi64EEENS7_ILi128EEES9_EEENS_6half_tEfNS_4arch4Sm80ELb0ELb0ELb1ELb0ELb0ELb0ELb0ELb0ELi2ELi2ELi2ELi2ELb0EEENS1_24CollectiveEpilogueBwdGQAISA_fSD_Li256ELb0ELb0EEENS1_19SingleTileSchedulerILb0ELb0ELb0ELi128EEEEEEEEEvNT_6ParamsE,@function
        .size           _ZN7cutlass13device_kernelIN5flash19enable_sm80_to_sm89INS1_16FlashAttnBwdSm80INS1_25CollectiveMainloopBwdSm80ILi2ELi2EN4cute5tupleIJNS5_1CILi64EEENS7_ILi128EEES9_EEENS_6half_tEfNS_4arch4Sm80ELb0ELb0ELb1ELb0ELb0ELb0ELb0ELb0ELi2ELi2ELi2ELi2ELb0EEENS1_24CollectiveEpilogueBwdGQAISA_fSD_Li256ELb0ELb0EEENS1_19SingleTileSchedulerILb0ELb0ELb0ELi128EEEEEEEEEvNT_6ParamsE,(.L_x_134 - _ZN7cutlass13device_kernelIN5flash19enable_sm80_to_sm89INS1_16FlashAttnBwdSm80INS1_25CollectiveMainloopBwdSm80ILi2ELi2EN4cute5tupleIJNS5_1CILi64EEENS7_ILi128EEES9_EEENS_6half_tEfNS_4arch4Sm80ELb0ELb0ELb1ELb0ELb0ELb0ELb0ELb0ELi2ELi2ELi2ELi2ELb0EEENS1_24CollectiveEpilogueBwdGQAISA_fSD_Li256ELb0ELb0EEENS1_19SingleTileSchedulerILb0ELb0ELb0ELi128EEEEEEEEEvNT_6ParamsE)
        .other          _ZN7cutlass13device_kernelIN5flash19enable_sm80_to_sm89INS1_16FlashAttnBwdSm80INS1_25CollectiveMainloopBwdSm80ILi2ELi2EN4cute5tupleIJNS5_1CILi64EEENS7_ILi128EEES9_EEENS_6half_tEfNS_4arch4Sm80ELb0ELb0ELb1ELb0ELb0ELb0ELb0ELb0ELi2ELi2ELi2ELi2ELb0EEENS1_24CollectiveEpilogueBwdGQAISA_fSD_Li256ELb0ELb0EEENS1_19SingleTileSchedulerILb0ELb0ELb0ELi128EEEEEEEEEvNT_6ParamsE,@"STO_CUDA_ENTRY STV_DEFAULT"
_ZN7cutlass13device_kernelIN5flash19enable_sm80_to_sm89INS1_16FlashAttnBwdSm80INS1_25CollectiveMainloopBwdSm80ILi2ELi2EN4cute5tupleIJNS5_1CILi64EEENS7_ILi128EEES9_EEENS_6half_tEfNS_4arch4Sm80ELb0ELb0ELb1ELb0ELb0ELb0ELb0ELb0ELi2ELi2ELi2ELi2ELb0EEENS1_24CollectiveEpilogueBwdGQAISA_fSD_Li256ELb0ELb0EEENS1_19SingleTileSchedulerILb0ELb0ELb0ELi128EEEEEEEEEvNT_6ParamsE:
[----:B------:R-:W-:Y:S01]  /*0000*/  LDC R1, c[0x0][0x37c] ;  /* 0x0000df00ff017b82 */ /* 0x000fe20000000800 */
[----:B------:R-:W-:Y:S05]  /*0010*/  EXIT ;  /* 0x000000000000794d */ /* 0x000fea0003800000 */
.L_x_41:
        /* <DEDUP_REMOVED lines=14> */
.L_x_134:


//--------------------- .text._ZN7cutlass13device_kernelIN5flash19enable_sm80_to_sm89INS1_16FlashAttnBwdSm80INS1_25CollectiveMainloopBwdSm80ILi2ELi2EN4cute5tupleIJNS5_1CILi64EEENS7_ILi128EEES9_EEENS_6half_tEfNS_4arch4Sm80ELb0ELb0ELb1ELb0ELb1ELb0ELb0ELb0ELi2ELi2ELi2ELi2ELb0EEENS1_24CollectiveEpilogueBwdGQAISA_fSD_Li256ELb0ELb1EEENS1_19SingleTileSchedulerILb0ELb0ELb0ELi128EEEEEEEEEvNT_6ParamsE --------------------------
	.section	.text._ZN7cutlass13device_kernelIN5flash19enable_sm80_to_sm89INS1_16FlashAttnBwdSm80INS1_25CollectiveMainloopBwdSm80ILi2ELi2EN4cute5tupleIJNS5_1CILi64EEENS7_ILi128EEES9_EEENS_6half_tEfNS_4arch4Sm80ELb0ELb0ELb1ELb0ELb1ELb0ELb0ELb0ELi2ELi2ELi2ELi2ELb0EEENS1_24CollectiveEpilogueBwdGQAISA_fSD_Li256ELb0ELb1EEENS1_19SingleTileSchedulerILb0ELb0ELb0ELi128EEEEEEEEEvNT_6ParamsE,"ax",@progbits
	.align	128
.text._ZN7cutlass13device_kernelIN5flash19enable_sm80_to_sm89INS1_16FlashAttnBwdSm80INS1_25CollectiveMainloopBwdSm80ILi2ELi2EN4cute5tupleIJNS5_1CILi64EEENS7_ILi128EEES9_EEENS_6half_tEfNS_4arch4Sm80ELb0ELb0ELb1ELb0ELb1ELb0ELb0ELb0ELi2ELi2ELi2ELi2ELb0EEENS1_24CollectiveEpilogueBwdGQAISA_fSD_Li256ELb0ELb1EEENS1_19SingleTileSchedulerILb0ELb0ELb0ELi128EEEEEEEEEvNT_6ParamsE:
        .type           _ZN7cutlass13device_kernelIN5flash19enable_sm80_to_sm89INS1_16FlashAttnBwdSm80INS1_25CollectiveMainloopBwdSm80ILi2ELi2EN4cute5tupleIJNS5_1CILi64EEENS7_ILi128EEES9_EEENS_6half_tEfNS_4arch4Sm80ELb0ELb0ELb1ELb0ELb1ELb0ELb0ELb0ELi2ELi2ELi2ELi2ELb0EEENS1_24CollectiveEpilogueBwdGQAISA_fSD_Li256ELb0ELb1EEENS1_19SingleTileSchedulerILb0ELb0ELb0ELi128EEEEEEEEEvNT_6ParamsE,@function
        .size           _ZN7cutlass13device_kernelIN5flash19enable_sm80_to_sm89INS1_16FlashAttnBwdSm80INS1_25CollectiveMainloopBwdSm80ILi2ELi2EN4cute5tupleIJNS5_1CILi64EEENS7_ILi128EEES9_EEENS_6half_tEfNS_4arch4Sm80ELb0ELb0ELb1ELb0ELb1ELb0ELb0ELb0ELi2ELi2ELi2ELi2ELb0EEENS1_24CollectiveEpilogueBwdGQAISA_fSD_Li256ELb0ELb1EEENS1_19SingleTileSchedulerILb0ELb0ELb0ELi128EEEEEEEEEvNT_6ParamsE,(.L_x_135 - _ZN7cutlass13device_kernelIN5flash19enable_sm80_to_sm89INS1_16FlashAttnBwdSm80INS1_25CollectiveMainloopBwdSm80ILi2ELi2EN4cute5tupleIJNS5_1CILi64EEENS7_ILi128EEES9_EEENS_6half_tEfNS_4arch4Sm80ELb0ELb0ELb1ELb0ELb1ELb0ELb0ELb0ELi2ELi2ELi2ELi2ELb0EEENS1_24CollectiveEpilogueBwdGQAISA_fSD_Li256ELb0ELb1EEENS1_19SingleTileSchedulerILb0ELb0ELb0ELi128EEEEEEEEEvNT_6ParamsE)
        .other          _ZN7cutlass13device_kernelIN5flash19enable_sm80_to_sm89INS1_16FlashAttnBwdSm80INS1_25CollectiveMainloopBwdSm80ILi2ELi2EN4cute5tupleIJNS5_1CILi64EEENS7_ILi128EEES9_EEENS_6half_tEfNS_4arch4Sm80ELb0ELb0ELb1ELb0ELb1ELb0ELb0ELb0ELi2ELi2ELi2ELi2ELb0EEENS1_24CollectiveEpilogueBwdGQAISA_fSD_Li256ELb0ELb1EEENS1_19SingleTileSchedulerILb0ELb0ELb0ELi128EEEEEEEEEvNT_6ParamsE,@"STO_CUDA_ENTRY STV_DEFAULT"
_ZN7cutlass13device_kernelIN5flash19enable_sm80_to_sm89INS1_16FlashAttnBwdSm80INS1_25CollectiveMainloopBwdSm80ILi2ELi2EN4cute5tupleIJNS5_1CILi64EEENS7_ILi128EEES9_EEENS_6half_tEfNS_4arch4Sm80ELb0ELb0ELb1ELb0ELb1ELb0ELb0ELb0ELi2ELi2ELi2ELi2ELb0EEENS1_24CollectiveEpilogueBwdGQAISA_fSD_Li256ELb0ELb1EEENS1_19SingleTileSchedulerILb0ELb0ELb0ELi128EEEEEEEEEvNT_6ParamsE:
[----:B------:R-:W-:Y:S01]  /*0000*/  LDC R1, c[0x0][0x37c] ;  /* 0x0000df00ff017b82 */ /* 0x000fe20000000800 */
[----:B------:R-:W-:Y:S05]  /*0010*/  EXIT ;  /* 0x000000000000794d */ /* 0x000fea0003800000 */
.L_x_42:
        /* <DEDUP_REMOVED lines=14> */
.L_x_135:


//--------------------- .text._ZN7cutlass13device_kernelIN5flash19enable_sm80_to_sm89INS1_16FlashAttnBwdSm80INS1_25CollectiveMainloopBwdSm80ILi2ELi2EN4cute5tupleIJNS5_1CILi64EEENS7_ILi128EEES9_EEENS_6half_tEfNS_4arch4Sm80ELb0ELb0ELb1ELb1ELb0ELb0ELb0ELb0ELi2ELi2ELi2ELi2ELb0EEENS1_21CollectiveEpilogueBwdISA_SB_SD_Li256ELb1ELb0ELi4EEENS1_19SingleTileSchedulerILb1ELb0ELb0ELi128EEEEEEEEEvNT_6ParamsE --------------------------
	.section	.text._ZN7cutlass13device_kernelIN5flash19enable_sm80_to_sm89INS1_16FlashAttnBwdSm80INS1_25CollectiveMainloopBwdSm80ILi2ELi2EN4cute5tupleIJNS5_1CILi64EEENS7_ILi128EEES9_EEENS_6half_tEfNS_4arch4Sm80ELb0ELb0ELb1ELb1ELb0ELb0ELb0ELb0ELi2ELi2ELi2ELi2ELb0EEENS1_21CollectiveEpilogueBwdISA_SB_SD_Li256ELb1ELb0ELi4EEENS1_19SingleTileSchedulerILb1ELb0ELb0ELi128EEEEEEEEEvNT_6ParamsE,"ax",@progbits
	.align	128
.text._ZN7cutlass13device_kernelIN5flash19enable_sm80_to_sm89INS1_16FlashAttnBwdSm80INS1_25CollectiveMainloopBwdSm80ILi2ELi2EN4cute5tupleIJNS5_1CILi64EEENS7_ILi128EEES9_EEENS_6half_tEfNS_4arch4Sm80ELb0ELb0ELb1ELb1ELb0ELb0ELb0ELb0ELi2ELi2ELi2ELi2ELb0EEENS1_21CollectiveEpilogueBwdISA_SB_SD_Li256ELb1ELb0ELi4EEENS1_19SingleTileSchedulerILb1ELb0ELb0ELi128EEEEEEEEEvNT_6ParamsE:
        .type           _ZN7cutlass13device_kernelIN5flash19enable_sm80_to_sm89INS1_16FlashAttnBwdSm80INS1_25CollectiveMainloopBwdSm80ILi2ELi2EN4cute5tupleIJNS5_1CILi64EEENS7_ILi128EEES9_EEENS_6half_tEfNS_4arch4Sm80ELb0ELb0ELb1ELb1ELb0ELb0ELb0ELb0ELi2ELi2ELi2ELi2ELb0EEENS1_21CollectiveEpilogueBwdISA_SB_SD_Li256ELb1ELb0ELi4EEENS1_19SingleTileSchedulerILb1ELb0ELb0ELi128EEEEEEEEEvNT_6ParamsE,@function
        .size           _ZN7cutlass13device_kernelIN5flash19enable_sm80_to_sm89INS1_16FlashAttnBwdSm80INS1_25CollectiveMainloopBwdSm80ILi2ELi2EN4cute5tupleIJNS5_1CILi64EEENS7_ILi128EEES9_EEENS_6half_tEfNS_4arch4Sm80ELb0ELb0ELb1ELb1ELb0ELb0ELb0ELb0ELi2ELi2ELi2ELi2ELb0EEENS1_21CollectiveEpilogueBwdISA_SB_SD_Li256ELb1ELb0ELi4EEENS1_19SingleTileSchedulerILb1ELb0ELb0ELi128EEEEEEEEEvNT_6ParamsE,(.L_x_136 - _ZN7cutlass13device_kernelIN5flash19enable_sm80_to_sm89INS1_16FlashAttnBwdSm80INS1_25CollectiveMainloopBwdSm80ILi2ELi2EN4cute5tupleIJNS5_1CILi64EEENS7_ILi128EEES9_EEENS_6half_tEfNS_4arch4Sm80ELb0ELb0ELb1ELb1ELb0ELb0ELb0ELb0ELi2ELi2ELi2ELi2ELb0EEENS1_21CollectiveEpilogueBwdISA_SB_SD_Li256ELb1ELb0ELi4EEENS1_19SingleTileSchedulerILb1ELb0ELb0ELi128EEEEEEEEEvNT_6ParamsE)
        .other          _ZN7cutlass13device_kernelIN5flash19enable_sm80_to_sm89INS1_16FlashAttnBwdSm80INS1_25CollectiveMainloopBwdSm80ILi2ELi2EN4cute5tupleIJNS5_1CILi64EEENS7_ILi128EEES9_EEENS_6half_tEfNS_4arch4Sm80ELb0ELb0ELb1ELb1ELb0ELb0ELb0ELb0ELi2ELi2ELi2ELi2ELb0EEENS1_21CollectiveEpilogueBwdISA_SB_SD_Li256ELb1ELb0ELi4EEENS1_19SingleTileSchedulerILb1ELb0ELb0ELi128EEEEEEEEEvNT_6ParamsE,@"STO_CUDA_ENTRY STV_DEFAULT"
_ZN7cutlass13device_kernelIN5flash19enable_sm80_to_sm89INS1_16FlashAttnBwdSm80INS1_25CollectiveMainloopBwdSm80ILi2ELi2EN4cute5tupleIJNS5_1CILi64EEENS7_ILi128EEES9_EEENS_6half_tEfNS_4arch4Sm80ELb0ELb0ELb1ELb1ELb0ELb0ELb0ELb0ELi2ELi2ELi2ELi2ELb0EEENS1_21CollectiveEpilogueBwdISA_SB_SD_Li256ELb1ELb0ELi4EEENS1_19SingleTileSchedulerILb1ELb0ELb0ELi128EEEEEEEEEvNT_6ParamsE:
[----:B------:R-:W-:Y:S01]  /*0000*/  LDC R1, c[0x0][0x37c] ;  /* 0x0000df00ff017b82 */ /* 0x000fe20000000800 */
[----:B------:R-:W-:Y:S05]  /*0010*/  EXIT ;  /* 0x000000000000794d */ /* 0x000fea0003800000 */
.L_x_43:
        /* <DEDUP_REMOVED lines=14> */
.L_x_136:


//--------------------- .text._ZN7cutlass13device_kernelIN5flash19enable_sm80_to_sm89INS1_16FlashAttnBwdSm80INS1_25CollectiveMainloopBwdSm80ILi2ELi2EN4cute5tupleIJNS5_1CILi64EEENS7_ILi128EEES9_EEENS_6half_tEfNS_4arch4Sm80ELb0ELb0ELb1ELb1ELb1ELb0ELb0ELb0ELi2ELi2ELi2ELi2ELb0EEENS1_21CollectiveEpilogueBwdISA_SB_SD_Li256ELb1ELb0ELi4EEENS1_19SingleTileSchedulerILb1ELb0ELb0ELi128EEEEEEEEEvNT_6ParamsE --------------------------
	.section	.text._ZN7cutlass13device_kernelIN5flash19enable_sm80_to_sm89INS1_16FlashAttnBwdSm80INS1_25CollectiveMainloopBwdSm80ILi2ELi2EN4cute5tupleIJNS5_1CILi64EEENS7_ILi128EEES9_EEENS_6half_tEfNS_4arch4Sm80ELb0ELb0ELb1ELb1ELb1ELb0ELb0ELb0ELi2ELi2ELi2ELi2ELb0EEENS1_21CollectiveEpilogueBwdISA_SB_SD_Li256ELb1ELb0ELi4EEENS1_19SingleTileSchedulerILb1ELb0ELb0ELi128EEEEEEEEEvNT_6ParamsE,"ax",@progbits
	.align	128
.text._ZN7cutlass13device_kernelIN5flash19enable_sm80_to_sm89INS1_16FlashAttnBwdSm80INS1_25CollectiveMainloopBwdSm80ILi2ELi2EN4cute5tupleIJNS5_1CILi64EEENS7_ILi128EEES9_EEENS_6half_tEfNS_4arch4Sm80ELb0ELb0ELb1ELb1ELb1ELb0ELb0ELb0ELi2ELi2ELi2ELi2ELb0EEENS1_21CollectiveEpilogueBwdISA_SB_SD_Li256ELb1ELb0ELi4EEENS1_19SingleTileSchedulerILb1ELb0ELb0ELi128EEEEEEEEEvNT_6ParamsE:
        .type           _ZN7cutlass13device_kernelIN5flash19enable_sm80_to_sm89INS1_16FlashAttnBwdSm80INS1_25CollectiveMainloopBwdSm80ILi2ELi2EN4cute5tupleIJNS5_1CILi64EEENS7_ILi128EEES9_EEENS_6half_tEfNS_4arch4Sm80ELb0ELb0ELb1ELb1ELb1ELb0ELb0ELb0ELi2ELi2ELi2ELi2ELb0EEENS1_21CollectiveEpilogueBwdISA_SB_SD_Li256ELb1ELb0ELi4EEENS1_19SingleTileSchedulerILb1ELb0ELb0ELi128EEEEEEEEEvNT_6ParamsE,@function
        .size           _ZN7cutlass13device_kernelIN5flash19enable_sm80_to_sm89INS1_16FlashAttnBwdSm80INS1_25CollectiveMainloopBwdSm80ILi2ELi2EN4cute5tupleIJNS5_1CILi64EEENS7_ILi128EEES9_EEENS_6half_tEfNS_4arch4Sm80ELb0ELb0ELb1ELb1ELb1ELb0ELb0ELb0ELi2ELi2ELi2ELi2ELb0EEENS1_21CollectiveEpilogueBwdISA_SB_SD_Li256ELb1ELb0ELi4EEENS1_19SingleTileSchedulerILb1ELb0ELb0ELi128EEEEEEEEEvNT_6ParamsE,(.L_x_137 - _ZN7cutlass13device_kernelIN5flash19enable_sm80_to_sm89INS1_16FlashAttnBwdSm80INS1_25CollectiveMainloopBwdSm80ILi2ELi2EN4cute5tupleIJNS5_1CILi64EEENS7_ILi128EEES9_EEENS_6half_tEfNS_4arch4Sm80ELb0ELb0ELb1ELb1ELb1ELb0ELb0ELb0ELi2ELi2ELi2ELi2ELb0EEENS1_21CollectiveEpilogueBwdISA_SB_SD_Li256ELb1ELb0ELi4EEENS1_19SingleTileSchedulerILb1ELb0ELb0ELi128EEEEEEEEEvNT_6ParamsE)
        .other          _ZN7cutlass13device_kernelIN5flash19enable_sm80_to_sm89INS1_16FlashAttnBwdSm80INS1_25CollectiveMainloopBwdSm80ILi2ELi2EN4cute5tupleIJNS5_1CILi64EEENS7_ILi128EEES9_EEENS_6half_tEfNS_4arch4Sm80ELb0ELb0ELb1ELb1ELb1ELb0ELb0ELb0ELi2ELi2ELi2ELi2ELb0EEENS1_21CollectiveEpilogueBwdISA_SB_SD_Li256ELb1ELb0ELi4EEENS1_19SingleTileSchedulerILb1ELb0ELb0ELi128EEEEEEEEEvNT_6ParamsE,@"STO_CUDA_ENTRY STV_DEFAULT"
_ZN7cutlass13device_kernelIN5flash19enable_sm80_to_sm89INS1_16FlashAttnBwdSm80INS1_25CollectiveMainloopBwdSm80ILi2ELi2EN4cute5tupleIJNS5_1CILi64EEENS7_ILi128EEES9_EEENS_6half_tEfNS_4arch4Sm80ELb0ELb0ELb1ELb1ELb1ELb0ELb0ELb0ELi2ELi2ELi2ELi2ELb0EEENS1_21CollectiveEpilogueBwdISA_SB_SD_Li256ELb1ELb0ELi4EEENS1_19SingleTileSchedulerILb1ELb0ELb0ELi128EEEEEEEEEvNT_6ParamsE:
[----:B------:R-:W-:Y:S01]  /*0000*/  LDC R1, c[0x0][0x37c] ;  /* 0x0000df00ff017b82 */ /* 0x000fe20000000800 */
[----:B------:R-:W-:Y:S05]  /*0010*/  EXIT ;  /* 0x000000000000794d */ /* 0x000fea0003800000 */
.L_x_44:
        /* <DEDUP_REMOVED lines=14> */
.L_x_137:


//--------------------- .text._ZN7cutlass13device_kernelIN5flash19enable_sm80_to_sm89INS1_16FlashAttnBwdSm80INS1_25CollectiveMainloopBwdSm80ILi2ELi2EN4cute5tupleIJNS5_1CILi64EEENS7_ILi128EEES9_EEENS_6half_tEfNS_4arch4Sm80ELb0ELb0ELb1ELb1ELb0ELb0ELb0ELb0ELi2ELi2ELi2ELi2ELb0EEENS1_24CollectiveEpilogueBwdGQAISA_fSD_Li256ELb1ELb0EEENS1_19SingleTileSchedulerILb1ELb0ELb0ELi128EEEEEEEEEvNT_6ParamsE --------------------------
	.section	.text._ZN7cutlass13device_kernelIN5flash19enable_sm80_to_sm89INS1_16FlashAttnBwdSm80INS1_25CollectiveMainloopBwdSm80ILi2ELi2EN4cute5tupleIJNS5_1CILi64EEENS7_ILi128EEES9_EEENS_6half_tEfNS_4arch4Sm80ELb0ELb0ELb1ELb1ELb0ELb0ELb0ELb0ELi2ELi2ELi2ELi2ELb0EEENS1_24CollectiveEpilogueBwdGQAISA_fSD_Li256ELb1ELb0EEENS1_19SingleTileSchedulerILb1ELb0ELb0ELi128EEEEEEEEEvNT_6ParamsE,"ax",@progbits
	.align	128
.text._ZN7cutlass13device_kernelIN5flash19enable_sm80_to_sm89INS1_16FlashAttnBwdSm80INS1_25CollectiveMainloopBwdSm80ILi2ELi2EN4cute5tupleIJNS5_1CILi64EEENS7_ILi128EEES9_EEENS_6half_tEfNS_4arch4Sm80ELb0ELb0ELb1ELb1ELb0ELb0ELb0ELb0ELi2ELi2ELi2ELi2ELb0EEENS1_24CollectiveEpilogueBwdGQAISA_fSD_Li256ELb1ELb0EEENS1_19SingleTileSchedulerILb1ELb0ELb0ELi128EEEEEEEEEvNT_6ParamsE:
        .type           _ZN7cutlass13device_kernelIN5flash19enable_sm80_to_sm89INS1_16FlashAttnBwdSm80INS1_25CollectiveMainloopBwdSm80ILi2ELi2EN4cute5tupleIJNS5_1CILi64EEENS7_ILi128EEES9_EEENS_6half_tEfNS_4arch4Sm80ELb0ELb0ELb1ELb1ELb0ELb0ELb0ELb0ELi2ELi2ELi2ELi2ELb0EEENS1_24CollectiveEpilogueBwdGQAISA_fSD_Li256ELb1ELb0EEENS1_19SingleTileSchedulerILb1ELb0ELb0ELi128EEEEEEEEEvNT_6ParamsE,@function
        .size           _ZN7cutlass13device_kernelIN5flash19enable_sm80_to_sm89INS1_16FlashAttnBwdSm80INS1_25CollectiveMainloopBwdSm80ILi2ELi2EN4cute5tupleIJNS5_1CILi64EEENS7_ILi128EEES9_EEENS_6half_tEfNS_4arch4Sm80ELb0ELb0ELb1ELb1ELb0ELb0ELb0ELb0ELi2ELi2ELi2ELi2ELb0EEENS1_24CollectiveEpilogueBwdGQAISA_fSD_Li256ELb1ELb0EEENS1_19SingleTileSchedulerILb1ELb0ELb0ELi128EEEEEEEEEvNT_6ParamsE,(.L_x_138 - _ZN7cutlass13device_kernelIN5flash19enable_sm80_to_sm89INS1_16FlashAttnBwdSm80INS1_25CollectiveMainloopBwdSm80ILi2ELi2EN4cute5tupleIJNS5_1CILi64EEENS7_ILi128EEES9_EEENS_6half_tEfNS_4arch4Sm80ELb0ELb0ELb1ELb1ELb0ELb0ELb0ELb0ELi2ELi2ELi2ELi2ELb0EEENS1_24CollectiveEpilogueBwdGQAISA_fSD_Li256ELb1ELb0EEENS1_19SingleTileSchedulerILb1ELb0ELb0ELi128EEEEEEEEEvNT_6ParamsE)
        .other          _ZN7cutlass13device_kernelIN5flash19enable_sm80_to_sm89INS1_16FlashAttnBwdSm80INS1_25CollectiveMainloopBwdSm80ILi2ELi2EN4cute5tupleIJNS5_1CILi64EEENS7_ILi128EEES9_EEENS_6half_tEfNS_4arch4Sm80ELb0ELb0ELb1ELb1ELb0ELb0ELb0ELb0ELi2ELi2ELi2ELi2ELb0EEENS1_24CollectiveEpilogueBwdGQAISA_fSD_Li256ELb1ELb0EEENS1_19SingleTileSchedulerILb1ELb0ELb0ELi128EEEEEEEEEvNT_6ParamsE,@"STO_CUDA_ENTRY STV_DEFAULT"
_ZN7cutlass13device_kernelIN5flash19enable_sm80_to_sm89INS1_16FlashAttnBwdSm80INS1_25CollectiveMainloopBwdSm80ILi2ELi2EN4cute5tupleIJNS5_1CILi64EEENS7_ILi128EEES9_EEENS_6half_tEfNS_4arch4Sm80ELb0ELb0ELb1ELb1ELb0ELb0ELb0ELb0ELi2ELi2ELi2ELi2ELb0EEENS1_24CollectiveEpilogueBwdGQAISA_fSD_Li256ELb1ELb0EEENS1_19SingleTileSchedulerILb1ELb0ELb0ELi128EEEEEEEEEvNT_6ParamsE:
[----:B------:R-:W-:Y:S01]  /*0000*/  LDC R1, c[0x0][0x37c] ;  /* 0x0000df00ff017b82 */ /* 0x000fe20000000800 */
[----:B------:R-:W-:Y:S05]  /*0010*/  EXIT ;  /* 0x000000000000794d */ /* 0x000fea0003800000 */
.L_x_45:
        /* <DEDUP_REMOVED lines=14> */
.L_x_138:


//--------------------- .text._ZN7cutlass13device_kernelIN5flash19enable_sm80_to_sm89INS1_16FlashAttnBwdSm80INS1_25CollectiveMainloopBwdSm80ILi2ELi2EN4cute5tupleIJNS5_1CILi64EEENS7_ILi128EEES9_EEENS_6half_tEfNS_4arch4Sm80ELb0ELb0ELb1ELb1ELb1ELb0ELb0ELb0ELi2ELi2ELi2ELi2ELb0EEENS1_24CollectiveEpilogueBwdGQAISA_fSD_Li256ELb1ELb1EEENS1_19SingleTileSchedulerILb1ELb0ELb0ELi128EEEEEEEEEvNT_6ParamsE --------------------------
	.section	.text._ZN7cutlass13device_kernelIN5flash19enable_sm80_to_sm89INS1_16FlashAttnBwdSm80INS1_25CollectiveMainloopBwdSm80ILi2ELi2EN4cute5tupleIJNS5_1CILi64EEENS7_ILi128EEES9_EEENS_6half_tEfNS_4arch4Sm80ELb0ELb0ELb1ELb1ELb1ELb0ELb0ELb0ELi2ELi2ELi2ELi2ELb0EEENS1_24CollectiveEpilogueBwdGQAISA_fSD_Li256ELb1ELb1EEENS1_19SingleTileSchedulerILb1ELb0ELb0ELi128EEEEEEEEEvNT_6ParamsE,"ax",@progbits
	.align	128
.text._ZN7cutlass13device_kernelIN5flash19enable_sm80_to_sm89INS1_16FlashAttnBwdSm80INS1_25CollectiveMainloopBwdSm80ILi2ELi2EN4cute5tupleIJNS5_1CILi64EEENS7_ILi128EEES9_EEENS_6half_tEfNS_4arch4Sm80ELb0ELb0ELb1ELb1ELb1ELb0ELb0ELb0ELi2ELi2ELi2ELi2ELb0EEENS1_24CollectiveEpilogueBwdGQAISA_fSD_Li256ELb1ELb1EEENS1_19SingleTileSchedulerILb1ELb0ELb0ELi128EEEEEEEEEvNT_6ParamsE:
        .type           _ZN7cutlass13device_kernelIN5flash19enable_sm80_to_sm89INS1_16FlashAttnBwdSm80INS1_25CollectiveMainloopBwdSm80ILi2ELi2EN4cute5tupleIJNS5_1CILi64EEENS7_ILi128EEES9_EEENS_6half_tEfNS_4arch4Sm80ELb0ELb0ELb1ELb1ELb1ELb0ELb0ELb0ELi2ELi2ELi2ELi2ELb0EEENS1_24CollectiveEpilogueBwdGQAISA_fSD_Li256ELb1ELb1EEENS1_19SingleTileSchedulerILb1ELb0ELb0ELi128EEEEEEEEEvNT_6ParamsE,@function
        .size           _ZN7cutlass13device_kernelIN5flash19enable_sm80_to_sm89INS1_16FlashAttnBwdSm80INS1_25CollectiveMainloopBwdSm80ILi2ELi2EN4cute5tupleIJNS5_1CILi64EEENS7_ILi128EEES9_EEENS_6half_tEfNS_4arch4Sm80ELb0ELb0ELb1ELb1ELb1ELb0ELb0ELb0ELi2ELi2ELi2ELi2ELb0EEENS1_24CollectiveEpilogueBwdGQAISA_fSD_Li256ELb1ELb1EEENS1_19SingleTileSchedulerILb1ELb0ELb0ELi128EEEEEEEEEvNT_6ParamsE,(.L_x_139 - _ZN7cutlass13device_kernelIN5flash19enable_sm80_to_sm89INS1_16FlashAttnBwdSm80INS1_25CollectiveMainloopBwdSm80ILi2ELi2EN4cute5tupleIJNS5_1CILi64EEENS7_ILi128EEES9_EEENS_6half_tEfNS_4arch4Sm80ELb0ELb0ELb1ELb1ELb1ELb0ELb0ELb0ELi2ELi2ELi2ELi2ELb0EEENS1_24CollectiveEpilogueBwdGQAISA_fSD_Li256ELb1ELb1EEENS1_19SingleTileSchedulerILb1ELb0ELb0ELi128EEEEEEEEEvNT_6ParamsE)
        .other          _ZN7cutlass13device_kernelIN5flash19enable_sm80_to_sm89INS1_16FlashAttnBwdSm80INS1_25CollectiveMainloopBwdSm80ILi2ELi2EN4cute5tupleIJNS5_1CILi64EEENS7_ILi128EEES9_EEENS_6half_tEfNS_4arch4Sm80ELb0ELb0ELb1ELb1ELb1ELb0ELb0ELb0ELi2ELi2ELi2ELi2ELb0EEENS1_24CollectiveEpilogueBwdGQAISA_fSD_Li256ELb1ELb1EEENS1_19SingleTileSchedulerILb1ELb0ELb0ELi128EEEEEEEEEvNT_6ParamsE,@"STO_CUDA_ENTRY STV_DEFAULT"
_ZN7cutlass13device_kernelIN5flash19enable_sm80_to_sm89INS1_16FlashAttnBwdSm80INS1_25CollectiveMainloopBwdSm80ILi2ELi2EN4cute5tupleIJNS5_1CILi64EEENS7_ILi128EEES9_EEENS_6half_tEfNS_4arch4Sm80ELb0ELb0ELb1ELb1ELb1ELb0ELb0ELb0ELi2ELi2ELi2ELi2ELb0EEENS1_24CollectiveEpilogueBwdGQAISA_fSD_Li256ELb1ELb1EEENS1_19SingleTileSchedulerILb1ELb0ELb0ELi128EEEEEEEEEvNT_6ParamsE:
[----:B------:R-:W-:Y:S01]  /*0000*/  LDC R1, c[0x0][0x37c] ;  /* 0x0000df00ff017b82 */ /* 0x000fe20000000800 */
[----:B------:R-:W-:Y:S05]  /*0010*/  EXIT ;  /* 0x000000000000794d */ /* 0x000fea0003800000 */
.L_x_46:
        /* <DEDUP_REMOVED lines=14> */
.L_x_139:


//--------------------- .text._ZN7cutlass13device_kernelIN5flash19enable_sm80_to_sm89INS1_16FlashAttnBwdSm80INS1_25CollectiveMainloopBwdSm80ILi2ELi2EN4cute5tupleIJNS5_1CILi64EEENS7_ILi128EEES9_EEENS_6half_tEfNS_4arch4Sm80ELb0ELb1ELb1ELb0ELb0ELb0ELb0ELb0ELi2ELi2ELi2ELi2ELb0EEENS1_21CollectiveEpilogueBwdISA_SB_SD_Li256ELb0ELb0ELi4EEENS1_19SingleTileSchedulerILb0ELb0ELb0ELi128EEEEEEEEEvNT_6ParamsE --------------------------
	.section	.text._ZN7cutlass13device_kernelIN5flash19enable_sm80_to_sm89INS1_16FlashAttnBwdSm80INS1_25CollectiveMainloopBwdSm80ILi2ELi2EN4cute5tupleIJNS5_1CILi64EEENS7_ILi128EEES9_EEENS_6half_tEfNS_4arch4Sm80ELb0ELb1ELb1ELb0ELb0ELb0ELb0ELb0ELi2ELi2ELi2ELi2ELb0EEENS1_21CollectiveEpilogueBwdISA_SB_SD_Li256ELb0ELb0ELi4EEENS1_19SingleTileSchedulerILb0ELb0ELb0ELi128EEEEEEEEEvNT_6ParamsE,"ax",@progbits
	.align	128
.text._ZN7cutlass13device_kernelIN5flash19enable_sm80_to_sm89INS1_16FlashAttnBwdSm80INS1_25CollectiveMainloopBwdSm80ILi2ELi2EN4cute5tupleIJNS5_1CILi64EEENS7_ILi128EEES9_EEENS_6half_tEfNS_4arch4Sm80ELb0ELb1ELb1ELb0ELb0ELb0ELb0ELb0ELi2ELi2ELi2ELi2ELb0EEENS1_21CollectiveEpilogueBwdISA_SB_SD_Li256ELb0ELb0ELi4EEENS1_19SingleTileSchedulerILb0ELb0ELb0ELi128EEEEEEEEEvNT_6ParamsE:
        .type           _ZN7cutlass13device_kernelIN5flash19enable_sm80_to_sm89INS1_16FlashAttnBwdSm80INS1_25CollectiveMainloopBwdSm80ILi2ELi2EN4cute5tupleIJNS5_1CILi64EEENS7_ILi128EEES9_EEENS_6half_tEfNS_4arch4Sm80ELb0ELb1ELb1ELb0ELb0ELb0ELb0ELb0ELi2ELi2ELi2ELi2ELb0EEENS1_21CollectiveEpilogueBwdISA_SB_SD_Li256ELb0ELb0ELi4EEENS1_19SingleTileSchedulerILb0ELb0ELb0ELi128EEEEEEEEEvNT_6ParamsE,@function
        .size           _ZN7cutlass13device_kernelIN5flash19enable_sm80_to_sm89INS1_16FlashAttnBwdSm80INS1_25CollectiveMainloopBwdSm80ILi2ELi2EN4cute5tupleIJNS5_1CILi64EEENS7_ILi128EEES9_EEENS_6half_tEfNS_4arch4Sm80ELb0ELb1ELb1ELb0ELb0ELb0ELb0ELb0ELi2ELi2ELi2ELi2ELb0EEENS1_21CollectiveEpilogueBwdISA_SB_SD_Li256ELb0ELb0ELi4EEENS1_19SingleTileSchedulerILb0ELb0ELb0ELi128EEEEEEEEEvNT_6ParamsE,(.L_x_140 - _ZN7cutlass13device_kernelIN5flash19enable_sm80_to_sm89INS1_16FlashAttnBwdSm80INS1_25CollectiveMainloopBwdSm80ILi2ELi2EN4cute5tupleIJNS5_1CILi64EEENS7_ILi128EEES9_EEENS_6half_tEfNS_4arch4Sm80ELb0ELb1ELb1ELb0ELb0ELb0ELb0ELb0ELi2ELi2ELi2ELi2ELb0EEENS1_21CollectiveEpilogueBwdISA_SB_SD_Li256ELb0ELb0ELi4EEENS1_19SingleTileSchedulerILb0ELb0ELb0ELi128EEEEEEEEEvNT_6ParamsE)
        .other          _ZN7cutlass13device_kernelIN5flash19enable_sm80_to_sm89INS1_16FlashAttnBwdSm80INS1_25CollectiveMainloopBwdSm80ILi2ELi2EN4cute5tupleIJNS5_1CILi64EEENS7_ILi128EEES9_EEENS_6half_tEfNS_4arch4Sm80ELb0ELb1ELb1ELb0ELb0ELb0ELb0ELb0ELi2ELi2ELi2ELi2ELb0EEENS1_21CollectiveEpilogueBwdISA_SB_SD_Li256ELb0ELb0ELi4EEENS1_19SingleTileSchedulerILb0ELb0ELb0ELi128EEEEEEEEEvNT_6ParamsE,@"STO_CUDA_ENTRY STV_DEFAULT"
_ZN7cutlass13device_kernelIN5flash19enable_sm80_to_sm89INS1_16FlashAttnBwdSm80INS1_25CollectiveMainloopBwdSm80ILi2ELi2EN4cute5tupleIJNS5_1CILi64EEENS7_ILi128EEES9_EEENS_6half_tEfNS_4arch4Sm80ELb0ELb1ELb1ELb0ELb0ELb0ELb0ELb0ELi2ELi2ELi2ELi2ELb0EEENS1_21CollectiveEpilogueBwdISA_SB_SD_Li256ELb0ELb0ELi4EEENS1_19SingleTileSchedulerILb0ELb0ELb0ELi128EEEEEEEEEvNT_6ParamsE:
[----:B------:R-:W-:Y:S01]  /*0000*/  LDC R1, c[0x0][0x37c] ;  /* 0x0000df00ff017b82 */ /* 0x000fe20000000800 */
[----:B------:R-:W-:Y:S05]  /*0010*/  EXIT ;  /* 0x000000000000794d */ /* 0x000fea0003800000 */
.L_x_47:
        /* <DEDUP_REMOVED lines=14> */
.L_x_140:


//--------------------- .text._ZN7cutlass13device_kernelIN5flash19enable_sm80_to_sm89INS1_16FlashAttnBwdSm80INS1_25CollectiveMainloopBwdSm80ILi2ELi2EN4cute5tupleIJNS5_1CILi64EEENS7_ILi128EEES9_EEENS_6half_tEfNS_4arch4Sm80ELb0ELb1ELb1ELb0ELb1ELb0ELb0ELb0ELi2ELi2ELi2ELi2ELb0EEENS1_21CollectiveEpilogueBwdISA_SB_SD_Li256ELb0ELb0ELi4EEENS1_19SingleTileSchedulerILb0ELb0ELb0ELi128EEEEEEEEEvNT_6ParamsE --------------------------
	.section	.text._ZN7cutlass13device_kernelIN5flash19enable_sm80_to_sm89INS1_16FlashAttnBwdSm80INS1_25CollectiveMainloopBwdSm80ILi2ELi2EN4cute5tupleIJNS5_1CILi64EEENS7_ILi128EEES9_EEENS_6half_tEfNS_4arch4Sm80ELb0ELb1ELb1ELb0ELb1ELb0ELb0ELb0ELi2ELi2ELi2ELi2ELb0EEENS1_21CollectiveEpilogueBwdISA_SB_SD_Li256ELb0ELb0ELi4EEENS1_19SingleTileSchedulerILb0ELb0ELb0ELi128EEEEEEEEEvNT_6ParamsE,"ax",@progbits
	.align	128
.text._ZN7cutlass13device_kernelIN5flash19enable_sm80_to_sm89INS1_16FlashAttnBwdSm80INS1_25CollectiveMainloopBwdSm80ILi2ELi2EN4cute5tupleIJNS5_1CILi64EEENS7_ILi128EEES9_EEENS_6half_tEfNS_4arch4Sm80ELb0ELb1ELb1ELb0ELb1ELb0ELb0ELb0ELi2ELi2ELi2ELi2ELb0EEENS1_21CollectiveEpilogueBwdISA_SB_SD_Li256ELb0ELb0ELi4EEENS1_19SingleTileSchedulerILb0ELb0ELb0ELi128EEEEEEEEEvNT_6ParamsE:
        .type           _ZN7cutlass13device_kernelIN5flash19enable_sm80_to_sm89INS1_16FlashAttnBwdSm80INS1_25CollectiveMainloopBwdSm80ILi2ELi2EN4cute5tupleIJNS5_1CILi64EEENS7_ILi128EEES9_EEENS_6half_tEfNS_4arch4Sm80ELb0ELb1ELb1ELb0ELb1ELb0ELb0ELb0ELi2ELi2ELi2ELi2ELb0EEENS1_21CollectiveEpilogueBwdISA_SB_SD_Li256ELb0ELb0ELi4EEENS1_19SingleTileSchedulerILb0ELb0ELb0ELi128EEEEEEEEEvNT_6ParamsE,@function
        .size           _ZN7cutlass13device_kernelIN5flash19enable_sm80_to_sm89INS1_16FlashAttnBwdSm80INS1_25CollectiveMainloopBwdSm80ILi2ELi2EN4cute5tupleIJNS5_1CILi64EEENS7_ILi128EEES9_EEENS_6half_tEfNS_4arch4Sm80ELb0ELb1ELb1ELb0ELb1ELb0ELb0ELb0ELi2ELi2ELi2ELi2ELb0EEENS1_21CollectiveEpilogueBwdISA_SB_SD_Li256ELb0ELb0ELi4EEENS1_19SingleTileSchedulerILb0ELb0ELb0ELi128EEEEEEEEEvNT_6ParamsE,(.L_x_141 - _ZN7cutlass13device_kernelIN5flash19enable_sm80_to_sm89INS1_16FlashAttnBwdSm80INS1_25CollectiveMainloopBwdSm80ILi2ELi2EN4cute5tupleIJNS5_1CILi64EEENS7_ILi128EEES9_EEENS_6half_tEfNS_4arch4Sm80ELb0ELb1ELb1ELb0ELb1ELb0ELb0ELb0ELi2ELi2ELi2ELi2ELb0EEENS1_21CollectiveEpilogueBwdISA_SB_SD_Li256ELb0ELb0ELi4EEENS1_19SingleTileSchedulerILb0ELb0ELb0ELi128EEEEEEEEEvNT_6ParamsE)
        .other          _ZN7cutlass13device_kernelIN5flash19enable_sm80_to_sm89INS1_16FlashAttnBwdSm80INS1_25CollectiveMainloopBwdSm80ILi2ELi2EN4cute5tupleIJNS5_1CILi64EEENS7_ILi128EEES9_EEENS_6half_tEfNS_4arch4Sm80ELb0ELb1ELb1ELb0ELb1ELb0ELb0ELb0ELi2ELi2ELi2ELi2ELb0EEENS1_21CollectiveEpilogueBwdISA_SB_SD_Li256ELb0ELb0ELi4EEENS1_19SingleTileSchedulerILb0ELb0ELb0ELi128EEEEEEEEEvNT_6ParamsE,@"STO_CUDA_ENTRY STV_DEFAULT"
_ZN7cutlass13device_kernelIN5flash19enable_sm80_to_sm89INS1_16FlashAttnBwdSm80INS1_25CollectiveMainloopBwdSm80ILi2ELi2EN4cute5tupleIJNS5_1CILi64EEENS7_ILi128EEES9_EEENS_6half_tEfNS_4arch4Sm80ELb0ELb1ELb1ELb0ELb1ELb0ELb0ELb0ELi2ELi2ELi2ELi2ELb0EEENS1_21CollectiveEpilogueBwdISA_SB_SD_Li256ELb0ELb0ELi4EEENS1_19SingleTileSchedulerILb0ELb0ELb0ELi128EEEEEEEEEvNT_6ParamsE:
[----:B------:R-:W-:Y:S01]  /*0000*/  LDC R1, c[0x0][0x37c] ;  /* 0x0000df00ff017b82 */ /* 0x000fe20000000800 */
[----:B------:R-:W-:Y:S05]  /*0010*/  EXIT ;  /* 0x000000000000794d */ /* 0x000fea0003800000 */
.L_x_48:
        /* <DEDUP_REMOVED lines=14> */
.L_x_141:


//--------------------- .text._ZN7cutlass13device_kernelIN5flash19enable_sm80_to_sm89INS1_16FlashAttnBwdSm80INS1_25CollectiveMainloopBwdSm80ILi2ELi2EN4cute5tupleIJNS5_1CILi64EEENS7_ILi128EEES9_EEENS_6half_tEfNS_4arch4Sm80ELb0ELb1ELb1ELb0ELb0ELb0ELb0ELb0ELi2ELi2ELi2ELi2ELb0EEENS1_24CollectiveEpilogueBwdGQAISA_fSD_Li256ELb0ELb0EEENS1_19SingleTileSchedulerILb0ELb0ELb0ELi128EEEEEEEEEvNT_6ParamsE --------------------------
	.section	.text._ZN7cutlass13device_kernelIN5flash19enable_sm80_to_sm89INS1_16FlashAttnBwdSm80INS1_25CollectiveMainloopBwdSm80ILi2ELi2EN4cute5tupleIJNS5_1CILi64EEENS7_ILi128EEES9_EEENS_6half_tEfNS_4arch4Sm80ELb0ELb1ELb1ELb0ELb0ELb0ELb0ELb0ELi2ELi2ELi2ELi2ELb0EEENS1_24CollectiveEpilogueBwdGQAISA_fSD_Li256ELb0ELb0EEENS1_19SingleTileSchedulerILb0ELb0ELb0ELi128EEEEEEEEEvNT_6ParamsE,"ax",@progbits
	.align	128
.text._ZN7cutlass13device_kernelIN5flash19enable_sm80_to_sm89INS1_16FlashAttnBwdSm80INS1_25CollectiveMainloopBwdSm80ILi2ELi2EN4cute5tupleIJNS5_1CILi64EEENS7_ILi128EEES9_EEENS_6half_tEfNS_4arch4Sm80ELb0ELb1ELb1ELb0ELb0ELb0ELb0ELb0ELi2ELi2ELi2ELi2ELb0EEENS1_24CollectiveEpilogueBwdGQAISA_fSD_Li256ELb0ELb0EEENS1_19SingleTileSchedulerILb0ELb0ELb0ELi128EEEEEEEEEvNT_6ParamsE:
        .type           _ZN7cutlass13device_kernelIN5flash19enable_sm80_to_sm89INS1_16FlashAttnBwdSm80INS1_25CollectiveMainloopBwdSm80ILi2ELi2EN4cute5tupleIJNS5_1CILi64EEENS7_ILi128EEES9_EEENS_6half_tEfNS_4arch4Sm80ELb0ELb1ELb1ELb0ELb0ELb0ELb0ELb0ELi2ELi2ELi2ELi2ELb0EEENS1_24CollectiveEpilogueBwdGQAISA_fSD_Li256ELb0ELb0EEENS1_19SingleTileSchedulerILb0ELb0ELb0ELi128EEEEEEEEEvNT_6ParamsE,@function
        .size           _ZN7cutlass13device_kernelIN5flash19enable_sm80_to_sm89INS1_16FlashAttnBwdSm80INS1_25CollectiveMainloopBwdSm80ILi2ELi2EN4cute5tupleIJNS5_1CILi64EEENS7_ILi128EEES9_EEENS_6half_tEfNS_4arch4Sm80ELb0ELb1ELb1ELb0ELb0ELb0ELb0ELb0ELi2ELi2ELi2ELi2ELb0EEENS1_24CollectiveEpilogueBwdGQAISA_fSD_Li256ELb0ELb0EEENS1_19SingleTileSchedulerILb0ELb0ELb0ELi128EEEEEEEEEvNT_6ParamsE,(.L_x_142 - _ZN7cutlass13device_kernelIN5flash19enable_sm80_to_sm89INS1_16FlashAttnBwdSm80INS1_25CollectiveMainloopBwdSm80ILi2ELi2EN4cute5tupleIJNS5_1CILi64EEENS7_ILi128EEES9_EEENS_6half_tEfNS_4arch4Sm80ELb0ELb1ELb1ELb0ELb0ELb0ELb0ELb0ELi2ELi2ELi2ELi2ELb0EEENS1_24CollectiveEpilogueBwdGQAISA_fSD_Li256ELb0ELb0EEENS1_19SingleTileSchedulerILb0ELb0ELb0ELi128EEEEEEEEEvNT_6ParamsE)
        .other          _ZN7cutlass13device_kernelIN5flash19enable_sm80_to_sm89INS1_16FlashAttnBwdSm80INS1_25CollectiveMainloopBwdSm80ILi2ELi2EN4cute5tupleIJNS5_1CILi64EEENS7_ILi128EEES9_EEENS_6half_tEfNS_4arch4Sm80ELb0ELb1ELb1ELb0ELb0ELb0ELb0ELb0ELi2ELi2ELi2ELi2ELb0EEENS1_24CollectiveEpilogueBwdGQAISA_fSD_Li256ELb0ELb0EEENS1_19SingleTileSchedulerILb0ELb0ELb0ELi128EEEEEEEEEvNT_6ParamsE,@"STO_CUDA_ENTRY STV_DEFAULT"
_ZN7cutlass13device_kernelIN5flash19enable_sm80_to_sm89INS1_16FlashAttnBwdSm80INS1_25CollectiveMainloopBwdSm80ILi2ELi2EN4cute5tupleIJNS5_1CILi64EEENS7_ILi128EEES9_EEENS_6half_tEfNS_4arch4Sm80ELb0ELb1ELb1ELb0ELb0ELb0ELb0ELb0ELi2ELi2ELi2ELi2ELb0EEENS1_24CollectiveEpilogueBwdGQAISA_fSD_Li256ELb0ELb0EEENS1_19SingleTileSchedulerILb0ELb0ELb0ELi128EEEEEEEEEvNT_6ParamsE:
[----:B------:R-:W-:Y:S01]  /*0000*/  LDC R1, c[0x0][0x37c] ;  /* 0x0000df00ff017b82 */ /* 0x000fe20000000800 */
[----:B------:R-:W-:Y:S05]  /*0010*/  EXIT ;  /* 0x000000000000794d */ /* 0x000fea0003800000 */
.L_x_49:
        /* <DEDUP_REMOVED lines=14> */
.L_x_142:


//--------------------- .text._ZN7cutlass13device_kernelIN5flash19enable_sm80_to_sm89INS1_16FlashAttnBwdSm80INS1_25CollectiveMainloopBwdSm80ILi2ELi2EN4cute5tupleIJNS5_1CILi64EEENS7_ILi128EEES9_EEENS_6half_tEfNS_4arch4Sm80ELb0ELb1ELb1ELb0ELb1ELb0ELb0ELb0ELi2ELi2ELi2ELi2ELb0EEENS1_24CollectiveEpilogueBwdGQAISA_fSD_Li256ELb0ELb1EEENS1_19SingleTileSchedulerILb0ELb0ELb0ELi128EEEEEEEEEvNT_6ParamsE --------------------------
	.section	.text._ZN7cutlass13device_kernelIN5flash19enable_sm80_to_sm89INS1_16FlashAttnBwdSm80INS1_25CollectiveMainloopBwdSm80ILi2ELi2EN4cute5tupleIJNS5_1CILi64EEENS7_ILi128EEES9_EEENS_6half_tEfNS_4arch4Sm80ELb0ELb1ELb1ELb0ELb1ELb0ELb0ELb0ELi2ELi2ELi2ELi2ELb0EEENS1_24CollectiveEpilogueBwdGQAISA_fSD_Li256ELb0ELb1EEENS1_19SingleTileSchedulerILb0ELb0ELb0ELi128EEEEEEEEEvNT_6ParamsE,"ax",@progbits
	.align	128
.text._ZN7cutlass13device_kernelIN5flash19enable_sm80_to_sm89INS1_16FlashAttnBwdSm80INS1_25CollectiveMainloopBwdSm80ILi2ELi2EN4cute5tupleIJNS5_1CILi64EEENS7_ILi128EEES9_EEENS_6half_tEfNS_4arch4Sm80ELb0ELb1ELb1ELb0ELb1ELb0ELb0ELb0ELi2ELi2ELi2ELi2ELb0EEENS1_24CollectiveEpilogueBwdGQAISA_fSD_Li256ELb0ELb1EEENS1_19SingleTileSchedulerILb0ELb0ELb0ELi128EEEEEEEEEvNT_6ParamsE:
        .type           _ZN7cutlass13device_kernelIN5flash19enable_sm80_to_sm89INS1_16FlashAttnBwdSm80INS1_25CollectiveMainloopBwdSm80ILi2ELi2EN4cute5tupleIJNS5_1CILi64EEENS7_ILi128EEES9_EEENS_6half_tEfNS_4arch4Sm80ELb0ELb1ELb1ELb0ELb1ELb0ELb0ELb0ELi2ELi2ELi2ELi2ELb0EEENS1_24CollectiveEpilogueBwdGQAISA_fSD_Li256ELb0ELb1EEENS1_19SingleTileSchedulerILb0ELb0ELb0ELi128EEEEEEEEEvNT_6ParamsE,@function
        .size           _ZN7cutlass13device_kernelIN5flash19enable_sm80_to_sm89INS1_16FlashAttnBwdSm80INS1_25CollectiveMainloopBwdSm80ILi2ELi2EN4cute5tupleIJNS5_1CILi64EEENS7_ILi128EEES9_EEENS_6half_tEfNS_4arch4Sm80ELb0ELb1ELb1ELb0ELb1ELb0ELb0ELb0ELi2ELi2ELi2ELi2ELb0EEENS1_24CollectiveEpilogueBwdGQAISA_fSD_Li256ELb0ELb1EEENS1_19SingleTileSchedulerILb0ELb0ELb0ELi128EEEEEEEEEvNT_6ParamsE,(.L_x_143 - _ZN7cutlass13device_kernelIN5flash19enable_sm80_to_sm89INS1_16FlashAttnBwdSm80INS1_25CollectiveMainloopBwdSm80ILi2ELi2EN4cute5tupleIJNS5_1CILi64EEENS7_ILi128EEES9_EEENS_6half_tEfNS_4arch4Sm80ELb0ELb1ELb1ELb0ELb1ELb0ELb0ELb0ELi2ELi2ELi2ELi2ELb0EEENS1_24CollectiveEpilogueBwdGQAISA_fSD_Li256ELb0ELb1EEENS1_19SingleTileSchedulerILb0ELb0ELb0ELi128EEEEEEEEEvNT_6ParamsE)
        .other          _ZN7cutlass13device_kernelIN5flash19enable_sm80_to_sm89INS1_16FlashAttnBwdSm80INS1_25CollectiveMainloopBwdSm80ILi2ELi2EN4cute5tupleIJNS5_1CILi64EEENS7_ILi128EEES9_EEENS_6half_tEfNS_4arch4Sm80ELb0ELb1ELb1ELb0ELb1ELb0ELb0ELb0ELi2ELi2ELi2ELi2ELb0EEENS1_24CollectiveEpilogueBwdGQAISA_fSD_Li256ELb0ELb1EEENS1_19SingleTileSchedulerILb0ELb0ELb0ELi128EEEEEEEEEvNT_6ParamsE,@"STO_CUDA_ENTRY STV_DEFAULT"
_ZN7cutlass13device_kernelIN5flash19enable_sm80_to_sm89INS1_16FlashAttnBwdSm80INS1_25CollectiveMainloopBwdSm80ILi2ELi2EN4cute5tupleIJNS5_1CILi64EEENS7_ILi128EEES9_EEENS_6half_tEfNS_4arch4Sm80ELb0ELb1ELb1ELb0ELb1ELb0ELb0ELb0ELi2ELi2ELi2ELi2ELb0EEENS1_24CollectiveEpilogueBwdGQAISA_fSD_Li256ELb0ELb1EEENS1_19SingleTileSchedulerILb0ELb0ELb0ELi128EEEEEEEEEvNT_6ParamsE:
[----:B------:R-:W-:Y:S01]  /*0000*/  LDC R1, c[0x0][0x37c] ;  /* 0x0000df00ff017b82 */ /* 0x000fe20000000800 */
[----:B------:R-:W-:Y:S05]  /*0010*/  EXIT ;  /* 0x000000000000794d */ /* 0x000fea0003800000 */
.L_x_50:
        /* <DEDUP_REMOVED lines=14> */
.L_x_143:


//--------------------- .text._ZN7cutlass13device_kernelIN5flash19enable_sm80_to_sm89INS1_16FlashAttnBwdSm80INS1_25CollectiveMainloopBwdSm80ILi2ELi2EN4cute5tupleIJNS5_1CILi64EEENS7_ILi128EEES9_EEENS_6half_tEfNS_4arch4Sm80ELb0ELb1ELb1ELb1ELb0ELb0ELb0ELb0ELi2ELi2ELi2ELi2ELb0EEENS1_21CollectiveEpilogueBwdISA_SB_SD_Li256ELb1ELb0ELi4EEENS1_19SingleTileSchedulerILb1ELb0ELb0ELi128EEEEEEEEEvNT_6ParamsE --------------------------
	.section	.text._ZN7cutlass13device_kernelIN5flash19enable_sm80_to_sm89INS1_16FlashAttnBwdSm80INS1_25CollectiveMainloopBwdSm80ILi2ELi2EN4cute5tupleIJNS5_1CILi64EEENS7_ILi128EEES9_EEENS_6half_tEfNS_4arch4Sm80ELb0ELb1ELb1ELb1ELb0ELb0ELb0ELb0ELi2ELi2ELi2ELi2ELb0EEENS1_21CollectiveEpilogueBwdISA_SB_SD_Li256ELb1ELb0ELi4EEENS1_19SingleTileSchedulerILb1ELb0ELb0ELi128EEEEEEEEEvNT_6ParamsE,"ax",@progbits
	.align	128
.text._ZN7cutlass13device_kernelIN5flash19enable_sm80_to_sm89INS1_16FlashAttnBwdSm80INS1_25CollectiveMainloopBwdSm80ILi2ELi2EN4cute5tupleIJNS5_1CILi64EEENS7_ILi128EEES9_EEENS_6half_tEfNS_4arch4Sm80ELb0ELb1ELb1ELb1ELb0ELb0ELb0ELb0ELi2ELi2ELi2ELi2ELb0EEENS1_21CollectiveEpilogueBwdISA_SB_SD_Li256ELb1ELb0ELi4EEENS1_19SingleTileSchedulerILb1ELb0ELb0ELi128EEEEEEEEEvNT_6ParamsE:
        .type           _ZN7cutlass13device_kernelIN5flash19enable_sm80_to_sm89INS1_16FlashAttnBwdSm80INS1_25CollectiveMainloopBwdSm80ILi2ELi2EN4cute5tupleIJNS5_1CILi64EEENS7_ILi128EEES9_EEENS_6half_tEfNS_4arch4Sm80ELb0ELb1ELb1ELb1ELb0ELb0ELb0ELb0ELi2ELi2ELi2ELi2ELb0EEENS1_21CollectiveEpilogueBwdISA_SB_SD_Li256ELb1ELb0ELi4EEENS1_19SingleTileSchedulerILb1ELb0ELb0ELi128EEEEEEEEEvNT_6ParamsE,@function
        .size           _ZN7cutlass13device_kernelIN5flash19enable_sm80_to_sm89INS1_16FlashAttnBwdSm80INS1_25CollectiveMainloopBwdSm80ILi2ELi2EN4cute5tupleIJNS5_1CILi64EEENS7_ILi128EEES9_EEENS_6half_tEfNS_4arch4Sm80ELb0ELb1ELb1ELb1ELb0ELb0ELb0ELb0ELi2ELi2ELi2ELi2ELb0EEENS1_21CollectiveEpilogueBwdISA_SB_SD_Li256ELb1ELb0ELi4EEENS1_19SingleTileSchedulerILb1ELb0ELb0ELi128EEEEEEEEEvNT_6ParamsE,(.L_x_144 - _ZN7cutlass13device_kernelIN5flash19enable_sm80_to_sm89INS1_16FlashAttnBwdSm80INS1_25CollectiveMainloopBwdSm80ILi2ELi2EN4cute5tupleIJNS5_1CILi64EEENS7_ILi128EEES9_EEENS_6half_tEfNS_4arch4Sm80ELb0ELb1ELb1ELb1ELb0ELb0ELb0ELb0ELi2ELi2ELi2ELi2ELb0EEENS1_21CollectiveEpilogueBwdISA_SB_SD_Li256ELb1ELb0ELi4EEENS1_19SingleTileSchedulerILb1ELb0ELb0ELi128EEEEEEEEEvNT_6ParamsE)
        .other          _ZN7cutlass13device_kernelIN5flash19enable_sm80_to_sm89INS1_16FlashAttnBwdSm80INS1_25CollectiveMainloopBwdSm80ILi2ELi2EN4cute5tupleIJNS5_1CILi64EEENS7_ILi128EEES9_EEENS_6half_tEfNS_4arch4Sm80ELb0ELb1ELb1ELb1ELb0ELb0ELb0ELb0ELi2ELi2ELi2ELi2ELb0EEENS1_21CollectiveEpilogueBwdISA_SB_SD_Li256ELb1ELb0ELi4EEENS1_19SingleTileSchedulerILb1ELb0ELb0ELi128EEEEEEEEEvNT_6ParamsE,@"STO_CUDA_ENTRY STV_DEFAULT"
_ZN7cutlass13device_kernelIN5flash19enable_sm80_to_sm89INS1_16FlashAttnBwdSm80INS1_25CollectiveMainloopBwdSm80ILi2ELi2EN4cute5tupleIJNS5_1CILi64EEENS7_ILi128EEES9_EEENS_6half_tEfNS_4arch4Sm80ELb0ELb1ELb1ELb1ELb0ELb0ELb0ELb0ELi2ELi2ELi2ELi2ELb0EEENS1_21CollectiveEpilogueBwdISA_SB_SD_Li256ELb1ELb0ELi4EEENS1_19SingleTileSchedulerILb1ELb0ELb0ELi128EEEEEEEEEvNT_6ParamsE:
[----:B------:R-:W-:Y:S01]  /*0000*/  LDC R1, c[0x0][0x37c] ;  /* 0x0000df00ff017b82 */ /* 0x000fe20000000800 */
[----:B------:R-:W-:Y:S05]  /*0010*/  EXIT ;  /* 0x000000000000794d */ /* 0x000fea0003800000 */
.L_x_51:
        /* <DEDUP_REMOVED lines=14> */
.L_x_144:


//--------------------- .text._ZN7cutlass13device_kernelIN5flash19enable_sm80_to_sm89INS1_16FlashAttnBwdSm80INS1_25CollectiveMainloopBwdSm80ILi2ELi2EN4cute5tupleIJNS5_1CILi64EEENS7_ILi128EEES9_EEENS_6half_tEfNS_4arch4Sm80ELb0ELb1ELb1ELb1ELb1ELb0ELb0ELb0ELi2ELi2ELi2ELi2ELb0EEENS1_21CollectiveEpilogueBwdISA_SB_SD_Li256ELb1ELb0ELi4EEENS1_19SingleTileSchedulerILb1ELb0ELb0ELi128EEEEEEEEEvNT_6ParamsE --------------------------
	.section	.text._ZN7cutlass13device_kernelIN5flash19enable_sm80_to_sm89INS1_16FlashAttnBwdSm80INS1_25CollectiveMainloopBwdSm80ILi2ELi2EN4cute5tupleIJNS5_1CILi64EEENS7_ILi128EEES9_EEENS_6half_tEfNS_4arch4Sm80ELb0ELb1ELb1ELb1ELb1ELb0ELb0ELb0ELi2ELi2ELi2ELi2ELb0EEENS1_21CollectiveEpilogueBwdISA_SB_SD_Li256ELb1ELb0ELi4EEENS1_19SingleTileSchedulerILb1ELb0ELb0ELi128EEEEEEEEEvNT_6ParamsE,"ax",@progbits
	.align	128
.text._ZN7cutlass13device_kernelIN5flash19enable_sm80_to_sm89INS1_16FlashAttnBwdSm80INS1_25CollectiveMainloopBwdSm80ILi2ELi2EN4cute5tupleIJNS5_1CILi64EEENS7_ILi128EEES9_EEENS_6half_tEfNS_4arch4Sm80ELb0ELb1ELb1ELb1ELb1ELb0ELb0ELb0ELi2ELi2ELi2ELi2ELb0EEENS1_21CollectiveEpilogueBwdISA_SB_SD_Li256ELb1ELb0ELi4EEENS1_19SingleTileSchedulerILb1ELb0ELb0ELi128EEEEEEEEEvNT_6ParamsE:
        .type           _ZN7cutlass13device_kernelIN5flash19enable_sm80_to_sm89INS1_16FlashAttnBwdSm80INS1_25CollectiveMainloopBwdSm80ILi2ELi2EN4cute5tupleIJNS5_1CILi64EEENS7_ILi128EEES9_EEENS_6half_tEfNS_4arch4Sm80ELb0ELb1ELb1ELb1ELb1ELb0ELb0ELb0ELi2ELi2ELi2ELi2ELb0EEENS1_21CollectiveEpilogueBwdISA_SB_SD_Li256ELb1ELb0ELi4EEENS1_19SingleTileSchedulerILb1ELb0ELb0ELi128EEEEEEEEEvNT_6ParamsE,@function
        .size           _ZN7cutlass13device_kernelIN5flash19enable_sm80_to_sm89INS1_16FlashAttnBwdSm80INS1_25CollectiveMainloopBwdSm80ILi2ELi2EN4cute5tupleIJNS5_1CILi64EEENS7_ILi128EEES9_EEENS_6half_tEfNS_4arch4Sm80ELb0ELb1ELb1ELb1ELb1ELb0ELb0ELb0ELi2ELi2ELi2ELi2ELb0EEENS1_21CollectiveEpilogueBwdISA_SB_SD_Li256ELb1ELb0ELi4EEENS1_19SingleTileSchedulerILb1ELb0ELb0ELi128EEEEEEEEEvNT_6ParamsE,(.L_x_145 - _ZN7cutlass13device_kernelIN5flash19enable_sm80_to_sm89INS1_16FlashAttnBwdSm80INS1_25CollectiveMainloopBwdSm80ILi2ELi2EN4cute5tupleIJNS5_1CILi64EEENS7_ILi128EEES9_EEENS_6half_tEfNS_4arch4Sm80ELb0ELb1ELb1ELb1ELb1ELb0ELb0ELb0ELi2ELi2ELi2ELi2ELb0EEENS1_21CollectiveEpilogueBwdISA_SB_SD_Li256ELb1ELb0ELi4EEENS1_19SingleTileSchedulerILb1ELb0ELb0ELi128EEEEEEEEEvNT_6ParamsE)
        .other          _ZN7cutlass13device_kernelIN5flash19enable_sm80_to_sm89INS1_16FlashAttnBwdSm80INS1_25CollectiveMainloopBwdSm80ILi2ELi2EN4cute5tupleIJNS5_1CILi64EEENS7_ILi128EEES9_EEENS_6half_tEfNS_4arch4Sm80ELb0ELb1ELb1ELb1ELb1ELb0ELb0ELb0ELi2ELi2ELi2ELi2ELb0EEENS1_21CollectiveEpilogueBwdISA_SB_SD_Li256ELb1ELb0ELi4EEENS1_19SingleTileSchedulerILb1ELb0ELb0ELi128EEEEEEEEEvNT_6ParamsE,@"STO_CUDA_ENTRY STV_DEFAULT"
_ZN7cutlass13device_kernelIN5flash19enable_sm80_to_sm89INS1_16FlashAttnBwdSm80INS1_25CollectiveMainloopBwdSm80ILi2ELi2EN4cute5tupleIJNS5_1CILi64EEENS7_ILi128EEES9_EEENS_6half_tEfNS_4arch4Sm80ELb0ELb1ELb1ELb1ELb1ELb0ELb0ELb0ELi2ELi2ELi2ELi2ELb0EEENS1_21CollectiveEpilogueBwdISA_SB_SD_Li256ELb1ELb0ELi4EEENS1_19SingleTileSchedulerILb1ELb0ELb0ELi128EEEEEEEEEvNT_6ParamsE:
[----:B------:R-:W-:Y:S01]  /*0000*/  LDC R1, c[0x0][0x37c] ;  /* 0x0000df00ff017b82 */ /* 0x000fe20000000800 */
[----:B------:R-:W-:Y:S05]  /*0010*/  EXIT ;  /* 0x000000000000794d */ /* 0x000fea0003800000 */
.L_x_52:
        /* <DEDUP_REMOVED lines=14> */
.L_x_145:


//--------------------- .text._ZN7cutlass13device_kernelIN5flash19enable_sm80_to_sm89INS1_16FlashAttnBwdSm80INS1_25CollectiveMainloopBwdSm80ILi2ELi2EN4cute5tupleIJNS5_1CILi64EEENS7_ILi128EEES9_EEENS_6half_tEfNS_4arch4Sm80ELb0ELb1ELb1ELb1ELb0ELb0ELb0ELb0ELi2ELi2ELi2ELi2ELb0EEENS1_24CollectiveEpilogueBwdGQAISA_fSD_Li256ELb1ELb0EEENS1_19SingleTileSchedulerILb1ELb0ELb0ELi128EEEEEEEEEvNT_6ParamsE --------------------------
	.section	.text._ZN7cutlass13device_kernelIN5flash19enable_sm80_to_sm89INS1_16FlashAttnBwdSm80INS1_25CollectiveMainloopBwdSm80ILi2ELi2EN4cute5tupleIJNS5_1CILi64EEENS7_ILi128EEES9_EEENS_6half_tEfNS_4arch4Sm80ELb0ELb1ELb1ELb1ELb0ELb0ELb0ELb0ELi2ELi2ELi2ELi2ELb0EEENS1_24CollectiveEpilogueBwdGQAISA_fSD_Li256ELb1ELb0EEENS1_19SingleTileSchedulerILb1ELb0ELb0ELi128EEEEEEEEEvNT_6ParamsE,"ax",@progbits
	.align	128
.text._ZN7cutlass13device_kernelIN5flash19enable_sm80_to_sm89INS1_16FlashAttnBwdSm80INS1_25CollectiveMainloopBwdSm80ILi2ELi2EN4cute5tupleIJNS5_1CILi64EEENS7_ILi128EEES9_EEENS_6half_tEfNS_4arch4Sm80ELb0ELb1ELb1ELb1ELb0ELb0ELb0ELb0ELi2ELi2ELi2ELi2ELb0EEENS1_24CollectiveEpilogueBwdGQAISA_fSD_Li256ELb1ELb0EEENS1_19SingleTileSchedulerILb1ELb0ELb0ELi128EEEEEEEEEvNT_6ParamsE:
        .type           _ZN7cutlass13device_kernelIN5flash19enable_sm80_to_sm89INS1_16FlashAttnBwdSm80INS1_25CollectiveMainloopBwdSm80ILi2ELi2EN4cute5tupleIJNS5_1CILi64EEENS7_ILi128EEES9_EEENS_6half_tEfNS_4arch4Sm80ELb0ELb1ELb1ELb1ELb0ELb0ELb0ELb0ELi2ELi2ELi2ELi2ELb0EEENS1_24CollectiveEpilogueBwdGQAISA_fSD_Li256ELb1ELb0EEENS1_19SingleTileSchedulerILb1ELb0ELb0ELi128EEEEEEEEEvNT_6ParamsE,@function
        .size           _ZN7cutlass13device_kernelIN5flash19enable_sm80_to_sm89INS1_16FlashAttnBwdSm80INS1_25CollectiveMainloopBwdSm80ILi2ELi2EN4cute5tupleIJNS5_1CILi64EEENS7_ILi128EEES9_EEENS_6half_tEfNS_4arch4Sm80ELb0ELb1ELb1ELb1ELb0ELb0ELb0ELb0ELi2ELi2ELi2ELi2ELb0EEENS1_24CollectiveEpilogueBwdGQAISA_fSD_Li256ELb1ELb0EEENS1_19SingleTileSchedulerILb1ELb0ELb0ELi128EEEEEEEEEvNT_6ParamsE,(.L_x_146 - _ZN7cutlass13device_kernelIN5flash19enable_sm80_to_sm89INS1_16FlashAttnBwdSm80INS1_25CollectiveMainloopBwdSm80ILi2ELi2EN4cute5tupleIJNS5_1CILi64EEENS7_ILi128EEES9_EEENS_6half_tEfNS_4arch4Sm80ELb0ELb1ELb1ELb1ELb0ELb0ELb0ELb0ELi2ELi2ELi2ELi2ELb0EEENS1_24CollectiveEpilogueBwdGQAISA_fSD_Li256ELb1ELb0EEENS1_19SingleTileSchedulerILb1ELb0ELb0ELi128EEEEEEEEEvNT_6ParamsE)
        .other          _ZN7cutlass13device_kernelIN5flash19enable_sm80_to_sm89INS1_16FlashAttnBwdSm80INS1_25CollectiveMainloopBwdSm80ILi2ELi2EN4cute5tupleIJNS5_1CILi64EEENS7_ILi128EEES9_EEENS_6half_tEfNS_4arch4Sm80ELb0ELb1ELb1ELb1ELb0ELb0ELb0ELb0ELi2ELi2ELi2ELi2ELb0EEENS1_24CollectiveEpilogueBwdGQAISA_fSD_Li256ELb1ELb0EEENS1_19SingleTileSchedulerILb1ELb0ELb0ELi128EEEEEEEEEvNT_6ParamsE,@"STO_CUDA_ENTRY STV_DEFAULT"
_ZN7cutlass13device_kernelIN5flash19enable_sm80_to_sm89INS1_16FlashAttnBwdSm80INS1_25CollectiveMainloopBwdSm80ILi2ELi2EN4cute5tupleIJNS5_1CILi64EEENS7_ILi128EEES9_EEENS_6half_tEfNS_4arch4Sm80ELb0ELb1ELb1ELb1ELb0ELb0ELb0ELb0ELi2ELi2ELi2ELi2ELb0EEENS1_24CollectiveEpilogueBwdGQAISA_fSD_Li256ELb1ELb0EEENS1_19SingleTileSchedulerILb1ELb0ELb0ELi128EEEEEEEEEvNT_6ParamsE:
[----:B------:R-:W-:Y:S01]  /*0000*/  LDC R1, c[0x0][0x37c] ;  /* 0x0000df00ff017b82 */ /* 0x000fe20000000800 */
[----:B------:R-:W-:Y:S05]  /*0010*/  EXIT ;  /* 0x000000000000794d */ /* 0x000fea0003800000 */
.L_x_53:
        /* <DEDUP_REMOVED lines=14> */
.L_x_146:


//--------------------- .text._ZN7cutlass13device_kernelIN5flash19enable_sm80_to_sm89INS1_16FlashAttnBwdSm80INS1_25CollectiveMainloopBwdSm80ILi2ELi2EN4cute5tupleIJNS5_1CILi64EEENS7_ILi128EEES9_EEENS_6half_tEfNS_4arch4Sm80ELb0ELb1ELb1ELb1ELb1ELb0ELb0ELb0ELi2ELi2ELi2ELi2ELb0EEENS1_24CollectiveEpilogueBwdGQAISA_fSD_Li256ELb1ELb1EEENS1_19SingleTileSchedulerILb1ELb0ELb0ELi128EEEEEEEEEvNT_6ParamsE --------------------------
	.section	.text._ZN7cutlass13device_kernelIN5flash19enable_sm80_to_sm89INS1_16FlashAttnBwdSm80INS1_25CollectiveMainloopBwdSm80ILi2ELi2EN4cute5tupleIJNS5_1CILi64EEENS7_ILi128EEES9_EEENS_6half_tEfNS_4arch4Sm80ELb0ELb1ELb1ELb1ELb1ELb0ELb0ELb0ELi2ELi2ELi2ELi2ELb0EEENS1_24CollectiveEpilogueBwdGQAISA_fSD_Li256ELb1ELb1EEENS1_19SingleTileSchedulerILb1ELb0ELb0ELi128EEEEEEEEEvNT_6ParamsE,"ax",@progbits
	.align	128
.text._ZN7cutlass13device_kernelIN5flash19enable_sm80_to_sm89INS1_16FlashAttnBwdSm80INS1_25CollectiveMainloopBwdSm80ILi2ELi2EN4cute5tupleIJNS5_1CILi64EEENS7_ILi128EEES9_EEENS_6half_tEfNS_4arch4Sm80ELb0ELb1ELb1ELb1ELb1ELb0ELb0ELb0ELi2ELi2ELi2ELi2ELb0EEENS1_24CollectiveEpilogueBwdGQAISA_fSD_Li256ELb1ELb1EEENS1_19SingleTileSchedulerILb1ELb0ELb0ELi128EEEEEEEEEvNT_6ParamsE:
        .type           _ZN7cutlass13device_kernelIN5flash19enable_sm80_to_sm89INS1_16FlashAttnBwdSm80INS1_25CollectiveMainloopBwdSm80ILi2ELi2EN4cute5tupleIJNS5_1CILi64EEENS7_ILi128EEES9_EEENS_6half_tEfNS_4arch4Sm80ELb0ELb1ELb1ELb1ELb1ELb0ELb0ELb0ELi2ELi2ELi2ELi2ELb0EEENS1_24CollectiveEpilogueBwdGQAISA_fSD_Li256ELb1ELb1EEENS1_19SingleTileSchedulerILb1ELb0ELb0ELi128EEEEEEEEEvNT_6ParamsE,@function
        .size           _ZN7cutlass13device_kernelIN5flash19enable_sm80_to_sm89INS1_16FlashAttnBwdSm80INS1_25CollectiveMainloopBwdSm80ILi2ELi2EN4cute5tupleIJNS5_1CILi64EEENS7_ILi128EEES9_EEENS_6half_tEfNS_4arch4Sm80ELb0ELb1ELb1ELb1ELb1ELb0ELb0ELb0ELi2ELi2ELi2ELi2ELb0EEENS1_24CollectiveEpilogueBwdGQAISA_fSD_Li256ELb1ELb1EEENS1_19SingleTileSchedulerILb1ELb0ELb0ELi128EEEEEEEEEvNT_6ParamsE,(.L_x_147 - _ZN7cutlass13device_kernelIN5flash19enable_sm80_to_sm89INS1_16FlashAttnBwdSm80INS1_25CollectiveMainloopBwdSm80ILi2ELi2EN4cute5tupleIJNS5_1CILi64EEENS7_ILi128EEES9_EEENS_6half_tEfNS_4arch4Sm80ELb0ELb1ELb1ELb1ELb1ELb0ELb0ELb0ELi2ELi2ELi2ELi2ELb0EEENS1_24CollectiveEpilogueBwdGQAISA_fSD_Li256ELb1ELb1EEENS1_19SingleTileSchedulerILb1ELb0ELb0ELi128EEEEEEEEEvNT_6ParamsE)
        .other          _ZN7cutlass13device_kernelIN5flash19enable_sm80_to_sm89INS1_16FlashAttnBwdSm80INS1_25CollectiveMainloopBwdSm80ILi2ELi2EN4cute5tupleIJNS5_1CILi64EEENS7_ILi128EEES9_EEENS_6half_tEfNS_4arch4Sm80ELb0ELb1ELb1ELb1ELb1ELb0ELb0ELb0ELi2ELi2ELi2ELi2ELb0EEENS1_24CollectiveEpilogueBwdGQAISA_fSD_Li256ELb1ELb1EEENS1_19SingleTileSchedulerILb1ELb0ELb0ELi128EEEEEEEEEvNT_6ParamsE,@"STO_CUDA_ENTRY STV_DEFAULT"
_ZN7cutlass13device_kernelIN5flash19enable_sm80_to_sm89INS1_16FlashAttnBwdSm80INS1_25CollectiveMainloopBwdSm80ILi2ELi2EN4cute5tupleIJNS5_1CILi64EEENS7_ILi128EEES9_EEENS_6half_tEfNS_4arch4Sm80ELb0ELb1ELb1ELb1ELb1ELb0ELb0ELb0ELi2ELi2ELi2ELi2ELb0EEENS1_24CollectiveEpilogueBwdGQAISA_fSD_Li256ELb1ELb1EEENS1_19SingleTileSchedulerILb1ELb0ELb0ELi128EEEEEEEEEvNT_6ParamsE:
[----:B------:R-:W-:Y:S01]  /*0000*/  LDC R1, c[0x0][0x37c] ;  /* 0x0000df00ff017b82 */ /* 0x000fe20000000800 */
[----:B------:R-:W-:Y:S05]  /*0010*/  EXIT ;  /* 0x000000000000794d */ /* 0x000fea0003800000 */
.L_x_54:
        /* <DEDUP_REMOVED lines=14> */
.L_x_147:


//--------------------- .text._ZN7cutlass13device_kernelIN5flash19enable_sm80_to_sm89INS1_16FlashAttnBwdSm80INS1_25CollectiveMainloopBwdSm80ILi2ELi2EN4cute5tupleIJNS5_1CILi64EEENS7_ILi128EEES9_EEENS_6half_tEfNS_4arch4Sm80ELb1ELb0ELb1ELb0ELb0ELb0ELb0ELb0ELi2ELi2ELi2ELi2ELb0EEENS1_21CollectiveEpilogueBwdISA_SB_SD_Li256ELb0ELb0ELi4EEENS1_25SingleTileBwdLPTSchedulerILb0ELi128ELb0EEEEEEEEEvNT_6ParamsE --------------------------
	.section	.text._ZN7cutlass13device_kernelIN5flash19enable_sm80_to_sm89INS1_16FlashAttnBwdSm80INS1_25CollectiveMainloopBwdSm80ILi2ELi2EN4cute5tupleIJNS5_1CILi64EEENS7_ILi128EEES9_EEENS_6half_tEfNS_4arch4Sm80ELb1ELb0ELb1ELb0ELb0ELb0ELb0ELb0ELi2ELi2ELi2ELi2ELb0EEENS1_21CollectiveEpilogueBwdISA_SB_SD_Li256ELb0ELb0ELi4EEENS1_25SingleTileBwdLPTSchedulerILb0ELi128ELb0EEEEEEEEEvNT_6ParamsE,"ax",@progbits
	.align	128
.text._ZN7cutlass13device_kernelIN5flash19enable_sm80_to_sm89INS1_16FlashAttnBwdSm80INS1_25CollectiveMainloopBwdSm80ILi2ELi2EN4cute5tupleIJNS5_1CILi64EEENS7_ILi128EEES9_EEENS_6half_tEfNS_4arch4Sm80ELb1ELb0ELb1ELb0ELb0ELb0ELb0ELb0ELi2ELi2ELi2ELi2ELb0EEENS1_21CollectiveEpilogueBwdISA_SB_SD_Li256ELb0ELb0ELi4EEENS1_25SingleTileBwdLPTSchedulerILb0ELi128ELb0EEEEEEEEEvNT_6ParamsE:
        .type           _ZN7cutlass13device_kernelIN5flash19enable_sm80_to_sm89INS1_16FlashAttnBwdSm80INS1_25CollectiveMainloopBwdSm80ILi2ELi2EN4cute5tupleIJNS5_1CILi64EEENS7_ILi128EEES9_EEENS_6half_tEfNS_4arch4Sm80ELb1ELb0ELb1ELb0ELb0ELb0ELb0ELb0ELi2ELi2ELi2ELi2ELb0EEENS1_21CollectiveEpilogueBwdISA_SB_SD_Li256ELb0ELb0ELi4EEENS1_25SingleTileBwdLPTSchedulerILb0ELi128ELb0EEEEEEEEEvNT_6ParamsE,@function
        .size           _ZN7cutlass13device_kernelIN5flash19enable_sm80_to_sm89INS1_16FlashAttnBwdSm80INS1_25CollectiveMainloopBwdSm80ILi2ELi2EN4cute5tupleIJNS5_1CILi64EEENS7_ILi128EEES9_EEENS_6half_tEfNS_4arch4Sm80ELb1ELb0ELb1ELb0ELb0ELb0ELb0ELb0ELi2ELi2ELi2ELi2ELb0EEENS1_21CollectiveEpilogueBwdISA_SB_SD_Li256ELb0ELb0ELi4EEENS1_25SingleTileBwdLPTSchedulerILb0ELi128ELb0EEEEEEEEEvNT_6ParamsE,(.L_x_148 - _ZN7cutlass13device_kernelIN5flash19enable_sm80_to_sm89INS1_16FlashAttnBwdSm80INS1_25CollectiveMainloopBwdSm80ILi2ELi2EN4cute5tupleIJNS5_1CILi64EEENS7_ILi128EEES9_EEENS_6half_tEfNS_4arch4Sm80ELb1ELb0ELb1ELb0ELb0ELb0ELb0ELb0ELi2ELi2ELi2ELi2ELb0EEENS1_21CollectiveEpilogueBwdISA_SB_SD_Li256ELb0ELb0ELi4EEENS1_25SingleTileBwdLPTSchedulerILb0ELi128ELb0EEEEEEEEEvNT_6ParamsE)
        .other          _ZN7cutlass13device_kernelIN5flash19enable_sm80_to_sm89INS1_16FlashAttnBwdSm80INS1_25CollectiveMainloopBwdSm80ILi2ELi2EN4cute5tupleIJNS5_1CILi64EEENS7_ILi128EEES9_EEENS_6half_tEfNS_4arch4Sm80ELb1ELb0ELb1ELb0ELb0ELb0ELb0ELb0ELi2ELi2ELi2ELi2ELb0EEENS1_21CollectiveEpilogueBwdISA_SB_SD_Li256ELb0ELb0ELi4EEENS1_25SingleTileBwdLPTSchedulerILb0ELi128ELb0EEEEEEEEEvNT_6ParamsE,@"STO_CUDA_ENTRY STV_DEFAULT"
_ZN7cutlass13device_kernelIN5flash19enable_sm80_to_sm89INS1_16FlashAttnBwdSm80INS1_25CollectiveMainloopBwdSm80ILi2ELi2EN4cute5tupleIJNS5_1CILi64EEENS7_ILi128EEES9_EEENS_6half_tEfNS_4arch4Sm80ELb1ELb0ELb1ELb0ELb0ELb0ELb0ELb0ELi2ELi2ELi2ELi2ELb0EEENS1_21CollectiveEpilogueBwdISA_SB_SD_Li256ELb0ELb0ELi4EEENS1_25SingleTileBwdLPTSchedulerILb0ELi128ELb0EEEEEEEEEvNT_6ParamsE:
[----:B------:R-:W-:Y:S01]  /*0000*/  LDC R1, c[0x0][0x37c] ;  /* 0x0000df00ff017b82 */ /* 0x000fe20000000800 */
[----:B------:R-:W-:Y:S05]  /*0010*/  EXIT ;  /* 0x000000000000794d */ /* 0x000fea0003800000 */
.L_x_55:
        /* <DEDUP_REMOVED lines=14> */
.L_x_148:


//--------------------- .text._ZN7cutlass13device_kernelIN5flash19enable_sm80_to_sm89INS1_16FlashAttnBwdSm80INS1_25CollectiveMainloopBwdSm80ILi2ELi2EN4cute5tupleIJNS5_1CILi64EEENS7_ILi128EEES9_EEENS_6half_tEfNS_4arch4Sm80ELb1ELb0ELb1ELb0ELb1ELb0ELb0ELb0ELi2ELi2ELi2ELi2ELb0EEENS1_21CollectiveEpilogueBwdISA_SB_SD_Li256ELb0ELb0ELi4EEENS1_25SingleTileBwdLPTSchedulerILb0ELi128ELb1EEEEEEEEEvNT_6ParamsE --------------------------
	.section	.text._ZN7cutlass13device_kernelIN5flash19enable_sm80_to_sm89INS1_16FlashAttnBwdSm80INS1_25CollectiveMainloopBwdSm80ILi2ELi2EN4cute5tupleIJNS5_1CILi64EEENS7_ILi128EEES9_EEENS_6half_tEfNS_4arch4Sm80ELb1ELb0ELb1ELb0ELb1ELb0ELb0ELb0ELi2ELi2ELi2ELi2ELb0EEENS1_21CollectiveEpilogueBwdISA_SB_SD_Li256ELb0ELb0ELi4EEENS1_25SingleTileBwdLPTSchedulerILb0ELi128ELb1EEEEEEEEEvNT_6ParamsE,"ax",@progbits
	.align	128
.text._ZN7cutlass13device_kernelIN5flash19enable_sm80_to_sm89INS1_16FlashAttnBwdSm80INS1_25CollectiveMainloopBwdSm80ILi2ELi2EN4cute5tupleIJNS5_1CILi64EEENS7_ILi128EEES9_EEENS_6half_tEfNS_4arch4Sm80ELb1ELb0ELb1ELb0ELb1ELb0ELb0ELb0ELi2ELi2ELi2ELi2ELb0EEENS1_21CollectiveEpilogueBwdISA_SB_SD_Li256ELb0ELb0ELi4EEENS1_25SingleTileBwdLPTSchedulerILb0ELi128ELb1EEEEEEEEEvNT_6ParamsE:
        .type           _ZN7cutlass13device_kernelIN5flash19enable_sm80_to_sm89INS1_16FlashAttnBwdSm80INS1_25CollectiveMainloopBwdSm80ILi2ELi2EN4cute5tupleIJNS5_1CILi64EEENS7_ILi128EEES9_EEENS_6half_tEfNS_4arch4Sm80ELb1ELb0ELb1ELb0ELb1ELb0ELb0ELb0ELi2ELi2ELi2ELi2ELb0EEENS1_21CollectiveEpilogueBwdISA_SB_SD_Li256ELb0ELb0ELi4EEENS1_25SingleTileBwdLPTSchedulerILb0ELi128ELb1EEEEEEEEEvNT_6ParamsE,@function
        .size           _ZN7cutlass13device_kernelIN5flash19enable_sm80_to_sm89INS1_16FlashAttnBwdSm80INS1_25CollectiveMainloopBwdSm80ILi2ELi2EN4cute5tupleIJNS5_1CILi64EEENS7_ILi128EEES9_EEENS_6half_tEfNS_4arch4Sm80ELb1ELb0ELb1ELb0ELb1ELb0ELb0ELb0ELi2ELi2ELi2ELi2ELb0EEENS1_21CollectiveEpilogueBwdISA_SB_SD_Li256ELb0ELb0ELi4EEENS1_25SingleTileBwdLPTSchedulerILb0ELi128ELb1EEEEEEEEEvNT_6ParamsE,(.L_x_149 - _ZN7cutlass13device_kernelIN5flash19enable_sm80_to_sm89INS1_16FlashAttnBwdSm80INS1_25CollectiveMainloopBwdSm80ILi2ELi2EN4cute5tupleIJNS5_1CILi64EEENS7_ILi128EEES9_EEENS_6half_tEfNS_4arch4Sm80ELb1ELb0ELb1ELb0ELb1ELb0ELb0ELb0ELi2ELi2ELi2ELi2ELb0EEENS1_21CollectiveEpilogueBwdISA_SB_SD_Li256ELb0ELb0ELi4EEENS1_25SingleTileBwdLPTSchedulerILb0ELi128ELb1EEEEEEEEEvNT_6ParamsE)
        .other          _ZN7cutlass13device_kernelIN5flash19enable_sm80_to_sm89INS1_16FlashAttnBwdSm80INS1_25CollectiveMainloopBwdSm80ILi2ELi2EN4cute5tupleIJNS5_1CILi64EEENS7_ILi128EEES9_EEENS_6half_tEfNS_4arch4Sm80ELb1ELb0ELb1ELb0ELb1ELb0ELb0ELb0ELi2ELi2ELi2ELi2ELb0EEENS1_21CollectiveEpilogueBwdISA_SB_SD_Li256ELb0ELb0ELi4EEENS1_25SingleTileBwdLPTSchedulerILb0ELi128ELb1EEEEEEEEEvNT_6ParamsE,@"STO_CUDA_ENTRY STV_DEFAULT"
_ZN7cutlass13device_kernelIN5flash19enable_sm80_to_sm89INS1_16FlashAttnBwdSm80INS1_25CollectiveMainloopBwdSm80ILi2ELi2EN4cute5tupleIJNS5_1CILi64EEENS7_ILi128EEES9_EEENS_6half_tEfNS_4arch4Sm80ELb1ELb0ELb1ELb0ELb1ELb0ELb0ELb0ELi2ELi2ELi2ELi2ELb0EEENS1_21CollectiveEpilogueBwdISA_SB_SD_Li256ELb0ELb0ELi4EEENS1_25SingleTileBwdLPTSchedulerILb0ELi128ELb1EEEEEEEEEvNT_6ParamsE:
[----:B------:R-:W-:Y:S01]  /*0000*/  LDC R1, c[0x0][0x37c] ;  /* 0x0000df00ff017b82 */ /* 0x000fe20000000800 */
[----:B------:R-:W-:Y:S05]  /*0010*/  EXIT ;  /* 0x000000000000794d */ /* 0x000fea0003800000 */
.L_x_56:
        /* <DEDUP_REMOVED lines=14> */
.L_x_149:


//--------------------- .text._ZN7cutlass13device_kernelIN5flash19enable_sm80_to_sm89INS1_16FlashAttnBwdSm80INS1_25CollectiveMainloopBwdSm80ILi2ELi2EN4cute5tupleIJNS5_1CILi64EEENS7_ILi128EEES9_EEENS_6half_tEfNS_4arch4Sm80ELb1ELb0ELb1ELb0ELb0ELb0ELb0ELb0ELi2ELi2ELi2ELi2ELb0EEENS1_24CollectiveEpilogueBwdGQAISA_fSD_Li256ELb0ELb0EEENS1_25SingleTileBwdLPTSchedulerILb0ELi128ELb0EEEEEEEEEvNT_6ParamsE --------------------------
	.section	.text._ZN7cutlass13device_kernelIN5flash19enable_sm80_to_sm89INS1_16FlashAttnBwdSm80INS1_25CollectiveMainloopBwdSm80ILi2ELi2EN4cute5tupleIJNS5_1CILi64EEENS7_ILi128EEES9_EEENS_6half_tEfNS_4arch4Sm80ELb1ELb0ELb1ELb0ELb0ELb0ELb0ELb0ELi2ELi2ELi2ELi2ELb0EEENS1_24CollectiveEpilogueBwdGQAISA_fSD_Li256ELb0ELb0EEENS1_25SingleTileBwdLPTSchedulerILb0ELi128ELb0EEEEEEEEEvNT_6ParamsE,"ax",@progbits
	.align	128
.text._ZN7cutlass13device_kernelIN5flash19enable_sm80_to_sm89INS1_16FlashAttnBwdSm80INS1_25CollectiveMainloopBwdSm80ILi2ELi2EN4cute5tupleIJNS5_1CILi64EEENS7_ILi128EEES9_EEENS_6half_tEfNS_4arch4Sm80ELb1ELb0ELb1ELb0ELb0ELb0ELb0ELb0ELi2ELi2ELi2ELi2ELb0EEENS1_24CollectiveEpilogueBwdGQAISA_fSD_Li256ELb0ELb0EEENS1_25SingleTileBwdLPTSchedulerILb0ELi128ELb0EEEEEEEEEvNT_6ParamsE:
        .type           _ZN7cutlass13device_kernelIN5flash19enable_sm80_to_sm89INS1_16FlashAttnBwdSm80INS1_25CollectiveMainloopBwdSm80ILi2ELi2EN4cute5tupleIJNS5_1CILi64EEENS7_ILi128EEES9_EEENS_6half_tEfNS_4arch4Sm80ELb1ELb0ELb1ELb0ELb0ELb0ELb0ELb0ELi2ELi2ELi2ELi2ELb0EEENS1_24CollectiveEpilogueBwdGQAISA_fSD_Li256ELb0ELb0EEENS1_25SingleTileBwdLPTSchedulerILb0ELi128ELb0EEEEEEEEEvNT_6ParamsE,@function
        .size           _ZN7cutlass13device_kernelIN5flash19enable_sm80_to_sm89INS1_16FlashAttnBwdSm80INS1_25CollectiveMainloopBwdSm80ILi2ELi2EN4cute5tupleIJNS5_1CILi64EEENS7_ILi128EEES9_EEENS_6half_tEfNS_4arch4Sm80ELb1ELb0ELb1ELb0ELb0ELb0ELb0ELb0ELi2ELi2ELi2ELi2ELb0EEENS1_24CollectiveEpilogueBwdGQAISA_fSD_Li256ELb0ELb0EEENS1_25SingleTileBwdLPTSchedulerILb0ELi128ELb0EEEEEEEEEvNT_6ParamsE,(.L_x_150 - _ZN7cutlass13device_kernelIN5flash19enable_sm80_to_sm89INS1_16FlashAttnBwdSm80INS1_25CollectiveMainloopBwdSm80ILi2ELi2EN4cute5tupleIJNS5_1CILi64EEENS7_ILi128EEES9_EEENS_6half_tEfNS_4arch4Sm80ELb1ELb0ELb1ELb0ELb0ELb0ELb0ELb0ELi2ELi2ELi2ELi2ELb0EEENS1_24CollectiveEpilogueBwdGQAISA_fSD_Li256ELb0ELb0EEENS1_25SingleTileBwdLPTSchedulerILb0ELi128ELb0EEEEEEEEEvNT_6ParamsE)
        .other          _ZN7cutlass13device_kernelIN5flash19enable_sm80_to_sm89INS1_16FlashAttnBwdSm80INS1_25CollectiveMainloopBwdSm80ILi2ELi2EN4cute5tupleIJNS5_1CILi64EEENS7_ILi128EEES9_EEENS_6half_tEfNS_4arch4Sm80ELb1ELb0ELb1ELb0ELb0ELb0ELb0ELb0ELi2ELi2ELi2ELi2ELb0EEENS1_24CollectiveEpilogueBwdGQAISA_fSD_Li256ELb0ELb0EEENS1_25SingleTileBwdLPTSchedulerILb0ELi128ELb0EEEEEEEEEvNT_6ParamsE,@"STO_CUDA_ENTRY STV_DEFAULT"
_ZN7cutlass13device_kernelIN5flash19enable_sm80_to_sm89INS1_16FlashAttnBwdSm80INS1_25CollectiveMainloopBwdSm80ILi2ELi2EN4cute5tupleIJNS5_1CILi64EEENS7_ILi128EEES9_EEENS_6half_tEfNS_4arch4Sm80ELb1ELb0ELb1ELb0ELb0ELb0ELb0ELb0ELi2ELi2ELi2ELi2ELb0EEENS1_24CollectiveEpilogueBwdGQAISA_fSD_Li256ELb0ELb0EEENS1_25SingleTileBwdLPTSchedulerILb0ELi128ELb0EEEEEEEEEvNT_6ParamsE:
[----:B------:R-:W-:Y:S01]  /*0000*/  LDC R1, c[0x0][0x37c] ;  /* 0x0000df00ff017b82 */ /* 0x000fe20000000800 */
[----:B------:R-:W-:Y:S05]  /*0010*/  EXIT ;  /* 0x000000000000794d */ /* 0x000fea0003800000 */
.L_x_57:
        /* <DEDUP_REMOVED lines=14> */
.L_x_150:


//--------------------- .text._ZN7cutlass13device_kernelIN5flash19enable_sm80_to_sm89INS1_16FlashAttnBwdSm80INS1_25CollectiveMainloopBwdSm80ILi2ELi2EN4cute5tupleIJNS5_1CILi64EEENS7_ILi128EEES9_EEENS_6half_tEfNS_4arch4Sm80ELb1ELb0ELb1ELb0ELb1ELb0ELb0ELb0ELi2ELi2ELi2ELi2ELb0EEENS1_24CollectiveEpilogueBwdGQAISA_fSD_Li256ELb0ELb1EEENS1_25SingleTileBwdLPTSchedulerILb0ELi128ELb1EEEEEEEEEvNT_6ParamsE --------------------------
	.section	.text._ZN7cutlass13device_kernelIN5flash19enable_sm80_to_sm89INS1_16FlashAttnBwdSm80INS1_25CollectiveMainloopBwdSm80ILi2ELi2EN4cute5tupleIJNS5_1CILi64EEENS7_ILi128EEES9_EEENS_6half_tEfNS_4arch4Sm80ELb1ELb0ELb1ELb0ELb1ELb0ELb0ELb0ELi2ELi2ELi2ELi2ELb0EEENS1_24CollectiveEpilogueBwdGQAISA_fSD_Li256ELb0ELb1EEENS1_25SingleTileBwdLPTSchedulerILb0ELi128ELb1EEEEEEEEEvNT_6ParamsE,"ax",@progbits
	.align	128
.text._ZN7cutlass13device_kernelIN5flash19enable_sm80_to_sm89INS1_16FlashAttnBwdSm80INS1_25CollectiveMainloopBwdSm80ILi2ELi2EN4cute5tupleIJNS5_1CILi64EEENS7_ILi128EEES9_EEENS_6half_tEfNS_4arch4Sm80ELb1ELb0ELb1ELb0ELb1ELb0ELb0ELb0ELi2ELi2ELi2ELi2ELb0EEENS1_24CollectiveEpilogueBwdGQAISA_fSD_Li256ELb0ELb1EEENS1_25SingleTileBwdLPTSchedulerILb0ELi128ELb1EEEEEEEEEvNT_6ParamsE:
        .type           _ZN7cutlass13device_kernelIN5flash19enable_sm80_to_sm89INS1_16FlashAttnBwdSm80INS1_25CollectiveMainloopBwdSm80ILi2ELi2EN4cute5tupleIJNS5_1CILi64EEENS7_ILi128EEES9_EEENS_6half_tEfNS_4arch4Sm80ELb1ELb0ELb1ELb0ELb1ELb0ELb0ELb0ELi2ELi2ELi2ELi2ELb0EEENS1_24CollectiveEpilogueBwdGQAISA_fSD_Li256ELb0ELb1EEENS1_25SingleTileBwdLPTSchedulerILb0ELi128ELb1EEEEEEEEEvNT_6ParamsE,@function
        .size           _ZN7cutlass13device_kernelIN5flash19enable_sm80_to_sm89INS1_16FlashAttnBwdSm80INS1_25CollectiveMainloopBwdSm80ILi2ELi2EN4cute5tupleIJNS5_1CILi64EEENS7_ILi128EEES9_EEENS_6half_tEfNS_4arch4Sm80ELb1ELb0ELb1ELb0ELb1ELb0ELb0ELb0ELi2ELi2ELi2ELi2ELb0EEENS1_24CollectiveEpilogueBwdGQAISA_fSD_Li256ELb0ELb1EEENS1_25SingleTileBwdLPTSchedulerILb0ELi128ELb1EEEEEEEEEvNT_6ParamsE,(.L_x_151 - _ZN7cutlass13device_kernelIN5flash19enable_sm80_to_sm89INS1_16FlashAttnBwdSm80INS1_25CollectiveMainloopBwdSm80ILi2ELi2EN4cute5tupleIJNS5_1CILi64EEENS7_ILi128EEES9_EEENS_6half_tEfNS_4arch4Sm80ELb1ELb0ELb1ELb0ELb1ELb0ELb0ELb0ELi2ELi2ELi2ELi2ELb0EEENS1_24CollectiveEpilogueBwdGQAISA_fSD_Li256ELb0ELb1EEENS1_25SingleTileBwdLPTSchedulerILb0ELi128ELb1EEEEEEEEEvNT_6ParamsE)
        .other          _ZN7cutlass13device_kernelIN5flash19enable_sm80_to_sm89INS1_16FlashAttnBwdSm80INS1_25CollectiveMainloopBwdSm80ILi2ELi2EN4cute5tupleIJNS5_1CILi64EEENS7_ILi128EEES9_EEENS_6half_tEfNS_4arch4Sm80ELb1ELb0ELb1ELb0ELb1ELb0ELb0ELb0ELi2ELi2ELi2ELi2ELb0EEENS1_24CollectiveEpilogueBwdGQAISA_fSD_Li256ELb0ELb1EEENS1_25SingleTileBwdLPTSchedulerILb0ELi128ELb1EEEEEEEEEvNT_6ParamsE,@"STO_CUDA_ENTRY STV_DEFAULT"
_ZN7cutlass13device_kernelIN5flash19enable_sm80_to_sm89INS1_16FlashAttnBwdSm80INS1_25CollectiveMainloopBwdSm80ILi2ELi2EN4cute5tupleIJNS5_1CILi64EEENS7_ILi128EEES9_EEENS_6half_tEfNS_4arch4Sm80ELb1ELb0ELb1ELb0ELb1ELb0ELb0ELb0ELi2ELi2ELi2ELi2ELb0EEENS1_24CollectiveEpilogueBwdGQAISA_fSD_Li256ELb0ELb1EEENS1_25SingleTileBwdLPTSchedulerILb0ELi128ELb1EEEEEEEEEvNT_6ParamsE:
[----:B------:R-:W-:Y:S01]  /*0000*/  LDC R1, c[0x0][0x37c] ;  /* 0x0000df00ff017b82 */ /* 0x000fe20000000800 */
[----:B------:R-:W-:Y:S05]  /*0010*/  EXIT ;  /* 0x000000000000794d */ /* 0x000fea0003800000 */
.L_x_58:
        /* <DEDUP_REMOVED lines=14> */
.L_x_151:


//--------------------- .text._ZN7cutlass13device_kernelIN5flash22FlashAttnBwdPreprocessIN4cute5tupleIJNS3_1CILi64EEENS5_ILi128EEEEEENS_6half_tEfNS_4arch4Sm80ELb1ELb0EEEEEvNT_6ParamsE --------------------------
	.section	.text._ZN7cutlass13device_kernelIN5flash22FlashAttnBwdPreprocessIN4cute5tupleIJNS3_1CILi64EEENS5_ILi128EEEEEENS_6half_tEfNS_4arch4Sm80ELb1ELb0EEEEEvNT_6ParamsE,"ax",@progbits
	.align	128
.text._ZN7cutlass13device_kernelIN5flash22FlashAttnBwdPreprocessIN4cute5tupleIJNS3_1CILi64EEENS5_ILi128EEEEEENS_6half_tEfNS_4arch4Sm80ELb1ELb0EEEEEvNT_6ParamsE:
        .type           _ZN7cutlass13device_kernelIN5flash22FlashAttnBwdPreprocessIN4cute5tupleIJNS3_1CILi64EEENS5_ILi128EEEEEENS_6half_tEfNS_4arch4Sm80ELb1ELb0EEEEEvNT_6ParamsE,@function
        .size           _ZN7cutlass13device_kernelIN5flash22FlashAttnBwdPreprocessIN4cute5tupleIJNS3_1CILi64EEENS5_ILi128EEEEEENS_6half_tEfNS_4arch4Sm80ELb1ELb0EEEEEvNT_6ParamsE,(.L_x_152 - _ZN7cutlass13device_kernelIN5flash22FlashAttnBwdPreprocessIN4cute5tupleIJNS3_1CILi64EEENS5_ILi128EEEEEENS_6half_tEfNS_4arch4Sm80ELb1ELb0EEEEEvNT_6ParamsE)
        .other          _ZN7cutlass13device_kernelIN5flash22FlashAttnBwdPreprocessIN4cute5tupleIJNS3_1CILi64EEENS5_ILi128EEEEEENS_6half_tEfNS_4arch4Sm80ELb1ELb0EEEEEvNT_6ParamsE,@"STO_CUDA_ENTRY STV_DEFAULT"
_ZN7cutlass13device_kernelIN5flash22FlashAttnBwdPreprocessIN4cute5tupleIJNS3_1CILi64EEENS5_ILi128EEEEEENS_6half_tEfNS_4arch4Sm80ELb1ELb0EEEEEvNT_6ParamsE:
[----:B------:R-:W-:Y:S01]  /*0000*/  LDC R1, c[0x0][0x37c] ;  /* 0x0000df00ff017b82 */ /* 0x000fe20000000800 */
[----:B------:R-:W0:Y:S07]  /*0010*/  S2R R0, SR_TID.X ;  /* 0x0000000000007919 */ /* 0x000e2e0000002100 */
[----:B------:R-:W1:Y:S01]  /*0020*/  S2UR UR11, SR_CTAID.X ;  /* 0x00000000000b79c3 */ /* 0x000e620000002500 */
[----:B------:R-:W2:Y:S01]  /*0030*/  LDCU UR7, c[0x0][0x388] ;  /* 0x00007100ff0777ac */ /* 0x000ea20008000800 */
[----:B------:R-:W-:Y:S01]  /*0040*/  HFMA2 R41, -RZ, RZ, 0, 0 ;  /* 0x00000000ff297431 */ /* 0x000fe200000001ff */
[----:B------:R-:W3:Y:S01]  /*0050*/  S2R R4, SR_CTAID.Z ;  /* 0x0000000000047919 */ /* 0x000ee20000002700 */
[----:B------:R-:W4:Y:S04]  /*0060*/  LDCU UR4, c[0x0][0x38c] ;  /* 0x00007180ff0477ac */ /* 0x000f280008000800 */
[----:B------:R-:W3:Y:S01]  /*0070*/  S2UR UR14, SR_CTAID.Y ;  /* 0x00000000000e79c3 */ /* 0x000ee20000002600 */
[----:B------:R-:W3:Y:S07]  /*0080*/  LDCU.64 UR12, c[0x0][0x358] ;  /* 0x00006b00ff0c77ac */ /* 0x000eee0008000a00 */
[----:B------:R-:W3:Y:S01]  /*0090*/  LDC.64 R14, c[0x0][0x3a0] ;  /* 0x0000e800ff0e7b82 */ /* 0x000ee20000000a00 */
[----:B-1----:R-:W-:-:S07]  /*00a0*/  USHF.L.U32 UR6, UR11, 0x6, URZ ;  /* 0x000000060b067899 */ /* 0x002fce00080006ff */
[----:B------:R-:W1:Y:S01]  /*00b0*/  LDC.64 R22, c[0x0][0x3a8] ;  /* 0x0000ea00ff167b82 */ /* 0x000e620000000a00 */
[----:B--2---:R-:W-:Y:S01]  /*00c0*/  UIADD3 UR10, UPT, UPT, -UR6, UR7, URZ ;  /* 0x00000007060a7290 */ /* 0x004fe2000fffe1ff */
[----:B0-----:R-:W-:Y:S02]  /*00d0*/  SHF.L.U32 R40, R0, 0x3, RZ ;  /* 0x0000000300287819 */ /* 0x001fe400000006ff */
[----:B------:R-:W-:-:S04]  /*00e0*/  SHF.R.U32.HI R2, RZ, 0x4, R0 ;  /* 0x00000004ff027819 */ /* 0x000fc80000011600 */
[----:B------:R-:W0:Y:S01]  /*00f0*/  LDC.64 R20, c[0x0][0x3c0] ;  /* 0x0000f000ff147b82 */ /* 0x000e220000000a00 */
[----:B------:R-:W-:Y:S02]  /*0100*/  LOP3.LUT R40, R40, 0x78, RZ, 0xc0, !PT ;  /* 0x0000007828287812 */ /* 0x000fe400078ec0ff */
[----:B------:R-:W-:Y:S02]  /*0110*/  IADD3 R3, PT, PT, R2, 0x10, RZ ;  /* 0x0000001002037810 */ /* 0x000fe40007ffe0ff */
[----:B----4-:R-:W-:Y:S01]  /*0120*/  ISETP.GE.AND P0, PT, R40, UR4, PT ;  /* 0x0000000428007c0c */ /* 0x010fe2000bf06270 */
[----:B------:R-:W-:Y:S01]  /*0130*/  UIMAD.WIDE.U32 UR4, UR11, 0x40, URZ ;  /* 0x000000400b0478a5 */ /* 0x000fe2000f8e00ff */
[----:B---3--:R-:W-:Y:S01]  /*0140*/  IMAD.WIDE.U32 R8, R14, UR14, R40 ;  /* 0x0000000e0e087c25 */ /* 0x008fe2000f8e0028 */
[----:B------:R-:W2:Y:S01]  /*0150*/  LDC.64 R12, c[0x0][0x3c8] ;  /* 0x0000f200ff0c7b82 */ /* 0x000ea20000000a00 */
[----:B------:R-:W-:Y:S02]  /*0160*/  ISETP.GE.OR P1, PT, R3, UR10, P0 ;  /* 0x0000000a03007c0c */ /* 0x000fe40008726670 */
[C---:B------:R-:W-:Y:S01]  /*0170*/  ISETP.GE.OR P2, PT, R2.reuse, UR10, P0 ;  /* 0x0000000a02007c0c */ /* 0x040fe20008746670 */
[----:B------:R-:W-:Y:S01]  /*0180*/  IMAD R9, R15, UR14, R9 ;  /* 0x0000000e0f097c24 */ /* 0x000fe2000f8e0209 */
[----:B------:R-:W-:-:S02]  /*0190*/  LOP3.LUT R7, R2, UR4, RZ, 0xfc, !PT ;  /* 0x0000000402077c12 */ /* 0x000fc4000f8efcff */
[----:B------:R-:W-:Y:S01]  /*01a0*/  IADD3 R6, PT, PT, R2, 0x30, RZ ;  /* 0x0000003002067810 */ /* 0x000fe20007ffe0ff */
[----:B------:R-:W3:Y:S01]  /*01b0*/  LDC.64 R14, c[0x0][0x3b8] ;  /* 0x0000ee00ff0e7b82 */ /* 0x000ee20000000a00 */
[----:B-1----:R-:W-:-:S04]  /*01c0*/  IMAD.WIDE.U32 R28, R4, R22, R8 ;  /* 0x00000016041c7225 */ /* 0x002fc800078e0008 */
[----:B------:R-:W-:Y:S01]  /*01d0*/  IMAD R29, R4, R23, R29 ;  /* 0x00000017041d7224 */ /* 0x000fe200078e021d */
[C---:B------:R-:W-:Y:S02]  /*01e0*/  @!P1 IADD3 R19, P3, PT, R7.reuse, 0x10, RZ ;  /* 0x0000001007139810 */ /* 0x040fe40007f7e0ff */
[----:B------:R-:W1:Y:S01]  /*01f0*/  @!P1 LDC.64 R16, c[0x0][0x398] ;  /* 0x0000e600ff109b82 */ /* 0x000e620000000a00 */
[----:B0-----:R-:W-:Y:S01]  /*0200*/  IMAD.WIDE.U32 R10, R20, UR14, R40 ;  /* 0x0000000e140a7c25 */ /* 0x001fe2000f8e0028 */
[----:B------:R-:W-:Y:S02]  /*0210*/  @!P1 IADD3.X R5, PT, PT, RZ, UR5, RZ, P3, !PT ;  /* 0x00000005ff059c10 */ /* 0x000fe40009ffe4ff */
[----:B------:R-:W-:Y:S01]  /*0220*/  @!P1 IADD3 R25, P4, PT, R7, 0x10, RZ ;  /* 0x0000001007199810 */ /* 0x000fe20007f9e0ff */
[----:B------:R-:W-:-:S03]  /*0230*/  IMAD R11, R21, UR14, R11 ;  /* 0x0000000e150b7c24 */ /* 0x000fc6000f8e020b */
[----:B------:R-:W0:Y:S01]  /*0240*/  @!P1 LDC.64 R52, c[0x0][0x380] ;  /* 0x0000e000ff349b82 */ /* 0x000e220000000a00 */
[C---:B--2---:R-:W-:Y:S01]  /*0250*/  IMAD.WIDE.U32 R26, R4.reuse, R12, R10 ;  /* 0x0000000c041a7225 */ /* 0x044fe200078e000a */
[----:B------:R-:W-:Y:S02]  /*0260*/  @!P1 IADD3.X R23, PT, PT, RZ, UR5, RZ, P4, !PT ;  /* 0x00000005ff179c10 */ /* 0x000fe4000a7fe4ff */
[----:B------:R-:W-:Y:S01]  /*0270*/  @!P2 MOV R12, R28 ;  /* 0x0000001c000ca202 */ /* 0x000fe20000000f00 */
[----:B------:R-:W-:Y:S01]  /*0280*/  IMAD R27, R4, R13, R27 ;  /* 0x0000000d041b7224 */ /* 0x000fe200078e021b */
[----:B------:R-:W-:Y:S02]  /*0290*/  @!P2 MOV R13, R29 ;  /* 0x0000001d000da202 */ /* 0x000fe40000000f00 */
[----:B------:R-:W2:Y:S01]  /*02a0*/  LDC.64 R50, c[0x0][0x3b0] ;  /* 0x0000ec00ff327b82 */ /* 0x000ea20000000a00 */
[----:B---3--:R-:W-:Y:S02]  /*02b0*/  @!P1 IMAD R18, R23, R14, RZ ;  /* 0x0000000e17129224 */ /* 0x008fe400078e02ff */
[----:B-1----:R-:W-:Y:S01]  /*02c0*/  @!P1 IMAD R8, R5, R16, RZ ;  /* 0x0000001005089224 */ /* 0x002fe200078e02ff */
[----:B------:R-:W-:-:S04]  /*02d0*/  IADD3 R5, PT, PT, R2, 0x20, RZ ;  /* 0x0000002002057810 */ /* 0x000fc80007ffe0ff */
[----:B------:R-:W1:Y:S01]  /*02e0*/  LDC.64 R10, c[0x0][0x3b8] ;  /* 0x0000ee00ff0a7b82 */ /* 0x000e620000000a00 */
[----:B------:R-:W-:Y:S01]  /*02f0*/  @!P1 IMAD R21, R19, R17, R8 ;  /* 0x0000001113159224 */ /* 0x000fe200078e0208 */
[----:B------:R-:W-:Y:S01]  /*0300*/  ISETP.GE.OR P3, PT, R5, UR10, P0 ;  /* 0x0000000a05007c0c */ /* 0x000fe20008766670 */
[----:B------:R-:W-:Y:S01]  /*0310*/  @!P1 IMAD.WIDE.U32 R16, R19, R16, R28 ;  /* 0x0000001013109225 */ /* 0x000fe200078e001c */
[----:B------:R-:W-:-:S04]  /*0320*/  ISETP.GE.OR P0, PT, R6, UR10, P0 ;  /* 0x0000000a06007c0c */ /* 0x000fc80008706670 */
[----:B------:R-:W3:Y:S01]  /*0330*/  @!P2 LDC.64 R8, c[0x0][0x398] ;  /* 0x0000e600ff08ab82 */ /* 0x000ee20000000a00 */
[----:B------:R-:W-:Y:S01]  /*0340*/  @!P1 IMAD R19, R25, R15, R18 ;  /* 0x0000000f19139224 */ /* 0x000fe200078e0212 */
[----:B------:R-:W-:Y:S01]  /*0350*/  @!P1 IADD3 R17, PT, PT, R17, R21, RZ ;  /* 0x0000001511119210 */ /* 0x000fe20007ffe0ff */
[----:B------:R-:W-:Y:S01]  /*0360*/  @!P1 IMAD.WIDE.U32 R14, R25, R14, R26 ;  /* 0x0000000e190e9225 */ /* 0x000fe200078e001a */
[----:B0-----:R-:W-:-:S04]  /*0370*/  @!P1 LEA R52, P4, R16, R52, 0x1 ;  /* 0x0000003410349211 */ /* 0x001fc800078808ff */
[----:B------:R-:W0:Y:S01]  /*0380*/  @!P2 LDC.64 R44, c[0x0][0x380] ;  /* 0x0000e000ff2cab82 */ /* 0x000e220000000a00 */
[----:B------:R-:W-:Y:S02]  /*0390*/  @!P1 LEA.HI.X R53, R16, R53, R17, 0x1, P4 ;  /* 0x0000003510359211 */ /* 0x000fe400020f0c11 */
[----:B------:R-:W-:Y:S02]  /*03a0*/  @!P1 IADD3 R15, PT, PT, R15, R19, RZ ;  /* 0x000000130f0f9210 */ /* 0x000fe40007ffe0ff */
[----:B--2---:R-:W-:Y:S02]  /*03b0*/  @!P1 LEA R50, P4, R14, R50, 0x1 ;  /* 0x000000320e329211 */ /* 0x004fe400078808ff */
[----:B------:R-:W-:Y:S01]  /*03c0*/  @!P2 MOV R16, R26 ;  /* 0x0000001a0010a202 */ /* 0x000fe20000000f00 */
[----:B------:R-:W2:Y:S01]  /*03d0*/  LDC.64 R22, c[0x0][0x3b0] ;  /* 0x0000ec00ff167b82 */ /* 0x000ea20000000a00 */
[----:B------:R-:W-:Y:S01]  /*03e0*/  @!P2 MOV R17, R27 ;  /* 0x0000001b0011a202 */ /* 0x000fe20000000f00 */
[----:B-1----:R-:W-:Y:S01]  /*03f0*/  @!P2 IMAD R20, R10, UR5, RZ ;  /* 0x000000050a14ac24 */ /* 0x002fe2000f8e02ff */
[----:B------:R-:W-:-:S02]  /*0400*/  @!P1 LEA.HI.X R51, R14, R51, R15, 0x1, P4 ;  /* 0x000000330e339211 */ /* 0x000fc400020f0c0f */
[C---:B------:R-:W-:Y:S01]  /*0410*/  @!P3 IADD3 R15, P4, PT, R7.reuse, 0x20, RZ ;  /* 0x00000020070fb810 */ /* 0x040fe20007f9e0ff */
[C---:B------:R-:W-:Y:S01]  /*0420*/  @!P2 IMAD R31, R7.reuse, R11, R20 ;  /* 0x0000000b071fa224 */ /* 0x040fe200078e0214 */
[----:B------:R-:W-:Y:S01]  /*0430*/  @!P3 MOV R32, R28 ;  /* 0x0000001c0020b202 */ /* 0x000fe20000000f00 */
[----:B------:R-:W1:Y:S01]  /*0440*/  @!P3 LDC.64 R38, c[0x0][0x398] ;  /* 0x0000e600ff26bb82 */ /* 0x000e620000000a00 */
[----:B---3--:R-:W-:Y:S01]  /*0450*/  @!P2 IMAD R18, R8, UR5, RZ ;  /* 0x000000050812ac24 */ /* 0x008fe2000f8e02ff */
[----:B------:R-:W-:Y:S01]  /*0460*/  @!P3 IADD3.X R19, PT, PT, RZ, UR5, RZ, P4, !PT ;  /* 0x00000005ff13bc10 */ /* 0x000fe2000a7fe4ff */
[C---:B------:R-:W-:Y:S01]  /*0470*/  @!P2 IMAD.WIDE.U32 R12, R7.reuse, R8, R12 ;  /* 0x00000008070ca225 */ /* 0x040fe200078e000c */
[----:B------:R-:W-:Y:S02]  /*0480*/  @!P3 MOV R33, R29 ;  /* 0x0000001d0021b202 */ /* 0x000fe40000000f00 */
[----:B------:R-:W-:Y:S01]  /*0490*/  @!P3 MOV R24, R26 ;  /* 0x0000001a0018b202 */ /* 0x000fe20000000f00 */
[C---:B------:R-:W-:Y:S01]  /*04a0*/  @!P2 IMAD R21, R7.reuse, R9, R18 ;  /* 0x000000090715a224 */ /* 0x040fe200078e0212 */
[----:B------:R-:W3:Y:S01]  /*04b0*/  @!P0 LDC.64 R36, c[0x0][0x398] ;  /* 0x0000e600ff248b82 */ /* 0x000ee20000000a00 */
[C---:B------:R-:W-:Y:S01]  /*04c0*/  @!P0 IADD3 R9, P5, PT, R7.reuse, 0x30, RZ ;  /* 0x0000003007098810 */ /* 0x040fe20007fbe0ff */
[----:B------:R-:W-:Y:S01]  /*04d0*/  @!P2 IMAD.WIDE.U32 R16, R7, R10, R16 ;  /* 0x0000000a0710a225 */ /* 0x000fe200078e0010 */
[----:B0-----:R-:W-:-:S02]  /*04e0*/  @!P2 LEA R44, P4, R12, R44, 0x1 ;  /* 0x0000002c0c2ca211 */ /* 0x001fc400078808ff */
[----:B------:R-:W-:Y:S02]  /*04f0*/  @!P0 IADD3.X R11, PT, PT, RZ, UR5, RZ, P5, !PT ;  /* 0x00000005ff0b8c10 */ /* 0x000fe4000affe4ff */
[----:B------:R-:W-:Y:S01]  /*0500*/  @!P2 IADD3 R10, PT, PT, R13, R21, RZ ;  /* 0x000000150d0aa210 */ /* 0x000fe20007ffe0ff */
[----:B------:R-:W0:Y:S01]  /*0510*/  @!P3 LDC.64 R46, c[0x0][0x380] ;  /* 0x0000e000ff2ebb82 */ /* 0x000e220000000a00 */
[----:B------:R-:W-:Y:S02]  /*0520*/  @!P2 IADD3 R8, PT, PT, R17, R31, RZ ;  /* 0x0000001f1108a210 */ /* 0x000fe40007ffe0ff */
[----:B------:R-:W-:Y:S02]  /*0530*/  @!P2 LEA.HI.X R45, R12, R45, R10, 0x1, P4 ;  /* 0x0000002d0c2da211 */ /* 0x000fe400020f0c0a */
[----:B------:R-:W-:Y:S02]  /*0540*/  CS2R R12, SRZ ;  /* 0x00000000000c7805 */ /* 0x000fe4000001ff00 */
[----:B--2---:R-:W-:-:S02]  /*0550*/  @!P2 LEA R22, P5, R16, R22, 0x1 ;  /* 0x000000161016a211 */ /* 0x004fc400078a08ff */
[----:B------:R-:W-:Y:S01]  /*0560*/  @!P3 MOV R25, R27 ;  /* 0x0000001b0019b202 */ /* 0x000fe20000000f00 */
[-C--:B-1----:R-:W-:Y:S01]  /*0570*/  @!P3 IMAD R14, R19, R38.reuse, RZ ;  /* 0x00000026130eb224 */ /* 0x082fe200078e02ff */
[----:B------:R-:W1:Y:S01]  /*0580*/  LDC.64 R34, c[0x0][0x3b8] ;  /* 0x0000ee00ff227b82 */ /* 0x000e620000000a00 */
[----:B------:R-:W-:Y:S01]  /*0590*/  @!P2 LEA.HI.X R23, R16, R23, R8, 0x1, P5 ;  /* 0x000000171017a211 */ /* 0x000fe200028f0c08 */
[----:B------:R-:W-:-:S04]  /*05a0*/  @!P3 IMAD.WIDE.U32 R32, R15, R38, R32 ;  /* 0x000000260f20b225 */ /* 0x000fc800078e0020 */
[----:B------:R-:W-:Y:S01]  /*05b0*/  @!P3 IMAD R39, R15, R39, R14 ;  /* 0x000000270f27b224 */ /* 0x000fe200078e020e */
[----:B------:R-:W-:Y:S01]  /*05c0*/  CS2R R14, SRZ ;  /* 0x00000000000e7805 */ /* 0x000fe2000001ff00 */
[-C--:B---3--:R-:W-:Y:S01]  /*05d0*/  @!P0 IMAD R10, R11, R36.reuse, RZ ;  /* 0x000000240b0a8224 */ /* 0x088fe200078e02ff */
[----:B------:R-:W2:Y:S01]  /*05e0*/  LDC.64 R30, c[0x0][0x3b8] ;  /* 0x0000ee00ff1e7b82 */ /* 0x000ea20000000a00 */
[----:B------:R-:W-:-:S03]  /*05f0*/  @!P0 IMAD.WIDE.U32 R28, R9, R36, R28 ;  /* 0x00000024091c8225 */ /* 0x000fc600078e001c */
[----:B------:R3:W4:Y:S01]  /*0600*/  @!P2 LDG.E.128 R12, desc[UR12][R22.64] ;  /* 0x0000000c160ca981 */ /* 0x000722000c1e1d00 */
[----:B------:R-:W-:Y:S01]  /*0610*/  @!P0 IMAD R37, R9, R37, R10 ;  /* 0x0000002509258224 */ /* 0x000fe200078e020a */
[----:B------:R-:W-:Y:S02]  /*0620*/  CS2R R8, SRZ ;  /* 0x0000000000087805 */ /* 0x000fe4000001ff00 */
[----:B------:R-:W-:Y:S01]  /*0630*/  CS2R R10, SRZ ;  /* 0x00000000000a7805 */ /* 0x000fe2000001ff00 */
[----:B------:R-:W2:Y:S01]  /*0640*/  @!P0 LDC.64 R42, c[0x0][0x380] ;  /* 0x0000e000ff2a8b82 */ /* 0x000ea20000000a00 */
[----:B------:R-:W-:Y:S02]  /*0650*/  CS2R R16, SRZ ;  /* 0x0000000000107805 */ /* 0x000fe4000001ff00 */
[----:B------:R-:W-:Y:S02]  /*0660*/  CS2R R18, SRZ ;  /* 0x0000000000127805 */ /* 0x000fe4000001ff00 */
[----:B------:R0:W4:Y:S03]  /*0670*/  @!P2 LDG.E.128 R8, desc[UR12][R44.64] ;  /* 0x0000000c2c08a981 */ /* 0x000126000c1e1d00 */
[----:B------:R-:W2:Y:S01]  /*0680*/  LDC.64 R48, c[0x0][0x3b0] ;  /* 0x0000ec00ff307b82 */ /* 0x000ea20000000a00 */
[----:B------:R-:W-:-:S02]  /*0690*/  @!P3 IADD3 R41, P2, PT, R7, 0x20, RZ ;  /* 0x000000200729b810 */ /* 0x000fc40007f5e0ff */
[----:B------:R-:W-:Y:S02]  /*06a0*/  CS2R R20, SRZ ;  /* 0x0000000000147805 */ /* 0x000fe4000001ff00 */
[----:B---3--:R-:W-:Y:S01]  /*06b0*/  CS2R R22, SRZ ;  /* 0x0000000000167805 */ /* 0x008fe2000001ff00 */
[----:B------:R-:W3:Y:S02]  /*06c0*/  @!P1 LDG.E.128 R16, desc[UR12][R52.64] ;  /* 0x0000000c34109981 */ /* 0x000ee4000c1e1d00 */
[----:B0-----:R-:W0:Y:S01]  /*06d0*/  LDC.64 R44, c[0x0][0x3b0] ;  /* 0x0000ec00ff2c7b82 */ /* 0x001e220000000a00 */
[----:B------:R-:W-:Y:S02]  /*06e0*/  @!P3 IADD3.X R36, PT, PT, RZ, UR5, RZ, P2, !PT ;  /* 0x00000005ff24bc10 */ /* 0x000fe400097fe4ff */
[----:B------:R1:W3:Y:S01]  /*06f0*/  @!P1 LDG.E.128 R20, desc[UR12][R50.64] ;  /* 0x0000000c32149981 */ /* 0x0002e2000c1e1d00 */
[----:B------:R-:W-:Y:S02]  /*0700*/  @!P0 IADD3 R7, P2, PT, R7, 0x30, RZ ;  /* 0x0000003007078810 */ /* 0x000fe40007f5e0ff */
[----:B------:R-:W-:-:S02]  /*0710*/  @!P3 IADD3 R33, PT, PT, R33, R39, RZ ;  /* 0x000000272121b210 */ /* 0x000fc40007ffe0ff */
[----:B------:R-:W-:Y:S02]  /*0720*/  @!P3 LEA R46, P1, R32, R46, 0x1 ;  /* 0x0000002e202eb211 */ /* 0x000fe400078208ff */
[----:B------:R-:W-:Y:S01]  /*0730*/  @!P0 IADD3.X R39, PT, PT, RZ, UR5, RZ, P2, !PT ;  /* 0x00000005ff278c10 */ /* 0x000fe200097fe4ff */
[-C--:B-1----:R-:W-:Y:S01]  /*0740*/  @!P3 IMAD R36, R36, R34.reuse, RZ ;  /* 0x000000222424b224 */ /* 0x082fe200078e02ff */
[----:B------:R-:W-:Y:S01]  /*0750*/  @!P3 LEA.HI.X R47, R32, R47, R33, 0x1, P1 ;  /* 0x0000002f202fb211 */ /* 0x000fe200008f0c21 */
[----:B------:R-:W-:Y:S01]  /*0760*/  @!P3 IMAD.WIDE.U32 R24, R41, R34, R24 ;  /* 0x000000222918b225 */ /* 0x000fe200078e0018 */
[----:B------:R-:W-:Y:S01]  /*0770*/  @!P0 IADD3 R37, PT, PT, R29, R37, RZ ;  /* 0x000000251d258210 */ /* 0x000fe20007ffe0ff */
[----:B------:R-:W1:Y:S02]  /*0780*/  LDC.64 R50, c[0x0][0x400] ;  /* 0x00010000ff327b82 */ /* 0x000e640000000a00 */
[----:B--2---:R-:W-:Y:S02]  /*0790*/  @!P0 IMAD R32, R39, R30, RZ ;  /* 0x0000001e27208224 */ /* 0x004fe400078e02ff */
[----:B------:R-:W-:Y:S01]  /*07a0*/  @!P3 IMAD R35, R41, R35, R36 ;  /* 0x000000232923b224 */ /* 0x000fe200078e0224 */
[----:B------:R-:W-:Y:S01]  /*07b0*/  @!P0 LEA R42, P1, R28, R42, 0x1 ;  /* 0x0000002a1c2a8211 */ /* 0x000fe200078208ff */
[----:B------:R-:W-:-:S02]  /*07c0*/  @!P0 IMAD R31, R7, R31, R32 ;  /* 0x0000001f071f8224 */ /* 0x000fc400078e0220 */
[----:B------:R-:W-:Y:S01]  /*07d0*/  @!P0 IMAD.WIDE.U32 R32, R7, R30, R26 ;  /* 0x0000001e07208225 */ /* 0x000fe200078e001a */
[----:B------:R-:W-:Y:S02]  /*07e0*/  @!P3 IADD3 R35, PT, PT, R25, R35, RZ ;  /* 0x000000231923b210 */ /* 0x000fe40007ffe0ff */
[----:B------:R-:W-:Y:S02]  /*07f0*/  @!P3 LEA R48, P2, R24, R48, 0x1 ;  /* 0x000000301830b211 */ /* 0x000fe400078408ff */
[----:B------:R-:W-:Y:S02]  /*0800*/  @!P0 LEA.HI.X R43, R28, R43, R37, 0x1, P1 ;  /* 0x0000002b1c2b8211 */ /* 0x000fe400008f0c25 */
[----:B------:R-:W-:Y:S02]  /*0810*/  @!P0 IADD3 R7, PT, PT, R33, R31, RZ ;  /* 0x0000001f21078210 */ /* 0x000fe40007ffe0ff */
[----:B0-----:R-:W-:Y:S02]  /*0820*/  @!P0 LEA R44, P1, R32, R44, 0x1 ;  /* 0x0000002c202c8211 */ /* 0x001fe400078208ff */
[----:B------:R-:W-:-:S02]  /*0830*/  CS2R R26, SRZ ;  /* 0x00000000001a7805 */ /* 0x000fc4000001ff00 */
[----:B------:R-:W-:Y:S02]  /*0840*/  @!P3 LEA.HI.X R49, R24, R49, R35, 0x1, P2 ;  /* 0x000000311831b211 */ /* 0x000fe400010f0c23 */
[----:B------:R-:W-:Y:S02]  /*0850*/  CS2R R24, SRZ ;  /* 0x0000000000187805 */ /* 0x000fe4000001ff00 */
[----:B------:R-:W-:Y:S02]  /*0860*/  CS2R R28, SRZ ;  /* 0x00000000001c7805 */ /* 0x000fe4000001ff00 */
[----:B------:R-:W-:Y:S02]  /*0870*/  CS2R R30, SRZ ;  /* 0x00000000001e7805 */ /* 0x000fe4000001ff00 */
[----:B------:R-:W-:Y:S02]  /*0880*/  @!P0 LEA.HI.X R45, R32, R45, R7, 0x1, P1 ;  /* 0x0000002d202d8211 */ /* 0x000fe400008f0c07 */
[----:B------:R-:W-:-:S02]  /*0890*/  CS2R R32, SRZ ;  /* 0x0000000000207805 */ /* 0x000fc4000001ff00 */
[----:B------:R-:W-:Y:S02]  /*08a0*/  CS2R R34, SRZ ;  /* 0x0000000000227805 */ /* 0x000fe4000001ff00 */
[----:B------:R-:W-:Y:S02]  /*08b0*/  CS2R R36, SRZ ;  /* 0x0000000000247805 */ /* 0x000fe4000001ff00 */
[----:B------:R-:W-:Y:S01]  /*08c0*/  CS2R R38, SRZ ;  /* 0x0000000000267805 */ /* 0x000fe2000001ff00 */
[----:B------:R-:W2:Y:S04]  /*08d0*/  @!P3 LDG.E.128 R24, desc[UR12][R46.64] ;  /* 0x0000000c2e18b981 */ /* 0x000ea8000c1e1d00 */
[----:B------:R0:W2:Y:S04]  /*08e0*/  @!P3 LDG.E.128 R28, desc[UR12][R48.64] ;  /* 0x0000000c301cb981 */ /* 0x0000a8000c1e1d00 */
[----:B------:R1:W2:Y:S04]  /*08f0*/  @!P0 LDG.E.128 R32, desc[UR12][R42.64] ;  /* 0x0000000c2a208981 */ /* 0x0002a8000c1e1d00 */
[----:B------:R4:W2:Y:S01]  /*0900*/  @!P0 LDG.E.128 R36, desc[UR12][R44.64] ;  /* 0x0000000c2c248981 */ /* 0x0008a2000c1e1d00 */
[C---:B------:R-:W-:Y:S01]  /*0910*/  ISETP.GE.AND P0, PT, R0.reuse, UR10, PT ;  /* 0x0000000a00007c0c */ /* 0x040fe2000bf06270 */
[----:B0-----:R-:W0:Y:S03]  /*0920*/  LDC.64 R48, c[0x0][0x408] ;  /* 0x00010200ff307b82 */ /* 0x001e260000000a00 */
[----:B------:R-:W-:-:S13]  /*0930*/  ISETP.GT.U32.OR P0, PT, R0, 0x3f, P0 ;  /* 0x0000003f0000780c */ /* 0x000fda0000704470 */
[----:B------:R-:W0:Y:S01]  /*0940*/  @!P0 LDC.64 R46, c[0x0][0x3f8] ;  /* 0x0000fe00ff2e8b82 */ /* 0x000e220000000a00 */
[----:B------:R-:W-:Y:S02]  /*0950*/  @!P0 IADD3 R52, PT, PT, R0, UR6, RZ ;  /* 0x0000000600348c10 */ /* 0x000fe4000fffe0ff */
[----:B------:R-:W-:-:S03]  /*0960*/  @!P0 MOV R53, RZ ;  /* 0x000000ff00358202 */ /* 0x000fc60000000f00 */
[----:B-1----:R-:W-:-:S04]  /*0970*/  @!P0 IMAD.WIDE.U32 R52, R50, UR14, R52 ;  /* 0x0000000e32348c25 */ /* 0x002fc8000f8e0034 */
[----:B------:R-:W-:Y:S02]  /*0980*/  @!P0 IMAD R53, R51, UR14, R53 ;  /* 0x0000000e33358c24 */ /* 0x000fe4000f8e0235 */
[----:B0-----:R-:W-:-:S04]  /*0990*/  @!P0 IMAD.WIDE.U32 R42, R4, R48, R52 ;  /* 0x00000030042a8225 */ /* 0x001fc800078e0034 */
[----:B------:R-:W-:Y:S01]  /*09a0*/  @!P0 IMAD R49, R4, R49, R43 ;  /* 0x0000003104318224 */ /* 0x000fe200078e022b */
[----:B------:R-:W-:Y:S02]  /*09b0*/  MOV R48, 0x7f800000 ;  /* 0x7f80000000307802 */ /* 0x000fe40000000f00 */
[----:B------:R-:W-:-:S04]  /*09c0*/  @!P0 LEA R46, P1, R42, R46, 0x2 ;  /* 0x0000002e2a2e8211 */ /* 0x000fc800078210ff */
[----:B------:R-:W-:-:S05]  /*09d0*/  @!P0 LEA.HI.X R47, R42, R47, R49, 0x2, P1 ;  /* 0x0000002f2a2f8211 */ /* 0x000fca00008f1431 */
[----:B------:R0:W5:Y:S01]  /*09e0*/  @!P0 LDG.E R48, desc[UR12][R46.64] ;  /* 0x0000000c2e308981 */ /* 0x000162000c1e1900 */
[----:B------:R-:W-:Y:S01]  /*09f0*/  ISETP.NE.AND P0, PT, R40, RZ, PT ;  /* 0x000000ff2800720c */ /* 0x000fe20003f05270 */
[----:B------:R-:W-:Y:S01]  /*0a00*/  BSSY.RECONVERGENT B0, `(.L_x_59) ;  /* 0x000009b000007945 */ /* 0x000fe20003800200 */
[--C-:B----4-:R-:W-:Y:S02]  /*0a10*/  HADD2.F32 R45, -RZ, R12.reuse.H1_H1 ;  /* 0x3000000cff2d7230 */ /* 0x110fe40000004100 */
[----:B------:R-:W-:Y:S02]  /*0a20*/  HADD2.F32 R44, -RZ, R12.H0_H0 ;  /* 0x2000000cff2c7230 */ /* 0x000fe40000004100 */
[----:B0-----:R-:W-:Y:S02]  /*0a30*/  HADD2.F32 R46, -RZ, R14.H0_H0 ;  /* 0x2000000eff2e7230 */ /* 0x001fe40000004100 */
[--C-:B------:R-:W-:Y:S02]  /*0a40*/  HADD2.F32 R7, -RZ, R8.reuse.H0_H0 ;  /* 0x20000008ff077230 */ /* 0x100fe40000004100 */
[----:B------:R-:W-:-:S02]  /*0a50*/  HADD2.F32 R8, -RZ, R8.H1_H1 ;  /* 0x30000008ff087230 */ /* 0x000fc40000004100 */
[----:B------:R-:W-:Y:S02]  /*0a60*/  HADD2.F32 R50, -RZ, R14.H1_H1 ;  /* 0x3000000eff327230 */ /* 0x000fe40000004100 */
[----:B---3--:R-:W-:Y:S02]  /*0a70*/  HADD2.F32 R49, -RZ, R16.H1_H1 ;  /* 0x30000010ff317230 */ /* 0x008fe40000004100 */
[----:B------:R-:W-:Y:S01]  /*0a80*/  FMUL.FTZ R8, R8, R45 ;  /* 0x0000002d08087220 */ /* 0x000fe20000410000 */
[--C-:B------:R-:W-:Y:S02]  /*0a90*/  HADD2.F32 R47, -RZ, R15.reuse.H0_H0 ;  /* 0x2000000fff2f7230 */ /* 0x100fe40000004100 */
[----:B------:R-:W-:Y:S02]  /*0aa0*/  HADD2.F32 R52, -RZ, R20.H1_H1 ;  /* 0x30000014ff347230 */ /* 0x000fe40000004100 */
[----:B------:R-:W-:Y:S02]  /*0ab0*/  HADD2.F32 R14, -RZ, R15.H1_H1 ;  /* 0x3000000fff0e7230 */ /* 0x000fe40000004100 */
[----:B------:R-:W-:-:S02]  /*0ac0*/  HADD2.F32 R16, -RZ, R16.H0_H0 ;  /* 0x20000010ff107230 */ /* 0x000fc40000004100 */
[----:B------:R-:W-:Y:S01]  /*0ad0*/  FMUL.FTZ R49, R49, R52 ;  /* 0x0000003431317220 */ /* 0x000fe20000410000 */
[----:B------:R-:W-:Y:S02]  /*0ae0*/  HADD2.F32 R15, -RZ, R20.H0_H0 ;  /* 0x20000014ff0f7230 */ /* 0x000fe40000004100 */
[----:B------:R-:W-:Y:S01]  /*0af0*/  FFMA.FTZ R44, R7, R44, R8 ;  /* 0x0000002c072c7223 */ /* 0x000fe20000010008 */
[----:B------:R-:W-:Y:S02]  /*0b00*/  HADD2.F32 R41, -RZ, R9.H0_H0 ;  /* 0x20000009ff297230 */ /* 0x000fe40000004100 */
[----:B------:R-:W-:Y:S02]  /*0b10*/  HADD2.F32 R12, -RZ, R13.H0_H0 ;  /* 0x2000000dff0c7230 */ /* 0x000fe40000004100 */
[----:B------:R-:W-:Y:S01]  /*0b20*/  FFMA.FTZ R16, R16, R15, R49 ;  /* 0x0000000f10107223 */ /* 0x000fe20000010031 */
[----:B------:R-:W-:Y:S02]  /*0b30*/  HADD2.F32 R7, -RZ, R17.H0_H0 ;  /* 0x20000011ff077230 */ /* 0x000fe40000004100 */
[----:B------:R-:W-:-:S02]  /*0b40*/  HADD2.F32 R8, -RZ, R21.H0_H0 ;  /* 0x20000015ff087230 */ /* 0x000fc40000004100 */
[----:B------:R-:W-:Y:S01]  /*0b50*/  FFMA.FTZ R41, R41, R12, R44 ;  /* 0x0000000c29297223 */ /* 0x000fe2000001002c */
[----:B------:R-:W-:Y:S02]  /*0b60*/  HADD2.F32 R42, -RZ, R9.H1_H1 ;  /* 0x30000009ff2a7230 */ /* 0x000fe40000004100 */
[----:B------:R-:W-:Y:S02]  /*0b70*/  HADD2.F32 R13, -RZ, R13.H1_H1 ;  /* 0x3000000dff0d7230 */ /* 0x000fe40000004100 */
[----:B------:R-:W-:Y:S01]  /*0b80*/  FFMA.FTZ R16, R7, R8, R16 ;  /* 0x0000000807107223 */ /* 0x000fe20000010010 */
[----:B------:R-:W-:Y:S02]  /*0b90*/  HADD2.F32 R17, -RZ, R17.H1_H1 ;  /* 0x30000011ff117230 */ /* 0x000fe40000004100 */
[----:B------:R-:W-:Y:S02]  /*0ba0*/  HADD2.F32 R12, -RZ, R21.H1_H1 ;  /* 0x30000015ff0c7230 */ /* 0x000fe40000004100 */
[----:B------:R-:W-:Y:S01]  /*0bb0*/  FFMA.FTZ R42, R42, R13, R41 ;  /* 0x0000000d2a2a7223 */ /* 0x000fe20000010029 */
[----:B------:R-:W-:-:S02]  /*0bc0*/  HADD2.F32 R9, -RZ, R10.H0_H0 ;  /* 0x2000000aff097230 */ /* 0x000fc40000004100 */
[----:B------:R-:W-:Y:S02]  /*0bd0*/  HADD2.F32 R7, -RZ, R18.H0_H0 ;  /* 0x20000012ff077230 */ /* 0x000fe40000004100 */
[----:B------:R-:W-:Y:S01]  /*0be0*/  FFMA.FTZ R12, R17, R12, R16 ;  /* 0x0000000c110c7223 */ /* 0x000fe20000010010 */
[----:B------:R-:W-:Y:S02]  /*0bf0*/  HADD2.F32 R8, -RZ, R22.H0_H0 ;  /* 0x20000016ff087230 */ /* 0x000fe40000004100 */
[----:B------:R-:W-:Y:S01]  /*0c00*/  FFMA.FTZ R42, R9, R46, R42 ;  /* 0x0000002e092a7223 */ /* 0x000fe2000001002a */
[----:B------:R-:W-:Y:S02]  /*0c10*/  HADD2.F32 R43, -RZ, R10.H1_H1 ;  /* 0x3000000aff2b7230 */ /* 0x000fe40000004100 */
[----:B------:R-:W-:Y:S01]  /*0c20*/  FFMA.FTZ R13, R7, R8, R12 ;  /* 0x00000008070d7223 */ /* 0x000fe2000001000c */
[--C-:B------:R-:W-:Y:S02]  /*0c30*/  HADD2.F32 R7, -RZ, R23.reuse.H0_H0 ;  /* 0x20000017ff077230 */ /* 0x100fe40000004100 */
[----:B------:R-:W-:Y:S01]  /*0c40*/  FFMA.FTZ R43, R43, R50, R42 ;  /* 0x000000322b2b7223 */ /* 0x000fe2000001002a */
[----:B------:R-:W-:-:S02]  /*0c50*/  HADD2.F32 R8, -RZ, R23.H1_H1 ;  /* 0x30000017ff087230 */ /* 0x000fc40000004100 */
[--C-:B--2---:R-:W-:Y:S02]  /*0c60*/  HADD2.F32 R17, -RZ, R24.reuse.H0_H0 ;  /* 0x20000018ff117230 */ /* 0x104fe40000004100 */
[----:B------:R-:W-:Y:S02]  /*0c70*/  HADD2.F32 R24, -RZ, R24.H1_H1 ;  /* 0x30000018ff187230 */ /* 0x000fe40000004100 */
[--C-:B------:R-:W-:Y:S02]  /*0c80*/  HADD2.F32 R23, -RZ, R28.reuse.H1_H1 ;  /* 0x3000001cff177230 */ /* 0x100fe40000004100 */
[----:B------:R-:W-:Y:S02]  /*0c90*/  HADD2.F32 R42, -RZ, R28.H0_H0 ;  /* 0x2000001cff2a7230 */ /* 0x000fe40000004100 */
[----:B------:R-:W-:Y:S02]  /*0ca0*/  HADD2.F32 R21, -RZ, R32.H1_H1 ;  /* 0x30000020ff157230 */ /* 0x000fe40000004100 */
[----:B------:R-:W-:Y:S01]  /*0cb0*/  FMUL.FTZ R24, R24, R23 ;  /* 0x0000001718187220 */ /* 0x000fe20000410000 */
[----:B------:R-:W-:-:S02]  /*0cc0*/  HADD2.F32 R28, -RZ, R36.H1_H1 ;  /* 0x30000024ff1c7230 */ /* 0x000fc40000004100 */
[----:B------:R-:W-:Y:S02]  /*0cd0*/  HADD2.F32 R18, -RZ, R18.H1_H1 ;  /* 0x30000012ff127230 */ /* 0x000fe40000004100 */
[----:B------:R-:W-:Y:S02]  /*0ce0*/  HADD2.F32 R9, -RZ, R22.H1_H1 ;  /* 0x30000016ff097230 */ /* 0x000fe40000004100 */
[----:B------:R-:W-:Y:S01]  /*0cf0*/  FMUL.FTZ R21, R21, R28 ;  /* 0x0000001c15157220 */ /* 0x000fe20000410000 */
[----:B------:R-:W-:Y:S02]  /*0d00*/  HADD2.F32 R32, -RZ, R32.H0_H0 ;  /* 0x20000020ff207230 */ /* 0x000fe40000004100 */
[----:B------:R-:W-:Y:S02]  /*0d10*/  HADD2.F32 R23, -RZ, R36.H0_H0 ;  /* 0x20000024ff177230 */ /* 0x000fe40000004100 */
[----:B------:R-:W-:Y:S01]  /*0d20*/  FFMA.FTZ R42, R17, R42, R24 ;  /* 0x0000002a112a7223 */ /* 0x000fe20000010018 */
[----:B------:R-:W-:-:S02]  /*0d30*/  HADD2.F32 R15, -RZ, R25.H0_H0 ;  /* 0x20000019ff0f7230 */ /* 0x000fc40000004100 */
[----:B------:R-:W-:Y:S02]  /*0d40*/  HADD2.F32 R44, -RZ, R29.H0_H0 ;  /* 0x2000001dff2c7230 */ /* 0x000fe40000004100 */
[----:B------:R-:W-:Y:S01]  /*0d50*/  FFMA.FTZ R9, R18, R9, R13 ;  /* 0x0000000912097223 */ /* 0x000fe2000001000d */
[----:B------:R-:W-:Y:S02]  /*0d60*/  HADD2.F32 R12, -RZ, R19.H0_H0 ;  /* 0x20000013ff0c7230 */ /* 0x000fe40000004100 */
[----:B------:R-:W-:Y:S01]  /*0d70*/  FFMA.FTZ R32, R32, R23, R21 ;  /* 0x0000001720207223 */ /* 0x000fe20000010015 */
[----:B------:R-:W-:Y:S02]  /*0d80*/  HADD2.F32 R17, -RZ, R33.H0_H0 ;  /* 0x20000021ff117230 */ /* 0x000fe40000004100 */
[----:B------:R-:W-:Y:S02]  /*0d90*/  HADD2.F32 R24, -RZ, R37.H0_H0 ;  /* 0x20000025ff187230 */ /* 0x000fe40000004100 */
[----:B------:R-:W-:Y:S01]  /*0da0*/  FFMA.FTZ R42, R15, R44, R42 ;  /* 0x0000002c0f2a7223 */ /* 0x000fe2000001002a */
[----:B------:R-:W-:-:S02]  /*0db0*/  HADD2.F32 R25, -RZ, R25.H1_H1 ;  /* 0x30000019ff197230 */ /* 0x000fc40000004100 */
[----:B------:R-:W-:Y:S02]  /*0dc0*/  HADD2.F32 R22, -RZ, R29.H1_H1 ;  /* 0x3000001dff167230 */ /* 0x000fe40000004100 */
[----:B------:R-:W-:Y:S01]  /*0dd0*/  FFMA.FTZ R12, R12, R7, R9 ;  /* 0x000000070c0c7223 */ /* 0x000fe20000010009 */
[----:B------:R-:W-:Y:S02]  /*0de0*/  HADD2.F32 R33, -RZ, R33.H1_H1 ;  /* 0x30000021ff217230 */ /* 0x000fe40000004100 */
[----:B------:R-:W-:Y:S01]  /*0df0*/  FFMA.FTZ R24, R17, R24, R32 ;  /* 0x0000001811187223 */ /* 0x000fe20000010020 */
[----:B------:R-:W-:Y:S02]  /*0e00*/  HADD2.F32 R28, -RZ, R37.H1_H1 ;  /* 0x30000025ff1c7230 */ /* 0x000fe40000004100 */
[----:B------:R-:W-:Y:S01]  /*0e10*/  FFMA.FTZ R42, R25, R22, R42 ;  /* 0x00000016192a7223 */ /* 0x000fe2000001002a */
[----:B------:R-:W-:Y:S02]  /*0e20*/  HADD2.F32 R9, -RZ, R26.H0_H0 ;  /* 0x2000001aff097230 */ /* 0x000fe40000004100 */
[----:B------:R-:W-:-:S02]  /*0e30*/  HADD2.F32 R20, -RZ, R30.H0_H0 ;  /* 0x2000001eff147230 */ /* 0x000fc40000004100 */
[----:B------:R-:W-:Y:S01]  /*0e40*/  FFMA.FTZ R24, R33, R28, R24 ;  /* 0x0000001c21187223 */ /* 0x000fe20000010018 */
[----:B------:R-:W-:Y:S02]  /*0e50*/  HADD2.F32 R15, -RZ, R34.H0_H0 ;  /* 0x20000022ff0f7230 */ /* 0x000fe40000004100 */
[----:B------:R-:W-:Y:S02]  /*0e60*/  HADD2.F32 R22, -RZ, R38.H0_H0 ;  /* 0x20000026ff167230 */ /* 0x000fe40000004100 */
[----:B------:R-:W-:Y:S01]  /*0e70*/  FFMA.FTZ R9, R9, R20, R42 ;  /* 0x0000001409097223 */ /* 0x000fe2000001002a */
[----:B------:R-:W-:Y:S02]  /*0e80*/  HADD2.F32 R26, -RZ, R26.H1_H1 ;  /* 0x3000001aff1a7230 */ /* 0x000fe40000004100 */
[----:B------:R-:W-:Y:S02]  /*0e90*/  HADD2.F32 R13, -RZ, R30.H1_H1 ;  /* 0x3000001eff0d7230 */ /* 0x000fe40000004100 */
[----:B------:R-:W-:Y:S01]  /*0ea0*/  FFMA.FTZ R15, R15, R22, R24 ;  /* 0x000000160f0f7223 */ /* 0x000fe20000010018 */
[----:B------:R-:W-:-:S02]  /*0eb0*/  HADD2.F32 R34, -RZ, R34.H1_H1 ;  /* 0x30000022ff227230 */ /* 0x000fc40000004100 */
[----:B------:R-:W-:Y:S02]  /*0ec0*/  HADD2.F32 R17, -RZ, R38.H1_H1 ;  /* 0x30000026ff117230 */ /* 0x000fe40000004100 */
[----:B------:R-:W-:Y:S01]  /*0ed0*/  FFMA.FTZ R26, R26, R13, R9 ;  /* 0x0000000d1a1a7223 */ /* 0x000fe20000010009 */
[----:B------:R-:W-:Y:S02]  /*0ee0*/  HADD2.F32 R7, -RZ, R27.H0_H0 ;  /* 0x2000001bff077230 */ /* 0x000fe40000004100 */
[----:B------:R-:W-:Y:S02]  /*0ef0*/  HADD2.F32 R18, -RZ, R31.H0_H0 ;  /* 0x2000001fff127230 */ /* 0x000fe40000004100 */
[----:B------:R-:W-:Y:S01]  /*0f00*/  FFMA.FTZ R34, R34, R17, R15 ;  /* 0x0000001122227223 */ /* 0x000fe2000001000f */
[----:B------:R-:W-:Y:S02]  /*0f10*/  HADD2.F32 R10, -RZ, R11.H0_H0 ;  /* 0x2000000bff0a7230 */ /* 0x000fe40000004100 */
[----:B------:R-:W-:-:S02]  /*0f20*/  HADD2.F32 R9, -RZ, R35.H0_H0 ;  /* 0x20000023ff097230 */ /* 0x000fc40000004100 */
[----:B------:R-:W-:Y:S02]  /*0f30*/  HADD2.F32 R20, -RZ, R39.H0_H0 ;  /* 0x20000027ff147230 */ /* 0x000fe40000004100 */
[----:B------:R-:W-:Y:S01]  /*0f40*/  FFMA.FTZ R26, R7, R18, R26 ;  /* 0x00000012071a7223 */ /* 0x000fe2000001001a */
[----:B------:R-:W-:Y:S02]  /*0f50*/  HADD2.F32 R11, -RZ, R11.H1_H1 ;  /* 0x3000000bff0b7230 */ /* 0x000fe40000004100 */
[----:B------:R-:W-:Y:S01]  /*0f60*/  FFMA.FTZ R10, R10, R47, R43 ;  /* 0x0000002f0a0a7223 */ /* 0x000fe2000001002b */
[----:B------:R-:W-:Y:S02]  /*0f70*/  HADD2.F32 R19, -RZ, R19.H1_H1 ;  /* 0x30000013ff137230 */ /* 0x000fe40000004100 */
[----:B------:R-:W-:Y:S01]  /*0f80*/  FFMA.FTZ R20, R9, R20, R34 ;  /* 0x0000001409147223 */ /* 0x000fe20000010022 */
[----:B------:R-:W-:Y:S02]  /*0f90*/  HADD2.F32 R27, -RZ, R27.H1_H1 ;  /* 0x3000001bff1b7230 */ /* 0x000fe40000004100 */
[----:B------:R-:W-:-:S02]  /*0fa0*/  HADD2.F32 R16, -RZ, R31.H1_H1 ;  /* 0x3000001fff107230 */ /* 0x000fc40000004100 */
[----:B------:R-:W-:Y:S02]  /*0fb0*/  HADD2.F32 R35, -RZ, R35.H1_H1 ;  /* 0x30000023ff237230 */ /* 0x000fe40000004100 */
[----:B------:R-:W-:Y:S02]  /*0fc0*/  HADD2.F32 R18, -RZ, R39.H1_H1 ;  /* 0x30000027ff127230 */ /* 0x000fe40000004100 */
[----:B------:R-:W-:Y:S01]  /*0fd0*/  FFMA.FTZ R10, R11, R14, R10 ;  /* 0x0000000e0b0a7223 */ /* 0x000fe2000001000a */
[----:B------:R-:W-:Y:S01]  /*0fe0*/  FFMA.FTZ R12, R19, R8, R12 ;  /* 0x00000008130c7223 */ /* 0x000fe2000001000c */
[----:B------:R-:W-:Y:S01]  /*0ff0*/  FFMA.FTZ R16, R27, R16, R26 ;  /* 0x000000101b107223 */ /* 0x000fe2000001001a */
[----:B------:R-:W-:Y:S02]  /*1000*/  FFMA.FTZ R20, R35, R18, R20 ;  /* 0x0000001223147223 */ /* 0x000fe40000010014 */
[----:B------:R-:W0:Y:S04]  /*1010*/  SHFL.BFLY PT, R7, R10, 0x8, 0x1f ;  /* 0x0d001f000a077f89 */ /* 0x000e2800000e0000 */
[----:B------:R-:W1:Y:S04]  /*1020*/  SHFL.BFLY PT, R9, R12, 0x8, 0x1f ;  /* 0x0d001f000c097f89 */ /* 0x000e6800000e0000 */
[----:B------:R-:W2:Y:S04]  /*1030*/  SHFL.BFLY PT, R13, R16, 0x8, 0x1f ;  /* 0x0d001f00100d7f89 */ /* 0x000ea800000e0000 */
[----:B------:R-:W3:Y:S01]  /*1040*/  SHFL.BFLY PT, R17, R20, 0x8, 0x1f ;  /* 0x0d001f0014117f89 */ /* 0x000ee200000e0000 */
[----:B0-----:R-:W-:Y:S01]  /*1050*/  FADD.FTZ R7, R10, R7 ;  /* 0x000000070a077221 */ /* 0x001fe20000010000 */
[----:B-1----:R-:W-:Y:S01]  /*1060*/  FADD.FTZ R11, R12, R9 ;  /* 0x000000090c0b7221 */ /* 0x002fe20000010000 */
[----:B--2---:R-:W-:Y:S01]  /*1070*/  FADD.FTZ R15, R16, R13 ;  /* 0x0000000d100f7221 */ /* 0x004fe20000010000 */
[----:B---3--:R-:W-:-:S02]  /*1080*/  FADD.FTZ R19, R20, R17 ;  /* 0x0000001114137221 */ /* 0x008fc40000010000 */
        /* <DEDUP_REMOVED lines=23> */
[----:B---3--:R-:W-:Y:S01]  /*1200*/  FADD.FTZ R15, R7, R8 ;  /* 0x00000008070f7221 */ /* 0x008fe20000010000 */
[----:B------:R-:W-:Y:S06]  /*1210*/  @P0 BRA `(.L_x_60) ;  /* 0x0000000000640947 */ /* 0x000fec0003800000 */
[----:B------:R-:W0:Y:S01]  /*1220*/  LDCU.64 UR8, c[0x0][0x3e8] ;  /* 0x00007d00ff0877ac */ /* 0x000e220008000a00 */
[----:B------:R-:W1:Y:S01]  /*1230*/  LDC.64 R10, c[0x0][0x3f0] ;  /* 0x0000fc00ff0a7b82 */ /* 0x000e620000000a00 */
[----:B------:R-:W-:Y:S01]  /*1240*/  ISETP.GE.AND P0, PT, R6, UR10, PT ;  /* 0x0000000a06007c0c */ /* 0x000fe2000bf06270 */
[----:B------:R-:W-:Y:S01]  /*1250*/  UMOV UR4, UR6 ;  /* 0x0000000600047c82 */ /* 0x000fe20008000000 */
[----:B------:R-:W-:Y:S01]  /*1260*/  UMOV UR5, URZ ;  /* 0x000000ff00057c82 */ /* 0x000fe20008000000 */
[----:B------:R-:W2:Y:S01]  /*1270*/  LDCU.64 UR16, c[0x0][0x3d0] ;  /* 0x00007a00ff1077ac */ /* 0x000ea20008000a00 */
[----:B------:R-:W-:Y:S02]  /*1280*/  ISETP.GE.AND P3, PT, R2, UR10, PT ;  /* 0x0000000a02007c0c */ /* 0x000fe4000bf66270 */
[----:B------:R-:W-:Y:S02]  /*1290*/  ISETP.GE.AND P2, PT, R3, UR10, PT ;  /* 0x0000000a03007c0c */ /* 0x000fe4000bf46270 */
[----:B------:R-:W-:Y:S01]  /*12a0*/  FSEL R3, R14, RZ, !P3 ;  /* 0x000000ff0e037208 */ /* 0x000fe20005800000 */
[----:B0-----:R-:W-:-:S04]  /*12b0*/  UIMAD.WIDE.U32 UR4, UR14, UR8, UR4 ;  /* 0x000000080e0472a5 */ /* 0x001fc8000f8e0004 */
[----:B------:R-:W-:-:S06]  /*12c0*/  UIMAD UR5, UR14, UR9, UR5 ;  /* 0x000000090e0572a4 */ /* 0x000fcc000f8e0205 */
[----:B-1----:R-:W-:-:S04]  /*12d0*/  IMAD.WIDE.U32 R8, R4, R10, UR4 ;  /* 0x0000000404087e25 */ /* 0x002fc8000f8e000a */
[----:B------:R-:W-:Y:S01]  /*12e0*/  IMAD R7, R4, R11, R9 ;  /* 0x0000000b04077224 */ /* 0x000fe200078e0209 */
[----:B------:R-:W-:Y:S02]  /*12f0*/  IADD3 R8, P1, PT, R2, R8, RZ ;  /* 0x0000000802087210 */ /* 0x000fe40007f3e0ff */
[----:B------:R-:W-:Y:S02]  /*1300*/  FSEL R11, R15, RZ, !P0 ;  /* 0x000000ff0f0b7208 */ /* 0x000fe40004000000 */
[----:B------:R-:W-:Y:S02]  /*1310*/  IADD3.X R7, PT, PT, RZ, R7, RZ, P1, !PT ;  /* 0x00000007ff077210 */ /* 0x000fe40000ffe4ff */
[C---:B--2---:R-:W-:Y:S02]  /*1320*/  LEA R6, P4, R8.reuse, UR16, 0x2 ;  /* 0x0000001008067c11 */ /* 0x044fe4000f8810ff */
[----:B------:R-:W-:Y:S02]  /*1330*/  ISETP.GE.AND P1, PT, R5, UR10, PT ;  /* 0x0000000a05007c0c */ /* 0x000fe4000bf26270 */
[----:B------:R-:W-:-:S02]  /*1340*/  LEA.HI.X R7, R8, UR17, R7, 0x2, P4 ;  /* 0x0000001108077c11 */ /* 0x000fc4000a0f1407 */
[----:B------:R-:W-:Y:S02]  /*1350*/  FSEL R5, R12, RZ, !P2 ;  /* 0x000000ff0c057208 */ /* 0x000fe40005000000 */
[----:B------:R-:W-:Y:S01]  /*1360*/  FSEL R9, R16, RZ, !P1 ;  /* 0x000000ff10097208 */ /* 0x000fe20004800000 */
[----:B------:R0:W-:Y:S04]  /*1370*/  STG.E desc[UR12][R6.64], R3 ;  /* 0x0000000306007986 */ /* 0x0001e8000c10190c */
[----:B------:R0:W-:Y:S04]  /*1380*/  STG.E desc[UR12][R6.64+0x40], R5 ;  /* 0x0000400506007986 */ /* 0x0001e8000c10190c */
[----:B------:R0:W-:Y:S04]  /*1390*/  STG.E desc[UR12][R6.64+0x80], R9 ;  /* 0x0000800906007986 */ /* 0x0001e8000c10190c */
[----:B------:R0:W-:Y:S02]  /*13a0*/  STG.E desc[UR12][R6.64+0xc0], R11 ;  /* 0x0000c00b06007986 */ /* 0x0001e4000c10190c */
.L_x_60:
[----:B------:R-:W-:Y:S05]  /*13b0*/  BSYNC.RECONVERGENT B0 ;  /* 0x0000000000007941 */ /* 0x000fea0003800200 */
.L_x_59:
[----:B------:R-:W-:Y:S01]  /*13c0*/  UIADD3 UR4, UPT, UPT, UR7, 0x3f, URZ ;  /* 0x0000003f07047890 */ /* 0x000fe2000fffe0ff */
[----:B0-----:R-:W0:Y:S01]  /*13d0*/  LDC.64 R10, c[0x0][0x440] ;  /* 0x00011000ff0a7b82 */ /* 0x001e220000000a00 */
[----:B------:R-:W-:Y:S02]  /*13e0*/  BSSY.RECONVERGENT B0, `(.L_x_61) ;  /* 0x0000019000007945 */ /* 0x000fe40003800200 */
[----:B------:R-:W-:-:S04]  /*13f0*/  USHF.R.S32.HI UR5, URZ, 0x1f, UR4 ;  /* 0x0000001fff057899 */ /* 0x000fc80008011404 */
[----:B------:R-:W-:Y:S01]  /*1400*/  ULEA.HI UR5, UR5, UR4, URZ, 0x6 ;  /* 0x0000000405057291 */ /* 0x000fe2000f8f30ff */
[----:B------:R-:W1:Y:S03]  /*1410*/  LDC.64 R12, c[0x0][0x448] ;  /* 0x00011200ff0c7b82 */ /* 0x000e660000000a00 */
[----:B------:R-:W-:-:S04]  /*1420*/  ULOP3.LUT UR5, UR5, 0xffffffc0, URZ, 0xc0, !UPT ;  /* 0xffffffc005057892 */ /* 0x000fc8000f8ec0ff */
[----:B------:R-:W-:-:S04]  /*1430*/  UIADD3 UR5, UPT, UPT, UR6, UR4, -UR5 ;  /* 0x0000000406057290 */ /* 0x000fc8000fffe805 */
[----:B------:R-:W-:-:S06]  /*1440*/  UIADD3 UR5, UPT, UPT, UR4, -UR5, URZ ;  /* 0x8000000504057290 */ /* 0x000fcc000fffe0ff */
[----:B------:R-:W-:-:S04]  /*1450*/  ISETP.GE.AND P0, PT, R0, UR5, PT ;  /* 0x0000000500007c0c */ /* 0x000fc8000bf06270 */
[----:B------:R-:W-:-:S13]  /*1460*/  ISETP.GT.U32.OR P0, PT, R0, 0x3f, P0 ;  /* 0x0000003f0000780c */ /* 0x000fda0000704470 */
[----:B------:R-:W-:Y:S05]  /*1470*/  @P0 BRA `(.L_x_62) ;  /* 0x00000000003c0947 */ /* 0x000fea0003800000 */
[----:B------:R-:W2:Y:S01]  /*1480*/  LDC.64 R6, c[0x0][0x418] ;  /* 0x00010600ff067b82 */ /* 0x000ea20000000a00 */
[----:B------:R-:W3:Y:S01]  /*1490*/  LDCU.64 UR4, c[0x0][0x420] ;  /* 0x00008400ff0477ac */ /* 0x000ee20008000a00 */
[----:B------:R-:W-:Y:S01]  /*14a0*/  HFMA2 R3, -RZ, RZ, 0, 0 ;  /* 0x00000000ff037431 */ /* 0x000fe200000001ff */
[----:B------:R-:W-:Y:S01]  /*14b0*/  IADD3 R2, PT, PT, R0, UR6, RZ ;  /* 0x0000000600027c10 */ /* 0x000fe2000fffe0ff */
[C---:B-----5:R-:W-:Y:S01]  /*14c0*/  FMUL.FTZ R5, R48.reuse, 1.4426950216293334961 ;  /* 0x3fb8aa3b30057820 */ /* 0x060fe20000410000 */
[----:B------:R-:W-:-:S03]  /*14d0*/  FSETP.NEU.FTZ.AND P0, PT, R48, -INF , PT ;  /* 0xff8000003000780b */ /* 0x000fc60003f1d000 */
[----:B------:R-:W4:Y:S01]  /*14e0*/  LDC.64 R8, c[0x0][0x410] ;  /* 0x00010400ff087b82 */ /* 0x000f220000000a00 */
[----:B------:R-:W-:Y:S01]  /*14f0*/  FSEL R5, R5, RZ, P0 ;  /* 0x000000ff05057208 */ /* 0x000fe20000000000 */
[----:B--2---:R-:W-:-:S04]  /*1500*/  IMAD.WIDE.U32 R2, R6, UR14, R2 ;  /* 0x0000000e06027c25 */ /* 0x004fc8000f8e0002 */
[----:B------:R-:W-:Y:S02]  /*1510*/  IMAD R3, R7, UR14, R3 ;  /* 0x0000000e07037c24 */ /* 0x000fe4000f8e0203 */
[----:B---3--:R-:W-:-:S04]  /*1520*/  IMAD.WIDE.U32 R2, R4, UR4, R2 ;  /* 0x0000000404027c25 */ /* 0x008fc8000f8e0002 */
[----:B------:R-:W-:Y:S01]  /*1530*/  IMAD R3, R4, UR5, R3 ;  /* 0x0000000504037c24 */ /* 0x000fe2000f8e0203 */
[----:B----4-:R-:W-:-:S04]  /*1540*/  LEA R6, P1, R2, R8, 0x2 ;  /* 0x0000000802067211 */ /* 0x010fc800078210ff */
[----:B------:R-:W-:-:S05]  /*1550*/  LEA.HI.X R7, R2, R9, R3, 0x2, P1 ;  /* 0x0000000902077211 */ /* 0x000fca00008f1403 */
[----:B------:R2:W-:Y:S04]  /*1560*/  STG.E desc[UR12][R6.64], R5 ;  /* 0x0000000506007986 */ /* 0x0005e8000c10190c */
.L_x_62:
[----:B------:R-:W-:Y:S05]  /*1570*/  BSYNC.RECONVERGENT B0 ;  /* 0x0000000000007941 */ /* 0x000fea0003800200 */
.L_x_61:
[----:B------:R-:W-:Y:S01]  /*1580*/  USHF.L.U32 UR4, UR11, 0xd, URZ ;  /* 0x0000000d0b047899 */ /* 0x000fe200080006ff */
[----:B------:R-:W-:Y:S01]  /*1590*/  SHF.L.U32 R2, R0, 0x2, RZ ;  /* 0x0000000200027819 */ /* 0x000fe200000006ff */
[----:B------:R-:W3:Y:S01]  /*15a0*/  LDCU.64 UR8, c[0x0][0x458] ;  /* 0x00008b00ff0877ac */ /* 0x000ee20008000a00 */
[----:B------:R-:W-:-:S03]  /*15b0*/  MOV R3, RZ ;  /* 0x000000ff00037202 */ /* 0x000fc60000000f00 */
[----:B------:R-:W-:-:S05]  /*15c0*/  LOP3.LUT R2, R2, UR4, RZ, 0xfc, !PT ;  /* 0x0000000402027c12 */ /* 0x000fca000f8efcff */
[----:B------:R-:W2:Y:S01]  /*15d0*/  LDCU.64 UR4, c[0x0][0x428] ;  /* 0x00008500ff0477ac */ /* 0x000ea20008000a00 */
[----:B0-----:R-:W-:-:S04]  /*15e0*/  IMAD.WIDE.U32 R2, R10, UR14, R2 ;  /* 0x0000000e0a027c25 */ /* 0x001fc8000f8e0002 */
[----:B------:R-:W-:Y:S01]  /*15f0*/  IMAD R3, R11, UR14, R3 ;  /* 0x0000000e0b037c24 */ /* 0x000fe2000f8e0203 */
[----:B---3--:R-:W-:Y:S01]  /*1600*/  ISETP.NE.U32.AND P0, PT, RZ, UR8, PT ;  /* 0x00000008ff007c0c */ /* 0x008fe2000bf05070 */
[----:B-1----:R-:W-:-:S03]  /*1610*/  IMAD.WIDE.U32 R2, R4, R12, R2 ;  /* 0x0000000c04027225 */ /* 0x002fc600078e0002 */
[----:B------:R-:W-:Y:S01]  /*1620*/  ISETP.NE.AND.EX P0, PT, RZ, UR9, PT, P0 ;  /* 0x00000009ff007c0c */ /* 0x000fe2000bf05300 */
[----:B------:R-:W-:-:S03]  /*1630*/  IMAD R3, R4, R13, R3 ;  /* 0x0000000d04037224 */ /* 0x000fc600078e0203 */
[----:B------:R-:W-:Y:S02]  /*1640*/  ISETP.NE.OR P0, PT, R0, RZ, !P0 ;  /* 0x000000ff0000720c */ /* 0x000fe40004705670 */
[----:B--2---:R-:W-:-:S04]  /*1650*/  LEA R6, P1, R2, UR4, 0x2 ;  /* 0x0000000402067c11 */ /* 0x004fc8000f8210ff */
[----:B------:R-:W-:-:S05]  /*1660*/  LEA.HI.X R7, R2, UR5, R3, 0x2, P1 ;  /* 0x0000000502077c11 */ /* 0x000fca00088f1403 */
[----:B------:R0:W-:Y:S04]  /*1670*/  STG.E.128 desc[UR12][R6.64], RZ ;  /* 0x000000ff06007986 */ /* 0x0001e8000c101d0c */
[----:B------:R0:W-:Y:S04]  /*1680*/  STG.E.128 desc[UR12][R6.64+0x1000], RZ ;  /* 0x001000ff06007986 */ /* 0x0001e8000c101d0c */
[----:B------:R0:W-:Y:S04]  /*1690*/  STG.E.128 desc[UR12][R6.64+0x2000], RZ ;  /* 0x002000ff06007986 */ /* 0x0001e8000c101d0c */
[----:B------:R0:W-:Y:S04]  /*16a0*/  STG.E.128 desc[UR12][R6.64+0x3000], RZ ;  /* 0x003000ff06007986 */ /* 0x0001e8000c101d0c */
[----:B------:R0:W-:Y:S04]  /*16b0*/  STG.E.128 desc[UR12][R6.64+0x4000], RZ ;  /* 0x004000ff06007986 */ /* 0x0001e8000c101d0c */
[----:B------:R0:W-:Y:S04]  /*16c0*/  STG.E.128 desc[UR12][R6.64+0x5000], RZ ;  /* 0x005000ff06007986 */ /* 0x0001e8000c101d0c */
[----:B------:R0:W-:Y:S04]  /*16d0*/  STG.E.128 desc[UR12][R6.64+0x6000], RZ ;  /* 0x006000ff06007986 */ /* 0x0001e8000c101d0c */
[----:B------:R0:W-:Y:S01]  /*16e0*/  STG.E.128 desc[UR12][R6.64+0x7000], RZ ;  /* 0x007000ff06007986 */ /* 0x0001e2000c101d0c */
[----:B------:R-:W-:Y:S05]  /*16f0*/  @P0 EXIT ;  /* 0x000000000000094d */ /* 0x000fea0003800000 */
[----:B------:R-:W1:Y:S08]  /*1700*/  LDC R5, c[0x0][0x450] ;  /* 0x00011400ff057b82 */ /* 0x000e700000000800 */
[----:B0-----:R-:W0:Y:S08]  /*1710*/  LDC R7, c[0x0][0x390] ;  /* 0x0000e400ff077b82 */ /* 0x001e300000000800 */
[----:B------:R-:W2:Y:S01]  /*1720*/  LDC.64 R2, c[0x0][0x458] ;  /* 0x00011600ff027b82 */ /* 0x000ea20000000a00 */
[----:B-1----:R-:W-:-:S04]  /*1730*/  IMAD R4, R5, UR11, R4 ;  /* 0x0000000b05047c24 */ /* 0x002fc8000f8e0204 */
[----:B0-----:R-:W-:-:S04]  /*1740*/  IMAD R5, R4, R7, UR14 ;  /* 0x0000000e04057e24 */ /* 0x001fc8000f8e0207 */
[----:B--2---:R-:W-:-:S05]  /*1750*/  IMAD.WIDE R2, R5, 0x4, R2 ;  /* 0x0000000405027825 */ /* 0x004fca00078e0202 */
[----:B------:R-:W-:Y:S01]  /*1760*/  STG.E desc[UR12][R2.64], RZ ;  /* 0x000000ff02007986 */ /* 0x000fe2000c10190c */
[----:B------:R-:W-:Y:S05]  /*1770*/  EXIT ;  /* 0x000000000000794d */ /* 0x000fea0003800000 */
.L_x_63:
        /* <DEDUP_REMOVED lines=16> */
.L_x_152:


//--------------------- .text._ZN7cutlass13device_kernelIN5flash19enable_sm80_to_sm89INS1_16FlashAttnBwdSm80INS1_25CollectiveMainloopBwdSm80ILi2ELi2EN4cute5tupleIJNS5_1CILi64EEENS7_ILi128EEES9_EEENS_6half_tEfNS_4arch4Sm80ELb1ELb0ELb1ELb1ELb0ELb0ELb0ELb0ELi2ELi2ELi2ELi2ELb0EEENS1_21CollectiveEpilogueBwdISA_SB_SD_Li256ELb1ELb0ELi4EEENS1_25SingleTileBwdLPTSchedulerILb1ELi128ELb0EEEEEEEEEvNT_6ParamsE --------------------------
	.section	.text._ZN7cutlass13device_kernelIN5flash19enable_sm80_to_sm89INS1_16FlashAttnBwdSm80INS1_25CollectiveMainloopBwdSm80ILi2ELi2EN4cute5tupleIJNS5_1CILi64EEENS7_ILi128EEES9_EEENS_6half_tEfNS_4arch4Sm80ELb1ELb0ELb1ELb1ELb0ELb0ELb0ELb0ELi2ELi2ELi2ELi2ELb0EEENS1_21CollectiveEpilogueBwdISA_SB_SD_Li256ELb1ELb0ELi4EEENS1_25SingleTileBwdLPTSchedulerILb1ELi128ELb0EEEEEEEEEvNT_6ParamsE,"ax",@progbits
	.align	128
.text._ZN7cutlass13device_kernelIN5flash19enable_sm80_to_sm89INS1_16FlashAttnBwdSm80INS1_25CollectiveMainloopBwdSm80ILi2ELi2EN4cute5tupleIJNS5_1CILi64EEENS7_ILi128EEES9_EEENS_6half_tEfNS_4arch4Sm80ELb1ELb0ELb1ELb1ELb0ELb0ELb0ELb0ELi2ELi2ELi2ELi2ELb0EEENS1_21CollectiveEpilogueBwdISA_SB_SD_Li256ELb1ELb0ELi4EEENS1_25SingleTileBwdLPTSchedulerILb1ELi128ELb0EEEEEEEEEvNT_6ParamsE:
        .type           _ZN7cutlass13device_kernelIN5flash19enable_sm80_to_sm89INS1_16FlashAttnBwdSm80INS1_25CollectiveMainloopBwdSm80ILi2ELi2EN4cute5tupleIJNS5_1CILi64EEENS7_ILi128EEES9_EEENS_6half_tEfNS_4arch4Sm80ELb1ELb0ELb1ELb1ELb0ELb0ELb0ELb0ELi2ELi2ELi2ELi2ELb0EEENS1_21CollectiveEpilogueBwdISA_SB_SD_Li256ELb1ELb0ELi4EEENS1_25SingleTileBwdLPTSchedulerILb1ELi128ELb0EEEEEEEEEvNT_6ParamsE,@function
        .size           _ZN7cutlass13device_kernelIN5flash19enable_sm80_to_sm89INS1_16FlashAttnBwdSm80INS1_25CollectiveMainloopBwdSm80ILi2ELi2EN4cute5tupleIJNS5_1CILi64EEENS7_ILi128EEES9_EEENS_6half_tEfNS_4arch4Sm80ELb1ELb0ELb1ELb1ELb0ELb0ELb0ELb0ELi2ELi2ELi2ELi2ELb0EEENS1_21CollectiveEpilogueBwdISA_SB_SD_Li256ELb1ELb0ELi4EEENS1_25SingleTileBwdLPTSchedulerILb1ELi128ELb0EEEEEEEEEvNT_6ParamsE,(.L_x_153 - _ZN7cutlass13device_kernelIN5flash19enable_sm80_to_sm89INS1_16FlashAttnBwdSm80INS1_25CollectiveMainloopBwdSm80ILi2ELi2EN4cute5tupleIJNS5_1CILi64EEENS7_ILi128EEES9_EEENS_6half_tEfNS_4arch4Sm80ELb1ELb0ELb1ELb1ELb0ELb0ELb0ELb0ELi2ELi2ELi2ELi2ELb0EEENS1_21CollectiveEpilogueBwdISA_SB_SD_Li256ELb1ELb0ELi4EEENS1_25SingleTileBwdLPTSchedulerILb1ELi128ELb0EEEEEEEEEvNT_6ParamsE)
        .other          _ZN7cutlass13device_kernelIN5flash19enable_sm80_to_sm89INS1_16FlashAttnBwdSm80INS1_25CollectiveMainloopBwdSm80ILi2ELi2EN4cute5tupleIJNS5_1CILi64EEENS7_ILi128EEES9_EEENS_6half_tEfNS_4arch4Sm80ELb1ELb0ELb1ELb1ELb0ELb0ELb0ELb0ELi2ELi2ELi2ELi2ELb0EEENS1_21CollectiveEpilogueBwdISA_SB_SD_Li256ELb1ELb0ELi4EEENS1_25SingleTileBwdLPTSchedulerILb1ELi128ELb0EEEEEEEEEvNT_6ParamsE,@"STO_CUDA_ENTRY STV_DEFAULT"
_ZN7cutlass13device_kernelIN5flash19enable_sm80_to_sm89INS1_16FlashAttnBwdSm80INS1_25CollectiveMainloopBwdSm80ILi2ELi2EN4cute5tupleIJNS5_1CILi64EEENS7_ILi128EEES9_EEENS_6half_tEfNS_4arch4Sm80ELb1ELb0ELb1ELb1ELb0ELb0ELb0ELb0ELi2ELi2ELi2ELi2ELb0EEENS1_21CollectiveEpilogueBwdISA_SB_SD_Li256ELb1ELb0ELi4EEENS1_25SingleTileBwdLPTSchedulerILb1ELi128ELb0EEEEEEEEEvNT_6ParamsE:
[----:B------:R-:W-:Y:S01]  /*0000*/  LDC R1, c[0x0][0x37c] ;  /* 0x0000df00ff017b82 */ /* 0x000fe20000000800 */
[----:B------:R-:W-:Y:S05]  /*0010*/  EXIT ;  /* 0x000000000000794d */ /* 0x000fea0003800000 */
.L_x_64:
        /* <DEDUP_REMOVED lines=14> */
.L_x_153:


//--------------------- .text._ZN7cutlass13device_kernelIN5flash19enable_sm80_to_sm89INS1_16FlashAttnBwdSm80INS1_25CollectiveMainloopBwdSm80ILi2ELi2EN4cute5tupleIJNS5_1CILi64EEENS7_ILi128EEES9_EEENS_6half_tEfNS_4arch4Sm80ELb1ELb0ELb1ELb1ELb1ELb0ELb0ELb0ELi2ELi2ELi2ELi2ELb0EEENS1_21CollectiveEpilogueBwdISA_SB_SD_Li256ELb1ELb0ELi4EEENS1_25SingleTileBwdLPTSchedulerILb1ELi128ELb1EEEEEEEEEvNT_6ParamsE --------------------------
	.section	.text._ZN7cutlass13device_kernelIN5flash19enable_sm80_to_sm89INS1_16FlashAttnBwdSm80INS1_25CollectiveMainloopBwdSm80ILi2ELi2EN4cute5tupleIJNS5_1CILi64EEENS7_ILi128EEES9_EEENS_6half_tEfNS_4arch4Sm80ELb1ELb0ELb1ELb1ELb1ELb0ELb0ELb0ELi2ELi2ELi2ELi2ELb0EEENS1_21CollectiveEpilogueBwdISA_SB_SD_Li256ELb1ELb0ELi4EEENS1_25SingleTileBwdLPTSchedulerILb1ELi128ELb1EEEEEEEEEvNT_6ParamsE,"ax",@progbits
	.align	128
.text._ZN7cutlass13device_kernelIN5flash19enable_sm80_to_sm89INS1_16FlashAttnBwdSm80INS1_25CollectiveMainloopBwdSm80ILi2ELi2EN4cute5tupleIJNS5_1CILi64EEENS7_ILi128EEES9_EEENS_6half_tEfNS_4arch4Sm80ELb1ELb0ELb1ELb1ELb1ELb0ELb0ELb0ELi2ELi2ELi2ELi2ELb0EEENS1_21CollectiveEpilogueBwdISA_SB_SD_Li256ELb1ELb0ELi4EEENS1_25SingleTileBwdLPTSchedulerILb1ELi128ELb1EEEEEEEEEvNT_6ParamsE:
        .type           _ZN7cutlass13device_kernelIN5flash19enable_sm80_to_sm89INS1_16FlashAttnBwdSm80INS1_25CollectiveMainloopBwdSm80ILi2ELi2EN4cute5tupleIJNS5_1CILi64EEENS7_ILi128EEES9_EEENS_6half_tEfNS_4arch4Sm80ELb1ELb0ELb1ELb1ELb1ELb0ELb0ELb0ELi2ELi2ELi2ELi2ELb0EEENS1_21CollectiveEpilogueBwdISA_SB_SD_Li256ELb1ELb0ELi4EEENS1_25SingleTileBwdLPTSchedulerILb1ELi128ELb1EEEEEEEEEvNT_6ParamsE,@function
        .size           _ZN7cutlass13device_kernelIN5flash19enable_sm80_to_sm89INS1_16FlashAttnBwdSm80INS1_25CollectiveMainloopBwdSm80ILi2ELi2EN4cute5tupleIJNS5_1CILi64EEENS7_ILi128EEES9_EEENS_6half_tEfNS_4arch4Sm80ELb1ELb0ELb1ELb1ELb1ELb0ELb0ELb0ELi2ELi2ELi2ELi2ELb0EEENS1_21CollectiveEpilogueBwdISA_SB_SD_Li256ELb1ELb0ELi4EEENS1_25SingleTileBwdLPTSchedulerILb1ELi128ELb1EEEEEEEEEvNT_6ParamsE,(.L_x_154 - _ZN7cutlass13device_kernelIN5flash19enable_sm80_to_sm89INS1_16FlashAttnBwdSm80INS1_25CollectiveMainloopBwdSm80ILi2ELi2EN4cute5tupleIJNS5_1CILi64EEENS7_ILi128EEES9_EEENS_6half_tEfNS_4arch4Sm80ELb1ELb0ELb1ELb1ELb1ELb0ELb0ELb0ELi2ELi2ELi2ELi2ELb0EEENS1_21CollectiveEpilogueBwdISA_SB_SD_Li256ELb1ELb0ELi4EEENS1_25SingleTileBwdLPTSchedulerILb1ELi128ELb1EEEEEEEEEvNT_6ParamsE)
        .other          _ZN7cutlass13device_kernelIN5flash19enable_sm80_to_sm89INS1_16FlashAttnBwdSm80INS1_25CollectiveMainloopBwdSm80ILi2ELi2EN4cute5tupleIJNS5_1CILi64EEENS7_ILi128EEES9_EEENS_6half_tEfNS_4arch4Sm80ELb1ELb0ELb1ELb1ELb1ELb0ELb0ELb0ELi2ELi2ELi2ELi2ELb0EEENS1_21CollectiveEpilogueBwdISA_SB_SD_Li256ELb1ELb0ELi4EEENS1_25SingleTileBwdLPTSchedulerILb1ELi128ELb1EEEEEEEEEvNT_6ParamsE,@"STO_CUDA_ENTRY STV_DEFAULT"
_ZN7cutlass13device_kernelIN5flash19enable_sm80_to_sm89INS1_16FlashAttnBwdSm80INS1_25CollectiveMainloopBwdSm80ILi2ELi2EN4cute5tupleIJNS5_1CILi64EEENS7_ILi128EEES9_EEENS_6half_tEfNS_4arch4Sm80ELb1ELb0ELb1ELb1ELb1ELb0ELb0ELb0ELi2ELi2ELi2ELi2ELb0EEENS1_21CollectiveEpilogueBwdISA_SB_SD_Li256ELb1ELb0ELi4EEENS1_25SingleTileBwdLPTSchedulerILb1ELi128ELb1EEEEEEEEEvNT_6ParamsE:
[----:B------:R-:W-:Y:S01]  /*0000*/  LDC R1, c[0x0][0x37c] ;  /* 0x0000df00ff017b82 */ /* 0x000fe20000000800 */
[----:B------:R-:W-:Y:S05]  /*0010*/  EXIT ;  /* 0x000000000000794d */ /* 0x000fea0003800000 */
.L_x_65:
        /* <DEDUP_REMOVED lines=14> */
.L_x_154:


//--------------------- .text._ZN7cutlass13device_kernelIN5flash19enable_sm80_to_sm89INS1_16FlashAttnBwdSm80INS1_25CollectiveMainloopBwdSm80ILi2ELi2EN4cute5tupleIJNS5_1CILi64EEENS7_ILi128EEES9_EEENS_6half_tEfNS_4arch4Sm80ELb1ELb0ELb1ELb1ELb0ELb0ELb0ELb0ELi2ELi2ELi2ELi2ELb0EEENS1_24CollectiveEpilogueBwdGQAISA_fSD_Li256ELb1ELb0EEENS1_25SingleTileBwdLPTSchedulerILb1ELi128ELb0EEEEEEEEEvNT_6ParamsE --------------------------
	.section	.text._ZN7cutlass13device_kernelIN5flash19enable_sm80_to_sm89INS1_16FlashAttnBwdSm80INS1_25CollectiveMainloopBwdSm80ILi2ELi2EN4cute5tupleIJNS5_1CILi64EEENS7_ILi128EEES9_EEENS_6half_tEfNS_4arch4Sm80ELb1ELb0ELb1ELb1ELb0ELb0ELb0ELb0ELi2ELi2ELi2ELi2ELb0EEENS1_24CollectiveEpilogueBwdGQAISA_fSD_Li256ELb1ELb0EEENS1_25SingleTileBwdLPTSchedulerILb1ELi128ELb0EEEEEEEEEvNT_6ParamsE,"ax",@progbits
	.align	128
.text._ZN7cutlass13device_kernelIN5flash19enable_sm80_to_sm89INS1_16FlashAttnBwdSm80INS1_25CollectiveMainloopBwdSm80ILi2ELi2EN4cute5tupleIJNS5_1CILi64EEENS7_ILi128EEES9_EEENS_6half_tEfNS_4arch4Sm80ELb1ELb0ELb1ELb1ELb0ELb0ELb0ELb0ELi2ELi2ELi2ELi2ELb0EEENS1_24CollectiveEpilogueBwdGQAISA_fSD_Li256ELb1ELb0EEENS1_25SingleTileBwdLPTSchedulerILb1ELi128ELb0EEEEEEEEEvNT_6ParamsE:
        .type           _ZN7cutlass13device_kernelIN5flash19enable_sm80_to_sm89INS1_16FlashAttnBwdSm80INS1_25CollectiveMainloopBwdSm80ILi2ELi2EN4cute5tupleIJNS5_1CILi64EEENS7_ILi128EEES9_EEENS_6half_tEfNS_4arch4Sm80ELb1ELb0ELb1ELb1ELb0ELb0ELb0ELb0ELi2ELi2ELi2ELi2ELb0EEENS1_24CollectiveEpilogueBwdGQAISA_fSD_Li256ELb1ELb0EEENS1_25SingleTileBwdLPTSchedulerILb1ELi128ELb0EEEEEEEEEvNT_6ParamsE,@function
        .size           _ZN7cutlass13device_kernelIN5flash19enable_sm80_to_sm89INS1_16FlashAttnBwdSm80INS1_25CollectiveMainloopBwdSm80ILi2ELi2EN4cute5tupleIJNS5_1CILi64EEENS7_ILi128EEES9_EEENS_6half_tEfNS_4arch4Sm80ELb1ELb0ELb1ELb1ELb0ELb0ELb0ELb0ELi2ELi2ELi2ELi2ELb0EEENS1_24CollectiveEpilogueBwdGQAISA_fSD_Li256ELb1ELb0EEENS1_25SingleTileBwdLPTSchedulerILb1ELi128ELb0EEEEEEEEEvNT_6ParamsE,(.L_x_155 - _ZN7cutlass13device_kernelIN5flash19enable_sm80_to_sm89INS1_16FlashAttnBwdSm80INS1_25CollectiveMainloopBwdSm80ILi2ELi2EN4cute5tupleIJNS5_1CILi64EEENS7_ILi128EEES9_EEENS_6half_tEfNS_4arch4Sm80ELb1ELb0ELb1ELb1ELb0ELb0ELb0ELb0ELi2ELi2ELi2ELi2ELb0EEENS1_24CollectiveEpilogueBwdGQAISA_fSD_Li256ELb1ELb0EEENS1_25SingleTileBwdLPTSchedulerILb1ELi128ELb0EEEEEEEEEvNT_6ParamsE)
        .other          _ZN7cutlass13device_kernelIN5flash19enable_sm80_to_sm89INS1_16FlashAttnBwdSm80INS1_25CollectiveMainloopBwdSm80ILi2ELi2EN4cute5tupleIJNS5_1CILi64EEENS7_ILi128EEES9_EEENS_6half_tEfNS_4arch4Sm80ELb1ELb0ELb1ELb1ELb0ELb0ELb0ELb0ELi2ELi2ELi2ELi2ELb0EEENS1_24CollectiveEpilogueBwdGQAISA_fSD_Li256ELb1ELb0EEENS1_25SingleTileBwdLPTSchedulerILb1ELi128ELb0EEEEEEEEEvNT_6ParamsE,@"STO_CUDA_ENTRY STV_DEFAULT"
_ZN7cutlass13device_kernelIN5flash19enable_sm80_to_sm89INS1_16FlashAttnBwdSm80INS1_25CollectiveMainloopBwdSm80ILi2ELi2EN4cute5tupleIJNS5_1CILi64EEENS7_ILi128EEES9_EEENS_6half_tEfNS_4arch4Sm80ELb1ELb0ELb1ELb1ELb0ELb0ELb0ELb0ELi2ELi2ELi2ELi2ELb0EEENS1_24CollectiveEpilogueBwdGQAISA_fSD_Li256ELb1ELb0EEENS1_25SingleTileBwdLPTSchedulerILb1ELi128ELb0EEEEEEEEEvNT_6ParamsE:
[----:B------:R-:W-:Y:S01]  /*0000*/  LDC R1, c[0x0][0x37c] ;  /* 0x0000df00ff017b82 */ /* 0x000fe20000000800 */
[----:B------:R-:W-:Y:S05]  /*0010*/  EXIT ;  /* 0x000000000000794d */ /* 0x000fea0003800000 */
.L_x_66:
        /* <DEDUP_REMOVED lines=14> */
.L_x_155:


//--------------------- .text._ZN7cutlass13device_kernelIN5flash32FlashAttnBwdPostprocessConvertdQIN4cute5tupleIJNS3_1CILi128EEES6_EEENS_6half_tEfNS_4arch4Sm80ELi256ENS3_8TiledMMAINS3_8MMA_AtomIJNS3_28SM80_16x8x16_F32F16F16F32_TNEEEENS3_6LayoutINS4_IJNS5_ILi2EEENS5_ILi4EEENS5_ILi1EEEEEENS4_IJSI_SG_NS5_ILi0EEEEEEEENS4_IJNS5_ILi32EEENS5_ILi64EEENS5_ILi16EEEEEEEELb0EEEEEvNT_6ParamsE --------------------------
	.section	.text._ZN7cutlass13device_kernelIN5flash32FlashAttnBwdPostprocessConvertdQIN4cute5tupleIJNS3_1CILi128EEES6_EEENS_6half_tEfNS_4arch4Sm80ELi256ENS3_8TiledMMAINS3_8MMA_AtomIJNS3_28SM80_16x8x16_F32F16F16F32_TNEEEENS3_6LayoutINS4_IJNS5_ILi2EEENS5_ILi4EEENS5_ILi1EEEEEENS4_IJSI_SG_NS5_ILi0EEEEEEEENS4_IJNS5_ILi32EEENS5_ILi64EEENS5_ILi16EEEEEEEELb0EEEEEvNT_6ParamsE,"ax",@progbits
	.align	128
.text._ZN7cutlass13device_kernelIN5flash32FlashAttnBwdPostprocessConvertdQIN4cute5tupleIJNS3_1CILi128EEES6_EEENS_6half_tEfNS_4arch4Sm80ELi256ENS3_8TiledMMAINS3_8MMA_AtomIJNS3_28SM80_16x8x16_F32F16F16F32_TNEEEENS3_6LayoutINS4_IJNS5_ILi2EEENS5_ILi4EEENS5_ILi1EEEEEENS4_IJSI_SG_NS5_ILi0EEEEEEEENS4_IJNS5_ILi32EEENS5_ILi64EEENS5_ILi16EEEEEEEELb0EEEEEvNT_6ParamsE:
        .type           _ZN7cutlass13device_kernelIN5flash32FlashAttnBwdPostprocessConvertdQIN4cute5tupleIJNS3_1CILi128EEES6_EEENS_6half_tEfNS_4arch4Sm80ELi256ENS3_8TiledMMAINS3_8MMA_AtomIJNS3_28SM80_16x8x16_F32F16F16F32_TNEEEENS3_6LayoutINS4_IJNS5_ILi2EEENS5_ILi4EEENS5_ILi1EEEEEENS4_IJSI_SG_NS5_ILi0EEEEEEEENS4_IJNS5_ILi32EEENS5_ILi64EEENS5_ILi16EEEEEEEELb0EEEEEvNT_6ParamsE,@function
        .size           _ZN7cutlass13device_kernelIN5flash32FlashAttnBwdPostprocessConvertdQIN4cute5tupleIJNS3_1CILi128EEES6_EEENS_6half_tEfNS_4arch4Sm80ELi256ENS3_8TiledMMAINS3_8MMA_AtomIJNS3_28SM80_16x8x16_F32F16F16F32_TNEEEENS3_6LayoutINS4_IJNS5_ILi2EEENS5_ILi4EEENS5_ILi1EEEEEENS4_IJSI_SG_NS5_ILi0EEEEEEEENS4_IJNS5_ILi32EEENS5_ILi64EEENS5_ILi16EEEEEEEELb0EEEEEvNT_6ParamsE,(.L_x_156 - _ZN7cutlass13device_kernelIN5flash32FlashAttnBwdPostprocessConvertdQIN4cute5tupleIJNS3_1CILi128EEES6_EEENS_6half_tEfNS_4arch4Sm80ELi256ENS3_8TiledMMAINS3_8MMA_AtomIJNS3_28SM80_16x8x16_F32F16F16F32_TNEEEENS3_6LayoutINS4_IJNS5_ILi2EEENS5_ILi4EEENS5_ILi1EEEEEENS4_IJSI_SG_NS5_ILi0EEEEEEEENS4_IJNS5_ILi32EEENS5_ILi64EEENS5_ILi16EEEEEEEELb0EEEEEvNT_6ParamsE)
        .other          _ZN7cutlass13device_kernelIN5flash32FlashAttnBwdPostprocessConvertdQIN4cute5tupleIJNS3_1CILi128EEES6_EEENS_6half_tEfNS_4arch4Sm80ELi256ENS3_8TiledMMAINS3_8MMA_AtomIJNS3_28SM80_16x8x16_F32F16F16F32_TNEEEENS3_6LayoutINS4_IJNS5_ILi2EEENS5_ILi4EEENS5_ILi1EEEEEENS4_IJSI_SG_NS5_ILi0EEEEEEEENS4_IJNS5_ILi32EEENS5_ILi64EEENS5_ILi16EEEEEEEELb0EEEEEvNT_6ParamsE,@"STO_CUDA_ENTRY STV_DEFAULT"
_ZN7cutlass13device_kernelIN5flash32FlashAttnBwdPostprocessConvertdQIN4cute5tupleIJNS3_1CILi128EEES6_EEENS_6half_tEfNS_4arch4Sm80ELi256ENS3_8TiledMMAINS3_8MMA_AtomIJNS3_28SM80_16x8x16_F32F16F16F32_TNEEEENS3_6LayoutINS4_IJNS5_ILi2EEENS5_ILi4EEENS5_ILi1EEEEEENS4_IJSI_SG_NS5_ILi0EEEEEEEENS4_IJNS5_ILi32EEENS5_ILi64EEENS5_ILi16EEEEEEEELb0EEEEEvNT_6ParamsE:
        /* <DEDUP_REMOVED lines=9> */
[----:B------:R-:W-:Y:S02]  /*0090*/  CS2R R4, SRZ ;  /* 0x0000000000047805 */ /* 0x000fe4000001ff00 */
[----:B------:R-:W-:Y:S01]  /*00a0*/  CS2R R2, SRZ ;  /* 0x0000000000027805 */ /* 0x000fe2000001ff00 */
[----:B------:R-:W1:Y:S01]  /*00b0*/  LDCU UR8, c[0x0][0x3b0] ;  /* 0x00007600ff0877ac */ /* 0x000e620008000800 */
[----:B0-----:R-:W-:-:S04]  /*00c0*/  UISETP.NE.U32.AND UP0, UPT, UR4, URZ, UPT ;  /* 0x000000ff0400728c */ /* 0x001fc8000bf05070 */
[----:B------:R-:W-:Y:S01]  /*00d0*/  UISETP.NE.AND.EX UP0, UPT, UR5, URZ, UPT, UP0 ;  /* 0x000000ff0500728c */ /* 0x000fe2000bf05300 */
[----:B-1----:R-:W-:-:S08]  /*00e0*/  IMAD.U32 R0, RZ, RZ, UR8 ;  /* 0x00000008ff007e24 */ /* 0x002fd0000f8e00ff */
[----:B------:R-:W-:Y:S05]  /*00f0*/  BRA.U !UP0, `(.L_x_68) ;  /* 0x0000000108547547 */ /* 0x000fea000b800000 */
[----:B------:R-:W-:Y:S05]  /*0100*/  BRA `(.L_x_69) ;  /* 0x0000000000387947 */ /* 0x000fea0003800000 */
.L_x_67:
[----:B------:R-:W0:Y:S01]  /*0110*/  LDC.64 R6, c[0x0][0x3e0] ;  /* 0x0000f800ff067b82 */ /* 0x000e220000000a00 */
[----:B------:R-:W1:Y:S01]  /*0120*/  LDCU.64 UR4, c[0x0][0x3e8] ;  /* 0x00007d00ff0477ac */ /* 0x000e620008000a00 */
[----:B0-----:R-:W-:-:S05]  /*0130*/  IMAD.WIDE.U32 R6, R9, 0x4, R6 ;  /* 0x0000000409067825 */ /* 0x001fca00078e0006 */
[----:B------:R-:W2:Y:S01]  /*0140*/  LDG.E R2, desc[UR6][R6.64] ;  /* 0x0000000606027981 */ /* 0x000ea2000c1e1900 */
[----:B-1----:R-:W-:-:S04]  /*0150*/  UISETP.NE.U32.AND UP0, UPT, UR4, URZ, UPT ;  /* 0x000000ff0400728c */ /* 0x002fc8000bf05070 */
[----:B------:R-:W-:Y:S01]  /*0160*/  UISETP.NE.AND.EX UP0, UPT, UR5, URZ, UPT, UP0 ;  /* 0x000000ff0500728c */ /* 0x000fe2000bf05300 */
[----:B--2---:R-:W-:-:S05]  /*0170*/  IMAD R0, R9, 0x80, R2 ;  /* 0x0000008009007824 */ /* 0x004fca00078e0202 */
[----:B------:R-:W-:-:S04]  /*0180*/  SHF.R.S32.HI R3, RZ, 0x1f, R0 ;  /* 0x0000001fff037819 */ /* 0x000fc80000011400 */
[----:B------:R-:W-:-:S04]  /*0190*/  LEA.HI R3, R3, R0, RZ, 0x7 ;  /* 0x0000000003037211 */ /* 0x000fc800078f38ff */
[----:B------:R-:W-:-:S04]  /*01a0*/  SHF.L.U32 R3, R3, 0x7, RZ ;  /* 0x0000000703037819 */ /* 0x000fc800000006ff */
[----:B------:R-:W-:Y:S02]  /*01b0*/  LOP3.LUT R4, R3, 0xffffc000, RZ, 0xc0, !PT ;  /* 0xffffc00003047812 */ /* 0x000fe400078ec0ff */
[----:B------:R-:W-:Y:S02]  /*01c0*/  SHF.R.S32.HI R3, RZ, 0x1f, R2 ;  /* 0x0000001fff037819 */ /* 0x000fe40000011402 */
[----:B------:R-:W-:Y:S01]  /*01d0*/  SHF.R.S32.HI R5, RZ, 0x1f, R4 ;  /* 0x0000001fff057819 */ /* 0x000fe20000011404 */
[----:B------:R-:W-:Y:S06]  /*01e0*/  BRA.U !UP0, `(.L_x_70) ;  /* 0x0000000108107547 */ /* 0x000fec000b800000 */
.L_x_69:
[----:B------:R-:W0:Y:S02]  /*01f0*/  LDC.64 R6, c[0x0][0x3e8] ;  /* 0x0000fa00ff067b82 */ /* 0x000e240000000a00 */
[----:B0-----:R-:W-:-:S05]  /*0200*/  IMAD.WIDE.U32 R6, R9, 0x4, R6 ;  /* 0x0000000409067825 */ /* 0x001fca00078e0006 */
[----:B------:R0:W5:Y:S01]  /*0210*/  LDG.E R0, desc[UR6][R6.64] ;  /* 0x0000000606007981 */ /* 0x000162000c1e1900 */
[----:B------:R-:W-:Y:S05]  /*0220*/  BRA `(.L_x_68) ;  /* 0x0000000000087947 */ /* 0x000fea0003800000 */
.L_x_70:
[----:B------:R-:W2:Y:S02]  /*0230*/  LDG.E R7, desc[UR6][R6.64+0x4] ;  /* 0x0000040606077981 */ /* 0x000ea4000c1e1900 */
[----:B--2---:R-:W-:-:S07]  /*0240*/  IMAD.IADD R0, R7, 0x1, -R2 ;  /* 0x0000000107007824 */ /* 0x004fce00078e0a02 */
.L_x_68:
[----:B------:R-:W-:Y:S02]  /*0250*/  SHF.L.U32 R77, R72, 0x7, RZ ;  /* 0x00000007484d7819 */ /* 0x000fe400000006ff */
[----:B------:R-:W-:Y:S02]  /*0260*/  ISETP.NE.AND.EX P0, PT, R11, RZ, PT, P0 ;  /* 0x000000ff0b00720c */ /* 0x000fe40003f05300 */
[----:B-----5:R-:W-:-:S13]  /*0270*/  ISETP.GT.AND P2, PT, R0, R77, PT ;  /* 0x0000004d0000720c */ /* 0x020fda0003f44270 */
[----:B------:R-:W-:Y:S05]  /*0280*/  @!P2 EXIT P0 ;  /* 0x000000000000a94d */ /* 0x000fea0000000000 */
[----:B------:R-:W1:Y:S01]  /*0290*/  S2R R70, SR_TID.X ;  /* 0x0000000000467919 */ /* 0x000e620000002100 */
[----:B------:R-:W2:Y:S01]  /*02a0*/  S2UR UR8, SR_CTAID.Y ;  /* 0x00000000000879c3 */ /* 0x000ea20000002600 */
[----:B------:R-:W3:Y:S01]  /*02b0*/  LDCU.64 UR4, c[0x0][0x3a0] ;  /* 0x00007400ff0477ac */ /* 0x000ee20008000a00 */
[----:B------:R-:W-:Y:S01]  /*02c0*/  SEL R68, R9, RZ, !P1 ;  /* 0x000000ff09447207 */ /* 0x000fe20004800000 */
[----:B------:R-:W4:Y:S05]  /*02d0*/  LDCU.64 UR10, c[0x0][0x380] ;  /* 0x00007000ff0a77ac */ /* 0x000f2a0008000a00 */
[----:B------:R-:W2:Y:S01]  /*02e0*/  LDC.64 R10, c[0x0][0x398] ;  /* 0x0000e600ff0a7b82 */ /* 0x000ea20000000a00 */
[----:B-1----:R-:W-:-:S05]  /*02f0*/  IMAD.SHL.U32 R71, R70, 0x4, RZ ;  /* 0x0000000446477824 */ /* 0x002fca00078e00ff */
[----:B0-----:R-:W-:-:S04]  /*0300*/  LEA R7, R72, R71, 0xe ;  /* 0x0000004748077211 */ /* 0x001fc800078e70ff */
[----:B------:R-:W-:-:S05]  /*0310*/  IADD3 R4, P0, PT, R7, R4, RZ ;  /* 0x0000000407047210 */ /* 0x000fca0007f1e0ff */
[----:B------:R-:W-:Y:S02]  /*0320*/  IMAD.X R5, RZ, RZ, R5, P0 ;  /* 0x000000ffff057224 */ /* 0x000fe400000e0605 */
[----:B--2---:R-:W-:-:S04]  /*0330*/  IMAD.WIDE.U32 R4, R10, UR8, R4 ;  /* 0x000000080a047c25 */ /* 0x004fc8000f8e0004 */
[----:B------:R-:W-:Y:S02]  /*0340*/  IMAD R5, R11, UR8, R5 ;  /* 0x000000080b057c24 */ /* 0x000fe4000f8e0205 */
[----:B---3--:R-:W-:-:S04]  /*0350*/  IMAD.WIDE.U32 R4, R68, UR4, R4 ;  /* 0x0000000444047c25 */ /* 0x008fc8000f8e0004 */
[----:B------:R-:W-:Y:S01]  /*0360*/  IMAD R5, R68, UR5, R5 ;  /* 0x0000000544057c24 */ /* 0x000fe2000f8e0205 */
[----:B----4-:R-:W-:-:S04]  /*0370*/  LEA R74, P0, R4, UR10, 0x2 ;  /* 0x0000000a044a7c11 */ /* 0x010fc8000f8010ff */
[----:B------:R-:W-:Y:S01]  /*0380*/  LEA.HI.X R75, R4, UR11, R5, 0x2, P0 ;  /* 0x0000000b044b7c11 */ /* 0x000fe200080f1405 */
[----:B------:R-:W0:Y:S01]  /*0390*/  S2UR UR5, SR_CgaCtaId ;  /* 0x00000000000579c3 */ /* 0x000e220000008800 */
[----:B------:R-:W-:Y:S01]  /*03a0*/  UMOV UR4, 0x400 ;  /* 0x0000040000047882 */ /* 0x000fe20000000000 */
[C---:B------:R-:W-:Y:S01]  /*03b0*/  SHF.L.U32 R69, R70.reuse, 0x4, RZ ;  /* 0x0000000446457819 */ /* 0x040fe200000006ff */
[----:B------:R-:W1:Y:S01]  /*03c0*/  LDCU.64 UR10, c[0x0][0x3d0] ;  /* 0x00007a00ff0a77ac */ /* 0x000e620008000a00 */
[----:B------:R-:W2:Y:S04]  /*03d0*/  LDG.E.128 R64, desc[UR6][R74.64] ;  /* 0x000000064a407981 */ /* 0x000ea8000c1e1d00 */
[----:B------:R-:W3:Y:S04]  /*03e0*/  LDG.E.128 R60, desc[UR6][R74.64+0x1000] ;  /* 0x001000064a3c7981 */ /* 0x000ee8000c1e1d00 */
        /* <DEDUP_REMOVED lines=14> */
[----:B0-----:R-:W-:Y:S01]  /*04d0*/  ULEA UR4, UR5, UR4, 0x18 ;  /* 0x0000000405047291 */ /* 0x001fe2000f8ec0ff */
[----:B------:R-:W-:Y:S01]  /*04e0*/  LOP3.LUT R76, R70, 0x3b0, RZ, 0xc0, !PT ;  /* 0x000003b0464c7812 */ /* 0x000fe200078ec0ff */
[----:B------:R-:W0:Y:S01]  /*04f0*/  LDCU UR5, c[0x0][0x3b4] ;  /* 0x00007680ff0577ac */ /* 0x000e220008000800 */
[----:B------:R-:W-:Y:S01]  /*0500*/  SHF.R.U32.HI R73, RZ, 0x1, R70 ;  /* 0x00000001ff497819 */ /* 0x000fe20000011646 */
[----:B------:R-:W-:Y:S01]  /*0510*/  BSSY.RECONVERGENT B0, `(.L_x_71) ;  /* 0x0000110000007945 */ /* 0x000fe20003800200 */
[----:B------:R-:W-:Y:S01]  /*0520*/  VIADDMNMX R0, R0, -R77, 0x80, PT ;  /* 0x0000008000007446 */ /* 0x000fe2000380094d */
[----:B-1----:R-:W-:Y:S01]  /*0530*/  IMAD.SHL.U32 R75, R70, 0x400, RZ ;  /* 0x00000400464b7824 */ /* 0x002fe200078e00ff */
[----:B------:R-:W-:-:S04]  /*0540*/  LOP3.LUT R74, R71, 0x40, RZ, 0xc0, !PT ;  /* 0x00000040474a7812 */ /* 0x000fc800078ec0ff */
[----:B------:R-:W-:Y:S02]  /*0550*/  LOP3.LUT R75, R76, 0x3800, R75, 0xf8, !PT ;  /* 0x000038004c4b7812 */ /* 0x000fe400078ef84b */
[----:B------:R-:W-:Y:S01]  /*0560*/  LOP3.LUT R73, R74, 0x8, R73, 0xf8, !PT ;  /* 0x000000084a497812 */ /* 0x000fe200078ef849 */
[----:B--2---:R-:W-:Y:S04]  /*0570*/  STS.128 [R69+UR4], R64 ;  /* 0x0000004045007988 */ /* 0x004fe80008000c04 */
[----:B---3--:R-:W-:Y:S04]  /*0580*/  STS.128 [R69+UR4+0x1000], R60 ;  /* 0x0010003c45007988 */ /* 0x008fe80008000c04 */
[----:B----4-:R-:W-:Y:S04]  /*0590*/  STS.128 [R69+UR4+0x2000], R56 ;  /* 0x0020003845007988 */ /* 0x010fe80008000c04 */
[----:B-----5:R-:W-:Y:S04]  /*05a0*/  STS.128 [R69+UR4+0x3000], R52 ;  /* 0x0030003445007988 */ /* 0x020fe80008000c04 */
[----:B------:R1:W-:Y:S04]  /*05b0*/  STS.128 [R69+UR4+0x4000], R48 ;  /* 0x0040003045007988 */ /* 0x0003e80008000c04 */
[----:B------:R2:W-:Y:S04]  /*05c0*/  STS.128 [R69+UR4+0x5000], R44 ;  /* 0x0050002c45007988 */ /* 0x0005e80008000c04 */
[----:B------:R3:W-:Y:S04]  /*05d0*/  STS.128 [R69+UR4+0x6000], R40 ;  /* 0x0060002845007988 */ /* 0x0007e80008000c04 */
[----:B------:R-:W-:Y:S04]  /*05e0*/  STS.128 [R69+UR4+0x7000], R36 ;  /* 0x0070002445007988 */ /* 0x000fe80008000c04 */
[----:B------:R4:W-:Y:S01]  /*05f0*/  STS.128 [R69+UR4+0x8000], R32 ;  /* 0x0080002045007988 */ /* 0x0009e20008000c04 */
[----:B-1----:R-:W-:-:S03]  /*0600*/  SHF.L.U32 R48, R70, 0x3, RZ ;  /* 0x0000000346307819 */ /* 0x002fc600000006ff */
[----:B------:R1:W-:Y:S01]  /*0610*/  STS.128 [R69+UR4+0x9000], R28 ;  /* 0x0090001c45007988 */ /* 0x0003e20008000c04 */
[----:B--2---:R-:W-:-:S03]  /*0620*/  IMAD.SHL.U32 R44, R70, 0x2, RZ ;  /* 0x00000002462c7824 */ /* 0x004fc600078e00ff */
[----:B------:R-:W-:Y:S01]  /*0630*/  STS.128 [R69+UR4+0xa000], R24 ;  /* 0x00a0001845007988 */ /* 0x000fe20008000c04 */
[----:B---3--:R-:W-:Y:S02]  /*0640*/  IADD3 R41, PT, PT, R69, UR4, RZ ;  /* 0x0000000445297c10 */ /* 0x008fe4000fffe0ff */
[----:B------:R-:W-:Y:S01]  /*0650*/  LOP3.LUT R44, R44, 0x6, RZ, 0xc0, !PT ;  /* 0x000000062c2c7812 */ /* 0x000fe200078ec0ff */
[----:B------:R2:W-:Y:S04]  /*0660*/  STS.128 [R69+UR4+0xb000], R20 ;  /* 0x00b0001445007988 */ /* 0x0005e80008000c04 */
[----:B------:R3:W-:Y:S01]  /*0670*/  STS.128 [R69+UR4+0xc000], R16 ;  /* 0x00c0001045007988 */ /* 0x0007e20008000c04 */
[----:B----4-:R-:W-:-:S03]  /*0680*/  LOP3.LUT R33, R48, 0x8, RZ, 0xc0, !PT ;  /* 0x0000000830217812 */ /* 0x010fc600078ec0ff */
[----:B------:R4:W-:Y:S01]  /*0690*/  STS.128 [R69+UR4+0xd000], R12 ;  /* 0x00d0000c45007988 */ /* 0x0009e20008000c04 */
[--C-:B-1----:R-:W-:Y:S02]  /*06a0*/  SHF.R.U32.HI R28, RZ, 0x3, R70.reuse ;  /* 0x00000003ff1c7819 */ /* 0x102fe40000011646 */
[----:B------:R-:W-:Y:S01]  /*06b0*/  LOP3.LUT R33, R33, 0x40, R70, 0xf8, !PT ;  /* 0x0000004021217812 */ /* 0x000fe200078ef846 */
[----:B------:R1:W-:Y:S04]  /*06c0*/  STS.128 [R69+UR4+0xe000], R8 ;  /* 0x00e0000845007988 */ /* 0x0003e80008000c04 */
[----:B------:R5:W-:Y:S01]  /*06d0*/  STS.128 [R69+UR4+0xf000], R4 ;  /* 0x00f0000445007988 */ /* 0x000be20008000c04 */
[----:B--2---:R-:W-:Y:S01]  /*06e0*/  IMAD R20, R70, -0xc, R41 ;  /* 0xfffffff446147824 */ /* 0x004fe200078e0229 */
[----:B------:R-:W-:Y:S01]  /*06f0*/  BAR.SYNC.DEFER_BLOCKING 0x0 ;  /* 0x0000000000007b1d */ /* 0x000fe20000010000 */
[----:B---3--:R-:W-:-:S02]  /*0700*/  LOP3.LUT R16, R28, 0x8, RZ, 0xc0, !PT ;  /* 0x000000081c107812 */ /* 0x008fc400078ec0ff */
[----:B----4-:R-:W-:Y:S02]  /*0710*/  SHF.R.U32.HI R13, RZ, 0x4, R70 ;  /* 0x00000004ff0d7819 */ /* 0x010fe40000011646 */
[----:B------:R-:W-:Y:S02]  /*0720*/  LOP3.LUT R15, R44, 0x3800, R69, 0xf8, !PT ;  /* 0x000038002c0f7812 */ /* 0x000fe400078ef845 */
[----:B-1----:R-:W-:Y:S01]  /*0730*/  LOP3.LUT R8, R48, 0x78, RZ, 0xc0, !PT ;  /* 0x0000007830087812 */ /* 0x002fe200078ec0ff */
[----:B------:R-:W-:Y:S01]  /*0740*/  VIADD R17, R13, 0x10 ;  /* 0x000000100d117836 */ /* 0x000fe20000000000 */
[----:B------:R-:W-:Y:S02]  /*0750*/  LOP3.LUT R48, R15, 0x100, R48, 0xf8, !PT ;  /* 0x000001000f307812 */ /* 0x000fe400078ef830 */
[----:B0-----:R-:W-:Y:S01]  /*0760*/  ISETP.GE.AND P0, PT, R8, UR5, PT ;  /* 0x0000000508007c0c */ /* 0x001fe2000bf06270 */
[----:B------:R-:W0:Y:S01]  /*0770*/  LDCU UR5, c[0x0][0x3d8] ;  /* 0x00007b00ff0577ac */ /* 0x000e220008000800 */
[----:B-----5:R-:W-:Y:S01]  /*0780*/  VIADD R5, R13, 0x20 ;  /* 0x000000200d057836 */ /* 0x020fe20000000000 */
[----:B------:R-:W-:-:S02]  /*0790*/  LOP3.LUT R75, R75, R33, R16, 0xf6, !PT ;  /* 0x000000214b4b7212 */ /* 0x000fc400078ef610 */
[-C--:B------:R-:W-:Y:S01]  /*07a0*/  ISETP.GE.OR P6, PT, R17, R0.reuse, P0 ;  /* 0x000000001100720c */ /* 0x080fe200007c6670 */
[C---:B------:R-:W-:Y:S01]  /*07b0*/  VIADD R17, R13.reuse, 0x40 ;  /* 0x000000400d117836 */ /* 0x040fe20000000000 */
[----:B------:R-:W-:Y:S02]  /*07c0*/  IADD3 R15, PT, PT, R13, 0x30, RZ ;  /* 0x000000300d0f7810 */ /* 0x000fe40007ffe0ff */
[-C--:B------:R-:W-:Y:S02]  /*07d0*/  ISETP.GE.OR P5, PT, R5, R0.reuse, P0 ;  /* 0x000000000500720c */ /* 0x080fe400007a6670 */
[----:B------:R-:W-:Y:S01]  /*07e0*/  LOP3.LUT R48, R48, 0x30, R71, 0xf8, !PT ;  /* 0x0000003030307812 */ /* 0x000fe200078ef847 */
[----:B------:R-:W0:Y:S01]  /*07f0*/  LDS R9, [R20] ;  /* 0x0000000014097984 */ /* 0x000e220000000800 */
[----:B------:R-:W-:Y:S02]  /*0800*/  IADD3 R19, PT, PT, R13, 0x50, RZ ;  /* 0x000000500d137810 */ /* 0x000fe40007ffe0ff */
[----:B------:R-:W-:Y:S01]  /*0810*/  LOP3.LUT R73, R48, R73, R16, 0xf6, !PT ;  /* 0x0000004930497212 */ /* 0x000fe200078ef610 */
[----:B------:R-:W1:Y:S01]  /*0820*/  LDS R10, [R20+0x400] ;  /* 0x00040000140a7984 */ /* 0x000e620000000800 */
[----:B------:R-:W-:-:S02]  /*0830*/  ISETP.GE.OR P4, PT, R15, R0, P0 ;  /* 0x000000000f00720c */ /* 0x000fc40000786670 */
[-C--:B------:R-:W-:Y:S01]  /*0840*/  ISETP.GE.OR P3, PT, R17, R0.reuse, P0 ;  /* 0x000000001100720c */ /* 0x080fe20000766670 */
[----:B------:R-:W2:Y:S01]  /*0850*/  LDS R11, [R20+0x800] ;  /* 0x00080000140b7984 */ /* 0x000ea20000000800 */
[----:B------:R-:W-:Y:S02]  /*0860*/  ISETP.GE.OR P2, PT, R19, R0, P0 ;  /* 0x000000001300720c */ /* 0x000fe40000746670 */
[----:B------:R-:W-:Y:S01]  /*0870*/  LEA R73, R73, UR4, 0x1 ;  /* 0x0000000449497c11 */ /* 0x000fe2000f8e08ff */
[----:B------:R-:W3:Y:S01]  /*0880*/  LDS R14, [R20+0xc00] ;  /* 0x000c0000140e7984 */ /* 0x000ee20000000800 */
[----:B------:R-:W-:-:S03]  /*0890*/  IADD3 R2, P1, PT, R13, R2, RZ ;  /* 0x000000020d027210 */ /* 0x000fc60007f3e0ff */
[----:B------:R-:W4:Y:S01]  /*08a0*/  LDS R26, [R20+0x2c00] ;  /* 0x002c0000141a7984 */ /* 0x000f220000000800 */
[----:B------:R-:W-:Y:S02]  /*08b0*/  IADD3.X R3, PT, PT, RZ, R3, RZ, P1, !PT ;  /* 0x00000003ff037210 */ /* 0x000fe40000ffe4ff */
[----:B------:R-:W-:Y:S01]  /*08c0*/  ISETP.GE.OR P1, PT, R13, R0, P0 ;  /* 0x000000000d00720c */ /* 0x000fe20000726670 */
[----:B------:R-:W5:Y:S01]  /*08d0*/  LDS R6, [R20+0x1000] ;  /* 0x0010000014067984 */ /* 0x000f620000000800 */
[----:B------:R-:W-:-:S03]  /*08e0*/  IMAD.WIDE.U32 R2, R72, 0x80, R2 ;  /* 0x0000008048027825 */ /* 0x000fc600078e0002 */
        /* <DEDUP_REMOVED lines=39> */
[----:B---3--:R-:W-:-:S03]  /*0b60*/  FMUL.FTZ R28, R28, UR5 ;  /* 0x000000051c1c7c20 */ /* 0x008fc60008410000 */
[----:B------:R-:W3:Y:S01]  /*0b70*/  LDS R15, [R20+0x6c00] ;  /* 0x006c0000140f7984 */ /* 0x000ee20000000800 */
[----:B----4-:R-:W-:Y:S01]  /*0b80*/  FMUL.FTZ R35, R35, UR5 ;  /* 0x0000000523237c20 */ /* 0x010fe20008410000 */
[----:B------:R-:W-:Y:S02]  /*0b90*/  F2FP.F16.F32.PACK_AB R11, R28, R27 ;  /* 0x0000001b1c0b723e */ /* 0x000fe400000000ff */
        /* <DEDUP_REMOVED lines=33> */
[----:B------:R-:W-:Y:S01]  /*0db0*/  FMUL.FTZ R24, R37, UR5 ;  /* 0x0000000525187c20 */ /* 0x000fe20008410000 */
[----:B------:R-:W-:Y:S02]  /*0dc0*/  F2FP.F16.F32.PACK_AB R14, R35, R14 ;  /* 0x0000000e230e723e */ /* 0x000fe400000000ff */
[----:B------:R-:W5:Y:S01]  /*0dd0*/  LDS R28, [R20+0xa800] ;  /* 0x00a80000141c7984 */ /* 0x000f620000000800 */
[----:B------:R-:W-:Y:S01]  /*0de0*/  FMUL.FTZ R40, R26, UR5 ;  /* 0x000000051a287c20 */ /* 0x000fe20008410000 */
[----:B------:R-:W-:-:S02]  /*0df0*/  F2FP.F16.F32.PACK_AB R24, R27, R24 ;  /* 0x000000181b18723e */ /* 0x000fc400000000ff */
[----:B------:R-:W5:Y:S01]  /*0e00*/  LDS R31, [R20+0xac00] ;  /* 0x00ac0000141f7984 */ /* 0x000f620000000800 */
[----:B------:R-:W-:-:S03]  /*0e10*/  FMUL.FTZ R43, R25, UR5 ;  /* 0x00000005192b7c20 */ /* 0x000fc60008410000 */
[----:B------:R-:W5:Y:S01]  /*0e20*/  LDS R33, [R20+0x9c00] ;  /* 0x009c000014217984 */ /* 0x000f620000000800 */
[----:B------:R-:W-:Y:S01]  /*0e30*/  FMUL.FTZ R52, R48, UR5 ;  /* 0x0000000530347c20 */ /* 0x000fe20008410000 */
[----:B------:R-:W-:Y:S02]  /*0e40*/  F2FP.F16.F32.PACK_AB R40, R43, R40 ;  /* 0x000000282b28723e */ /* 0x000fe400000000ff */
        /* <DEDUP_REMOVED lines=13> */
[----:B-----5:R-:W-:-:S03]  /*0f20*/  FMUL.FTZ R30, R30, UR5 ;  /* 0x000000051e1e7c20 */ /* 0x020fc60008410000 */
        /* <DEDUP_REMOVED lines=10> */
[----:B------:R-:W-:Y:S01]  /*0fd0*/  FMUL.FTZ R54, R18, UR5 ;  /* 0x0000000512367c20 */ /* 0x000fe20008410000 */
[----:B------:R-:W-:Y:S02]  /*0fe0*/  F2FP.F16.F32.PACK_AB R18, R32, R29 ;  /* 0x0000001d2012723e */ /* 0x000fe400000000ff */
[----:B------:R-:W5:Y:S01]  /*0ff0*/  LDS R25, [R20+0xd800] ;  /* 0x00d8000014197984 */ /* 0x000f620000000800 */
[----:B0-----:R-:W-:Y:S01]  /*1000*/  FMUL.FTZ R33, R17, UR5 ;  /* 0x0000000511217c20 */ /* 0x001fe20008410000 */
[----:B------:R-:W-:-:S02]  /*1010*/  F2FP.F16.F32.PACK_AB R17, R53, R30 ;  /* 0x0000001e3511723e */ /* 0x000fc400000000ff */
[----:B------:R-:W0:Y:S01]  /*1020*/  LDS R41, [R20+0xdc00] ;  /* 0x00dc000014297984 */ /* 0x000e220000000800 */
[----:B-1----:R-:W-:-:S03]  /*1030*/  FMUL.FTZ R19, R19, UR5 ;  /* 0x0000000513137c20 */ /* 0x002fc60008410000 */
[----:B------:R-:W1:Y:S01]  /*1040*/  LDS R44, [R20+0xe000] ;  /* 0x00e00000142c7984 */ /* 0x000e620000000800 */
[----:B--2---:R-:W-:-:S03]  /*1050*/  FMUL.FTZ R32, R37, UR5 ;  /* 0x0000000525207c20 */ /* 0x004fc60008410000 */
        /* <DEDUP_REMOVED lines=15> */
[----:B------:R-:W-:Y:S02]  /*1150*/  FMUL.FTZ R36, R36, UR5 ;  /* 0x0000000524247c20 */ /* 0x000fe40008410000 */
[----:B------:R0:W5:Y:S01]  /*1160*/  LDS R51, [R20+0xfc00] ;  /* 0x00fc000014337984 */ /* 0x0001620000000800 */
[----:B------:R-:W-:-:S03]  /*1170*/  FMUL.FTZ R29, R38, UR5 ;  /* 0x00000005261d7c20 */ /* 0x000fc60008410000 */
[----:B------:R1:W-:Y:S01]  /*1180*/  STS [R73+0x10800], R9 ;  /* 0x0108000949007388 */ /* 0x0003e20000000800 */
[----:B------:R-:W-:Y:S01]  /*1190*/  FMUL.FTZ R25, R25, UR5 ;  /* 0x0000000519197c20 */ /* 0x000fe20008410000 */
[----:B------:R-:W-:Y:S02]  /*11a0*/  F2FP.F16.F32.PACK_AB R29, R29, R36 ;  /* 0x000000241d1d723e */ /* 0x000fe400000000ff */
[----:B0-----:R-:W-:Y:S01]  /*11b0*/  F2FP.F16.F32.PACK_AB R20, R34, R27 ;  /* 0x0000001b2214723e */ /* 0x001fe200000000ff */
[----:B------:R-:W-:Y:S01]  /*11c0*/  FMUL.FTZ R34, R41, UR5 ;  /* 0x0000000529227c20 */ /* 0x000fe20008410000 */
[----:B------:R-:W-:Y:S01]  /*11d0*/  F2FP.F16.F32.PACK_AB R27, R54, R33 ;  /* 0x00000021361b723e */ /* 0x000fe200000000ff */
[----:B------:R-:W-:Y:S01]  /*11e0*/  STS [R73+0x10000], R4 ;  /* 0x0100000449007388 */ /* 0x000fe20000000800 */
[----:B-1----:R-:W-:Y:S01]  /*11f0*/  FMUL.FTZ R44, R44, UR5 ;  /* 0x000000052c2c7c20 */ /* 0x002fe20008410000 */
[----:B------:R-:W-:Y:S01]  /*1200*/  IMAD.MOV.U32 R9, RZ, RZ, RZ ;  /* 0x000000ffff097224 */ /* 0x000fe200078e00ff */
[----:B------:R-:W-:Y:S01]  /*1210*/  F2FP.F16.F32.PACK_AB R25, R34, R25 ;  /* 0x000000192219723e */ /* 0x000fe200000000ff */
[----:B--2---:R-:W-:Y:S01]  /*1220*/  FMUL.FTZ R47, R47, UR5 ;  /* 0x000000052f2f7c20 */ /* 0x004fe20008410000 */
[----:B------:R0:W-:Y:S01]  /*1230*/  STS [R73+0x10100], R5 ;  /* 0x0101000549007388 */ /* 0x0001e20000000800 */
[----:B---3--:R-:W-:Y:S01]  /*1240*/  FMUL.FTZ R43, R43, UR5 ;  /* 0x000000052b2b7c20 */ /* 0x008fe20008410000 */
[----:B----4-:R-:W-:-:S02]  /*1250*/  IMAD.WIDE.U32 R8, R30, UR8, R8 ;  /* 0x000000081e087c25 */ /* 0x010fc4000f8e0008 */
[----:B------:R-:W-:Y:S01]  /*1260*/  F2FP.F16.F32.PACK_AB R44, R47, R44 ;  /* 0x0000002c2f2c723e */ /* 0x000fe200000000ff */
[----:B------:R-:W-:Y:S01]  /*1270*/  STS [R73+0x12000], R21 ;  /* 0x0120001549007388 */ /* 0x000fe20000000800 */
[----:B------:R-:W-:Y:S01]  /*1280*/  FMUL.FTZ R46, R46, UR5 ;  /* 0x000000052e2e7c20 */ /* 0x000fe20008410000 */
[----:B------:R-:W-:Y:S02]  /*1290*/  IMAD R9, R31, UR8, R9 ;  /* 0x000000081f097c24 */ /* 0x000fe4000f8e0209 */
[----:B------:R-:W-:Y:S01]  /*12a0*/  STS [R73+0x12100], R22 ;  /* 0x0121001649007388 */ /* 0x000fe20000000800 */
[----:B-----5:R-:W-:Y:S01]  /*12b0*/  FMUL.FTZ R45, R45, UR5 ;  /* 0x000000052d2d7c20 */ /* 0x020fe20008410000 */
[----:B------:R-:W-:Y:S01]  /*12c0*/  F2FP.F16.F32.PACK_AB R43, R46, R43 ;  /* 0x0000002b2e2b723e */ /* 0x000fe200000000ff */
[C---:B0-----:R-:W-:Y:S01]  /*12d0*/  IMAD.WIDE.U32 R4, R68.reuse, UR10, R8 ;  /* 0x0000000a44047c25 */ /* 0x041fe2000f8e0008 */
[----:B------:R-:W-:Y:S03]  /*12e0*/  STS [R73+0x10400], R6 ;  /* 0x0104000649007388 */ /* 0x000fe60000000800 */
[----:B------:R-:W-:Y:S01]  /*12f0*/  FMUL.FTZ R26, R49, UR5 ;  /* 0x00000005311a7c20 */ /* 0x000fe20008410000 */
[----:B------:R-:W-:Y:S01]  /*1300*/  IMAD R69, R68, UR11, R5 ;  /* 0x0000000b44457c24 */ /* 0x000fe2000f8e0205 */
[----:B------:R-:W-:Y:S01]  /*1310*/  STS [R73+0x10500], R7 ;  /* 0x0105000749007388 */ /* 0x000fe20000000800 */
[----:B------:R-:W-:-:S02]  /*1320*/  FMUL.FTZ R48, R48, UR5 ;  /* 0x0000000530307c20 */ /* 0x000fc40008410000 */
[----:B------:R-:W-:Y:S01]  /*1330*/  F2FP.F16.F32.PACK_AB R26, R26, R45 ;  /* 0x0000002d1a1a723e */ /* 0x000fe200000000ff */
[----:B------:R-:W-:Y:S01]  /*1340*/  STS [R73+0x12400], R23 ;  /* 0x0124001749007388 */ /* 0x000fe20000000800 */
[----:B------:R-:W-:Y:S01]  /*1350*/  FMUL.FTZ R51, R51, UR5 ;  /* 0x0000000533337c20 */ /* 0x000fe20008410000 */
[----:B------:R-:W-:Y:S02]  /*1360*/  UIADD3 UR5, UPT, UPT, UR4, 0x10000, URZ ;  /* 0x0001000004057890 */ /* 0x000fe4000fffe0ff */
[----:B------:R-:W-:Y:S02]  /*1370*/  STS [R73+0x12500], R24 ;  /* 0x0125001849007388 */ /* 0x000fe40000000800 */
[----:B------:R-:W-:Y:S02]  /*1380*/  F2FP.F16.F32.PACK_AB R48, R51, R48 ;  /* 0x000000303330723e */ /* 0x000fe400000000ff */
[----:B------:R-:W-:Y:S01]  /*1390*/  STS [R73+0x10900], R10 ;  /* 0x0109000a49007388 */ /* 0x000fe20000000800 */
[----:B------:R-:W-:-:S02]  /*13a0*/  LEA R8, R75, UR5, 0x1 ;  /* 0x000000054b087c11 */ /* 0x000fc4000f8e08ff */
[----:B------:R-:W-:Y:S01]  /*13b0*/  LEA R75, R75, UR4, 0x1 ;  /* 0x000000044b4b7c11 */ /* 0x000fe2000f8e08ff */
[----:B------:R-:W-:Y:S04]  /*13c0*/  STS [R73+0x12800], R14 ;  /* 0x0128000e49007388 */ /* 0x000fe80000000800 */
[----:B------:R0:W-:Y:S04]  /*13d0*/  STS [R73+0x12900], R15 ;  /* 0x0129000f49007388 */ /* 0x0001e80000000800 */
[----:B------:R-:W-:Y:S04]  /*13e0*/  STS [R73+0x10c00], R11 ;  /* 0x010c000b49007388 */ /* 0x000fe80000000800 */
[----:B------:R-:W-:Y:S01]  /*13f0*/  STS [R73+0x10d00], R12 ;  /* 0x010d000c49007388 */ /* 0x000fe20000000800 */
[----:B0-----:R-:W-:-:S03]  /*1400*/  IADD3 R15, PT, PT, R13, 0x60, RZ ;  /* 0x000000600d0f7810 */ /* 0x001fc60007ffe0ff */
[----:B------:R-:W-:Y:S04]  /*1410*/  STS [R73+0x12c00], R16 ;  /* 0x012c001049007388 */ /* 0x000fe80000000800 */
[----:B------:R-:W-:Y:S04]  /*1420*/  STS [R73+0x12d00], R40 ;  /* 0x012d002849007388 */ /* 0x000fe80000000800 */
[----:B------:R-:W-:Y:S04]  /*1430*/  STS [R73+0x14000], R50 ;  /* 0x0140003249007388 */ /* 0x000fe80000000800 */
[----:B------:R-:W-:Y:S04]  /*1440*/  STS [R73+0x14100], R52 ;  /* 0x0141003449007388 */ /* 0x000fe80000000800 */
[----:B------:R-:W-:Y:S04]  /*1450*/  STS [R73+0x16000], R29 ;  /* 0x0160001d49007388 */ /* 0x000fe80000000800 */
[----:B------:R-:W-:Y:S04]  /*1460*/  STS [R73+0x16100], R19 ;  /* 0x0161001349007388 */ /* 0x000fe80000000800 */
[----:B------:R0:W-:Y:S04]  /*1470*/  STS [R73+0x14400], R17 ;  /* 0x0144001149007388 */ /* 0x0001e80000000800 */
[----:B------:R1:W-:Y:S04]  /*1480*/  STS [R73+0x14500], R20 ;  /* 0x0145001449007388 */ /* 0x0003e80000000800 */
[----:B------:R1:W-:Y:S01]  /*1490*/  STS [R73+0x16400], R32 ;  /* 0x0164002049007388 */ /* 0x0003e20000000800 */
[----:B0-----:R-:W-:-:S03]  /*14a0*/  VIADD R17, R13, 0x70 ;  /* 0x000000700d117836 */ /* 0x001fc60000000000 */
        /* <DEDUP_REMOVED lines=11> */
[----:B------:R-:W0:Y:S01]  /*1560*/  LDS.128 R8, [R8] ;  /* 0x0000000008087984 */ /* 0x000e220000000c00 */
[----:B------:R-:W2:Y:S01]  /*1570*/  LDCU.64 UR4, c[0x0][0x3c0] ;  /* 0x00007800ff0477ac */ /* 0x000ea20008000a00 */
[----:B------:R-:W-:Y:S01]  /*1580*/  MOV R68, R4 ;  /* 0x0000000400447202 */ /* 0x000fe20000000f00 */
[----:B------:R-:W3:Y:S01]  /*1590*/  LDCU.64 UR8, c[0x0][0x3a8] ;  /* 0x00007500ff0877ac */ /* 0x000ee20008000a00 */
[----:B--2---:R-:W-:-:S03]  /*15a0*/  IMAD R13, R3, UR4, RZ ;  /* 0x00000004030d7c24 */ /* 0x004fc6000f8e02ff */
[----:B------:R-:W-:-:S04]  /*15b0*/  IMAD.WIDE.U32 R6, R2, UR4, R68 ;  /* 0x0000000402067c25 */ /* 0x000fc8000f8e0044 */
[----:B------:R-:W-:Y:S01]  /*15c0*/  IMAD R13, R2, UR5, R13 ;  /* 0x00000005020d7c24 */ /* 0x000fe2000f8e020d */
[----:B---3--:R-:W-:-:S03]  /*15d0*/  LEA R12, P1, R6, UR8, 0x1 ;  /* 0x00000008060c7c11 */ /* 0x008fc6000f8208ff */
[----:B------:R-:W-:-:S05]  /*15e0*/  IMAD.IADD R7, R7, 0x1, R13 ;  /* 0x0000000107077824 */ /* 0x000fca00078e020d */
[----:B------:R-:W-:-:S05]  /*15f0*/  LEA.HI.X R13, R6, UR9, R7, 0x1, P1 ;  /* 0x00000009060d7c11 */ /* 0x000fca00088f0c07 */
[----:B0-----:R0:W-:Y:S02]  /*1600*/  STG.E.128 desc[UR6][R12.64], R8 ;  /* 0x000000080c007986 */ /* 0x0011e4000c101d06 */
.L_x_72:
[----:B------:R-:W-:Y:S05]  /*1610*/  BSYNC.RECONVERGENT B0 ;  /* 0x0000000000007941 */ /* 0x000fea0003800200 */
.L_x_71:
[----:B0-----:R0:W2:Y:S01]  /*1620*/  LDS.128 R8, [R75+0x10200] ;  /* 0x010200004b087984 */ /* 0x0010a20000000c00 */
[----:B------:R-:W-:Y:S01]  /*1630*/  BSSY.RECONVERGENT B0, `(.L_x_73) ;  /* 0x0000011000007945 */ /* 0x000fe20003800200 */
[-C--:B------:R-:W-:Y:S02]  /*1640*/  ISETP.GE.OR P1, PT, R15, R0.reuse, P0 ;  /* 0x000000000f00720c */ /* 0x080fe40000726670 */
[----:B------:R-:W-:Y:S01]  /*1650*/  ISETP.GE.OR P0, PT, R17, R0, P0 ;  /* 0x000000001100720c */ /* 0x000fe20000706670 */
[----:B------:R-:W-:-:S12]  /*1660*/  @P6 BRA `(.L_x_74) ;  /* 0x0000000000346947 */ /* 0x000fd80003800000 */
        /* <DEDUP_REMOVED lines=13> */
.L_x_74:
[----:B------:R-:W-:Y:S05]  /*1740*/  BSYNC.RECONVERGENT B0 ;  /* 0x0000000000007941 */ /* 0x000fea0003800200 */
.L_x_73:
        /* <DEDUP_REMOVED lines=16> */
.L_x_76:
[----:B------:R-:W-:Y:S05]  /*1850*/  BSYNC.RECONVERGENT B0 ;  /* 0x0000000000007941 */ /* 0x000fea0003800200 */
.L_x_75:
        /* <DEDUP_REMOVED lines=16> */
.L_x_78:
[----:B------:R-:W-:Y:S05]  /*1960*/  BSYNC.RECONVERGENT B0 ;  /* 0x0000000000007941 */ /* 0x000fea0003800200 */
.L_x_77:
[----:B0---4-:R0:W4:Y:S01]  /*1970*/  LDS.128 R8, [R75+0x10800] ;  /* 0x010800004b087984 */ /* 0x0111220000000c00 */
[----:B------:R-:W-:Y:S04]  /*1980*/  BSSY.RECONVERGENT B0, `(.L_x_79) ;  /* 0x000000f000007945 */ /* 0x000fe80003800200 */
[----:B------:R-:W-:Y:S05]  /*1990*/  @P3 BRA `(.L_x_80) ;  /* 0x0000000000343947 */ /* 0x000fea0003800000 */
[----:B------:R-:W5:Y:S01]  /*19a0*/  LDCU.64 UR4, c[0x0][0x3c0] ;  /* 0x00007800ff0477ac */ /* 0x000f620008000a00 */
[----:B------:R-:W-:Y:S01]  /*19b0*/  IADD3 R13, P3, PT, R2, 0x40, RZ ;  /* 0x00000040020d7810 */ /* 0x000fe20007f7e0ff */
[----:B------:R-:W-:Y:S01]  /*19c0*/  IMAD.MOV.U32 R6, RZ, RZ, R4 ;  /* 0x000000ffff067224 */ /* 0x000fe200078e0004 */
[----:B------:R-:W-:Y:S01]  /*19d0*/  MOV R7, R69 ;  /* 0x0000004500077202 */ /* 0x000fe20000000f00 */
[----:B------:R-:W1:Y:S01]  /*19e0*/  LDCU.64 UR8, c[0x0][0x3a8] ;  /* 0x00007500ff0877ac */ /* 0x000e620008000a00 */
[----:B------:R-:W-:-:S05]  /*19f0*/  IADD3.X R0, PT, PT, RZ, R3, RZ, P3, !PT ;  /* 0x00000003ff007210 */ /* 0x000fca0001ffe4ff */
[----:B-----5:R-:W-:Y:S02]  /*1a00*/  IMAD R0, R0, UR4, RZ ;  /* 0x0000000400007c24 */ /* 0x020fe4000f8e02ff */
[----:B------:R-:W-:-:S04]  /*1a10*/  IMAD.WIDE.U32 R6, R13, UR4, R6 ;  /* 0x000000040d067c25 */ /* 0x000fc8000f8e0006 */
[----:B------:R-:W-:Y:S01]  /*1a20*/  IMAD R13, R13, UR5, R0 ;  /* 0x000000050d0d7c24 */ /* 0x000fe2000f8e0200 */
[----:B-1----:R-:W-:-:S03]  /*1a30*/  LEA R12, P3, R6, UR8, 0x1 ;  /* 0x00000008060c7c11 */ /* 0x002fc6000f8608ff */
[----:B------:R-:W-:-:S05]  /*1a40*/  IMAD.IADD R7, R7, 0x1, R13 ;  /* 0x0000000107077824 */ /* 0x000fca00078e020d */
[----:B------:R-:W-:-:S05]  /*1a50*/  LEA.HI.X R13, R6, UR9, R7, 0x1, P3 ;  /* 0x00000009060d7c11 */ /* 0x000fca00098f0c07 */
[----:B----4-:R1:W-:Y:S02]  /*1a60*/  STG.E.128 desc[UR6][R12.64], R8 ;  /* 0x000000080c007986 */ /* 0x0103e4000c101d06 */
.L_x_80:
[----:B------:R-:W-:Y:S05]  /*1a70*/  BSYNC.RECONVERGENT B0 ;  /* 0x0000000000007941 */ /* 0x000fea0003800200 */
.L_x_79:
[----:B-1--4-:R1:W4:Y:S01]  /*1a80*/  LDS.128 R8, [R75+0x10a00] ;  /* 0x010a00004b087984 */ /* 0x0123220000000c00 */
        /* <DEDUP_REMOVED lines=15> */
.L_x_82:
[----:B------:R-:W-:Y:S05]  /*1b80*/  BSYNC.RECONVERGENT B0 ;  /* 0x0000000000007941 */ /* 0x000fea0003800200 */
.L_x_81:
        /* <DEDUP_REMOVED lines=16> */
.L_x_84:
[----:B------:R-:W-:Y:S05]  /*1c90*/  BSYNC.RECONVERGENT B0 ;  /* 0x0000000000007941 */ /* 0x000fea0003800200 */
.L_x_83:
[----:B-1--4-:R1:W4:Y:S01]  /*1ca0*/  LDS.128 R8, [R75+0x10e00] ;  /* 0x010e00004b087984 */ /* 0x0123220000000c00 */
        /* <DEDUP_REMOVED lines=15> */
.L_x_85:
        /* <DEDUP_REMOVED lines=14> */
.L_x_156:


//--------------------- .text._ZN7cutlass13device_kernelIN5flash32FlashAttnBwdPostprocessConvertdQIN4cute5tupleIJNS3_1CILi64EEENS5_ILi128EEEEEENS_6half_tEfNS_4arch4Sm80ELi256ENS3_8TiledMMAINS3_8MMA_AtomIJNS3_28SM80_16x8x16_F32F16F16F32_TNEEEENS3_6LayoutINS4_IJNS5_ILi2EEENS5_ILi4EEENS5_ILi1EEEEEENS4_IJSJ_SH_NS5_ILi0EEEEEEEENS4_IJNS5_ILi32EEES6_NS5_ILi16EEEEEEEELb0EEEEEvNT_6ParamsE --------------------------
	.section	.text._ZN7cutlass13device_kernelIN5flash32FlashAttnBwdPostprocessConvertdQIN4cute5tupleIJNS3_1CILi64EEENS5_ILi128EEEEEENS_6half_tEfNS_4arch4Sm80ELi256ENS3_8TiledMMAINS3_8MMA_AtomIJNS3_28SM80_16x8x16_F32F16F16F32_TNEEEENS3_6LayoutINS4_IJNS5_ILi2EEENS5_ILi4EEENS5_ILi1EEEEEENS4_IJSJ_SH_NS5_ILi0EEEEEEEENS4_IJNS5_ILi32EEES6_NS5_ILi16EEEEEEEELb0EEEEEvNT_6ParamsE,"ax",@progbits
	.align	128
.text._ZN7cutlass13device_kernelIN5flash32FlashAttnBwdPostprocessConvertdQIN4cute5tupleIJNS3_1CILi64EEENS5_ILi128EEEEEENS_6half_tEfNS_4arch4Sm80ELi256ENS3_8TiledMMAINS3_8MMA_AtomIJNS3_28SM80_16x8x16_F32F16F16F32_TNEEEENS3_6LayoutINS4_IJNS5_ILi2EEENS5_ILi4EEENS5_ILi1EEEEEENS4_IJSJ_SH_NS5_ILi0EEEEEEEENS4_IJNS5_ILi32EEES6_NS5_ILi16EEEEEEEELb0EEEEEvNT_6ParamsE:
        .type           _ZN7cutlass13device_kernelIN5flash32FlashAttnBwdPostprocessConvertdQIN4cute5tupleIJNS3_1CILi64EEENS5_ILi128EEEEEENS_6half_tEfNS_4arch4Sm80ELi256ENS3_8TiledMMAINS3_8MMA_AtomIJNS3_28SM80_16x8x16_F32F16F16F32_TNEEEENS3_6LayoutINS4_IJNS5_ILi2EEENS5_ILi4EEENS5_ILi1EEEEEENS4_IJSJ_SH_NS5_ILi0EEEEEEEENS4_IJNS5_ILi32EEES6_NS5_ILi16EEEEEEEELb0EEEEEvNT_6ParamsE,@function
        .size           _ZN7cutlass13device_kernelIN5flash32FlashAttnBwdPostprocessConvertdQIN4cute5tupleIJNS3_1CILi64EEENS5_ILi128EEEEEENS_6half_tEfNS_4arch4Sm80ELi256ENS3_8TiledMMAINS3_8MMA_AtomIJNS3_28SM80_16x8x16_F32F16F16F32_TNEEEENS3_6LayoutINS4_IJNS5_ILi2EEENS5_ILi4EEENS5_ILi1EEEEEENS4_IJSJ_SH_NS5_ILi0EEEEEEEENS4_IJNS5_ILi32EEES6_NS5_ILi16EEEEEEEELb0EEEEEvNT_6ParamsE,(.L_x_157 - _ZN7cutlass13device_kernelIN5flash32FlashAttnBwdPostprocessConvertdQIN4cute5tupleIJNS3_1CILi64EEENS5_ILi128EEEEEENS_6half_tEfNS_4arch4Sm80ELi256ENS3_8TiledMMAINS3_8MMA_AtomIJNS3_28SM80_16x8x16_F32F16F16F32_TNEEEENS3_6LayoutINS4_IJNS5_ILi2EEENS5_ILi4EEENS5_ILi1EEEEEENS4_IJSJ_SH_NS5_ILi0EEEEEEEENS4_IJNS5_ILi32EEES6_NS5_ILi16EEEEEEEELb0EEEEEvNT_6ParamsE)
        .other          _ZN7cutlass13device_kernelIN5flash32FlashAttnBwdPostprocessConvertdQIN4cute5tupleIJNS3_1CILi64EEENS5_ILi128EEEEEENS_6half_tEfNS_4arch4Sm80ELi256ENS3_8TiledMMAINS3_8MMA_AtomIJNS3_28SM80_16x8x16_F32F16F16F32_TNEEEENS3_6LayoutINS4_IJNS5_ILi2EEENS5_ILi4EEENS5_ILi1EEEEEENS4_IJSJ_SH_NS5_ILi0EEEEEEEENS4_IJNS5_ILi32EEES6_NS5_ILi16EEEEEEEELb0EEEEEvNT_6ParamsE,@"STO_CUDA_ENTRY STV_DEFAULT"
_ZN7cutlass13device_kernelIN5flash32FlashAttnBwdPostprocessConvertdQIN4cute5tupleIJNS3_1CILi64EEENS5_ILi128EEEEEENS_6half_tEfNS_4arch4Sm80ELi256ENS3_8TiledMMAINS3_8MMA_AtomIJNS3_28SM80_16x8x16_F32F16F16F32_TNEEEENS3_6LayoutINS4_IJNS5_ILi2EEENS5_ILi4EEENS5_ILi1EEEEEENS4_IJSJ_SH_NS5_ILi0EEEEEEEENS4_IJNS5_ILi32EEES6_NS5_ILi16EEEEEEEELb0EEEEEvNT_6ParamsE:
        /* <DEDUP_REMOVED lines=17> */
.L_x_86:
[----:B------:R-:W0:Y:S01]  /*0110*/  LDC.64 R2, c[0x0][0x3e0] ;  /* 0x0000f800ff027b82 */ /* 0x000e220000000a00 */
[----:B------:R-:W1:Y:S01]  /*0120*/  LDCU.64 UR4, c[0x0][0x3e8] ;  /* 0x00007d00ff0477ac */ /* 0x000e620008000a00 */
[----:B0-----:R-:W-:-:S05]  /*0130*/  IMAD.WIDE.U32 R2, R9, 0x4, R2 ;  /* 0x0000000409027825 */ /* 0x001fca00078e0002 */
[----:B------:R-:W2:Y:S01]  /*0140*/  LDG.E R36, desc[UR6][R2.64] ;  /* 0x0000000602247981 */ /* 0x000ea2000c1e1900 */
[----:B-1----:R-:W-:-:S04]  /*0150*/  UISETP.NE.U32.AND UP0, UPT, UR4, URZ, UPT ;  /* 0x000000ff0400728c */ /* 0x002fc8000bf05070 */
[----:B------:R-:W-:Y:S01]  /*0160*/  UISETP.NE.AND.EX UP0, UPT, UR5, URZ, UPT, UP0 ;  /* 0x000000ff0500728c */ /* 0x000fe2000bf05300 */
[--C-:B--2---:R-:W-:Y:S01]  /*0170*/  IMAD R0, R9, 0x40, R36.reuse ;  /* 0x0000004009007824 */ /* 0x104fe200078e0224 */
[----:B------:R-:W-:-:S04]  /*0180*/  SHF.R.S32.HI R37, RZ, 0x1f, R36 ;  /* 0x0000001fff257819 */ /* 0x000fc80000011424 */
[----:B------:R-:W-:-:S04]  /*0190*/  SHF.R.S32.HI R5, RZ, 0x1f, R0 ;  /* 0x0000001fff057819 */ /* 0x000fc80000011400 */
[----:B------:R-:W-:-:S05]  /*01a0*/  LEA.HI R5, R5, R0, RZ, 0x6 ;  /* 0x0000000005057211 */ /* 0x000fca00078f30ff */
[----:B------:R-:W-:-:S05]  /*01b0*/  IMAD.SHL.U32 R5, R5, 0x80, RZ ;  /* 0x0000008005057824 */ /* 0x000fca00078e00ff */
[----:B------:R-:W-:-:S04]  /*01c0*/  LOP3.LUT R4, R5, 0xffffe000, RZ, 0xc0, !PT ;  /* 0xffffe00005047812 */ /* 0x000fc800078ec0ff */
[----:B------:R-:W-:Y:S01]  /*01d0*/  SHF.R.S32.HI R5, RZ, 0x1f, R4 ;  /* 0x0000001fff057819 */ /* 0x000fe20000011404 */
[----:B------:R-:W-:Y:S06]  /*01e0*/  BRA.U !UP0, `(.L_x_89) ;  /* 0x0000000108107547 */ /* 0x000fec000b800000 */
.L_x_88:
[----:B------:R-:W0:Y:S02]  /*01f0*/  LDC.64 R40, c[0x0][0x3e8] ;  /* 0x0000fa00ff287b82 */ /* 0x000e240000000a00 */
[----:B0-----:R-:W-:-:S06]  /*0200*/  IMAD.WIDE.U32 R40, R9, 0x4, R40 ;  /* 0x0000000409287825 */ /* 0x001fcc00078e0028 */
[----:B------:R0:W5:Y:S01]  /*0210*/  LDG.E R40, desc[UR6][R40.64] ;  /* 0x0000000628287981 */ /* 0x000162000c1e1900 */
[----:B------:R-:W-:Y:S05]  /*0220*/  BRA `(.L_x_87) ;  /* 0x0000000000087947 */ /* 0x000fea0003800000 */
.L_x_89:
[----:B------:R-:W2:Y:S02]  /*0230*/  LDG.E R3, desc[UR6][R2.64+0x4] ;  /* 0x0000040602037981 */ /* 0x000ea4000c1e1900 */
[----:B--2---:R-:W-:-:S07]  /*0240*/  IADD3 R40, PT, PT, -R36, R3, RZ ;  /* 0x0000000324287210 */ /* 0x004fce0007ffe1ff */
.L_x_87:
[----:B------:R-:W-:Y:S01]  /*0250*/  IMAD.SHL.U32 R3, R39, 0x40, RZ ;  /* 0x0000004027037824 */ /* 0x000fe200078e00ff */
[----:B------:R-:W-:-:S04]  /*0260*/  ISETP.NE.AND.EX P0, PT, R7, RZ, PT, P0 ;  /* 0x000000ff0700720c */ /* 0x000fc80003f05300 */
        /* <DEDUP_REMOVED lines=8> */
[----:B------:R-:W5:Y:S01]  /*02f0*/  LDCU UR9, c[0x0][0x3b4] ;  /* 0x00007680ff0977ac */ /* 0x000f620008000800 */
[----:B-1----:R-:W-:-:S05]  /*0300*/  IMAD.SHL.U32 R38, R43, 0x4, RZ ;  /* 0x000000042b267824 */ /* 0x002fca00078e00ff */
[----:B------:R-:W-:-:S04]  /*0310*/  LEA R7, R39, R38, 0xd ;  /* 0x0000002627077211 */ /* 0x000fc800078e68ff */
        /* <DEDUP_REMOVED lines=10> */
[----:B------:R-:W-:Y:S01]  /*03c0*/  VIADDMNMX R40, R40, -R3, 0x40, PT ;  /* 0x0000004028287446 */ /* 0x000fe20003800903 */
[----:B0-----:R-:W-:Y:S01]  /*03d0*/  IMAD.SHL.U32 R41, R43, 0x8, RZ ;  /* 0x000000082b297824 */ /* 0x001fe200078e00ff */
[----:B------:R-:W2:Y:S01]  /*03e0*/  LDG.E.128 R4, desc[UR6][R46.64] ;  /* 0x000000062e047981 */ /* 0x000ea2000c1e1d00 */
[----:B------:R-:W-:Y:S01]  /*03f0*/  SHF.R.U32.HI R44, RZ, 0x1, R43 ;  /* 0x00000001ff2c7819 */ /* 0x000fe2000001162b */
[----:B------:R-:W0:Y:S02]  /*0400*/  LDCU.64 UR10, c[0x0][0x3d0] ;  /* 0x00007a00ff0a77ac */ /* 0x000e240008000a00 */
[----:B------:R-:W3:Y:S04]  /*0410*/  LDG.E.128 R8, desc[UR6][R46.64+0x1000] ;  /* 0x001000062e087981 */ /* 0x000ee8000c1e1d00 */
[----:B------:R-:W4:Y:S04]  /*0420*/  LDG.E.128 R12, desc[UR6][R46.64+0x2000] ;  /* 0x002000062e0c7981 */ /* 0x000f28000c1e1d00 */
[----:B------:R-:W4:Y:S04]  /*0430*/  LDG.E.128 R16, desc[UR6][R46.64+0x3000] ;  /* 0x003000062e107981 */ /* 0x000f28000c1e1d00 */
[----:B------:R-:W4:Y:S04]  /*0440*/  LDG.E.128 R20, desc[UR6][R46.64+0x4000] ;  /* 0x004000062e147981 */ /* 0x000f28000c1e1d00 */
[----:B------:R-:W4:Y:S04]  /*0450*/  LDG.E.128 R24, desc[UR6][R46.64+0x5000] ;  /* 0x005000062e187981 */ /* 0x000f28000c1e1d00 */
[----:B------:R-:W4:Y:S04]  /*0460*/  LDG.E.128 R28, desc[UR6][R46.64+0x6000] ;  /* 0x006000062e1c7981 */ /* 0x000f28000c1e1d00 */
[----:B------:R5:W4:Y:S01]  /*0470*/  LDG.E.128 R32, desc[UR6][R46.64+0x7000] ;  /* 0x007000062e207981 */ /* 0x000b22000c1e1d00 */
[----:B-1----:R-:W-:Y:S01]  /*0480*/  ULEA UR4, UR5, UR4, 0x18 ;  /* 0x0000000405047291 */ /* 0x002fe2000f8ec0ff */
[----:B------:R-:W-:Y:S01]  /*0490*/  LOP3.LUT R3, R38, 0x40, RZ, 0xc0, !PT ;  /* 0x0000004026037812 */ /* 0x000fe200078ec0ff */
[----:B------:R-:W1:Y:S01]  /*04a0*/  LDCU UR5, c[0x0][0x3d8] ;  /* 0x00007b00ff0577ac */ /* 0x000e620008000800 */
[----:B------:R-:W-:Y:S01]  /*04b0*/  LOP3.LUT R2, R41, 0x78, RZ, 0xc0, !PT ;  /* 0x0000007829027812 */ /* 0x000fe200078ec0ff */
[----:B------:R-:W-:Y:S01]  /*04c0*/  BSSY.RECONVERGENT B0, `(.L_x_90) ;  /* 0x000009e000007945 */ /* 0x000fe20003800200 */
[----:B------:R-:W-:-:S02]  /*04d0*/  LOP3.LUT R3, R3, 0x8, R44, 0xf8, !PT ;  /* 0x0000000803037812 */ /* 0x000fc400078ef82c */
[----:B------:R-:W-:Y:S02]  /*04e0*/  SHF.R.U32.HI R45, RZ, 0x4, R43 ;  /* 0x00000004ff2d7819 */ /* 0x000fe4000001162b */
[----:B-----5:R-:W-:Y:S02]  /*04f0*/  LEA R47, R43, UR4, 0x4 ;  /* 0x000000042b2f7c11 */ /* 0x020fe4000f8e20ff */
[----:B------:R-:W-:Y:S01]  /*0500*/  ISETP.GE.AND P0, PT, R2, UR9, PT ;  /* 0x0000000902007c0c */ /* 0x000fe2000bf06270 */
[----:B------:R-:W-:Y:S01]  /*0510*/  VIADD R51, R45, 0x10 ;  /* 0x000000102d337836 */ /* 0x000fe20000000000 */
[C---:B------:R-:W-:Y:S01]  /*0520*/  SHF.L.U32 R46, R43.reuse, 0x1, RZ ;  /* 0x000000012b2e7819 */ /* 0x040fe200000006ff */
[----:B------:R-:W-:Y:S01]  /*0530*/  IMAD R44, R43, -0xc, R47 ;  /* 0xfffffff42b2c7824 */ /* 0x000fe200078e022f */
[----:B------:R-:W-:Y:S02]  /*0540*/  LOP3.LUT R48, R41, 0x8, RZ, 0xc0, !PT ;  /* 0x0000000829307812 */ /* 0x000fe400078ec0ff */
[----:B------:R-:W-:-:S02]  /*0550*/  SHF.L.U32 R42, R43, 0x9, RZ ;  /* 0x000000092b2a7819 */ /* 0x000fc400000006ff */
[----:B------:R-:W-:Y:S02]  /*0560*/  LOP3.LUT R49, R43, 0x3b0, RZ, 0xc0, !PT ;  /* 0x000003b02b317812 */ /* 0x000fe400078ec0ff */
[C---:B------:R-:W-:Y:S02]  /*0570*/  IADD3 R36, P1, PT, R45.reuse, R36, RZ ;  /* 0x000000242d247210 */ /* 0x040fe40007f3e0ff */
[-C--:B------:R-:W-:Y:S02]  /*0580*/  ISETP.GE.OR P3, PT, R45, R40.reuse, P0 ;  /* 0x000000282d00720c */ /* 0x080fe40000766670 */
[----:B------:R-:W-:Y:S01]  /*0590*/  LOP3.LUT R46, R46, 0x6, RZ, 0xc0, !PT ;  /* 0x000000062e2e7812 */ /* 0x000fe200078ec0ff */
[----:B------:R-:W-:Y:S01]  /*05a0*/  IMAD.X R37, RZ, RZ, R37, P1 ;  /* 0x000000ffff257224 */ /* 0x000fe200008e0625 */
[----:B------:R-:W-:Y:S02]  /*05b0*/  LOP3.LUT R42, R49, 0x1c00, R42, 0xf8, !PT ;  /* 0x00001c00312a7812 */ /* 0x000fe400078ef82a */
[----:B------:R-:W-:Y:S01]  /*05c0*/  ISETP.GE.OR P2, PT, R51, R40, P0 ;  /* 0x000000283300720c */ /* 0x000fe20000746670 */
[----:B------:R-:W-:Y:S01]  /*05d0*/  IMAD.WIDE.U32 R36, R39, 0x40, R36 ;  /* 0x0000004027247825 */ /* 0x000fe200078e0024 */
[----:B------:R-:W-:-:S04]  /*05e0*/  LOP3.LUT R46, R46, 0x1c00, R41, 0xf8, !PT ;  /* 0x00001c002e2e7812 */ /* 0x000fc800078ef829 */
[----:B------:R-:W-:-:S04]  /*05f0*/  LOP3.LUT R41, R46, 0x100, R41, 0xf8, !PT ;  /* 0x000001002e297812 */ /* 0x000fc800078ef829 */
[----:B------:R-:W-:Y:S01]  /*0600*/  LOP3.LUT R41, R41, 0x30, R38, 0xf8, !PT ;  /* 0x0000003029297812 */ /* 0x000fe200078ef826 */
[----:B--2---:R2:W-:Y:S04]  /*0610*/  STS.128 [R47], R4 ;  /* 0x000000042f007388 */ /* 0x0045e80000000c00 */
[----:B---3--:R-:W-:Y:S04]  /*0620*/  STS.128 [R47+0x1000], R8 ;  /* 0x001000082f007388 */ /* 0x008fe80000000c00 */
[----:B----4-:R-:W-:Y:S04]  /*0630*/  STS.128 [R47+0x2000], R12 ;  /* 0x0020000c2f007388 */ /* 0x010fe80000000c00 */
[----:B------:R-:W-:Y:S04]  /*0640*/  STS.128 [R47+0x3000], R16 ;  /* 0x003000102f007388 */ /* 0x000fe80000000c00 */
[----:B------:R-:W-:Y:S01]  /*0650*/  STS.128 [R47+0x4000], R20 ;  /* 0x004000142f007388 */ /* 0x000fe20000000c00 */
[--C-:B--2---:R-:W-:Y:S01]  /*0660*/  SHF.R.U32.HI R4, RZ, 0x3, R43.reuse ;  /* 0x00000003ff047819 */ /* 0x104fe2000001162b */
[C---:B------:R-:W-:Y:S01]  /*0670*/  VIADD R7, R45.reuse, 0x20 ;  /* 0x000000202d077836 */ /* 0x040fe20000000000 */
[----:B------:R-:W-:Y:S01]  /*0680*/  LOP3.LUT R5, R48, 0x40, R43, 0xf8, !PT ;  /* 0x0000004030057812 */ /* 0x000fe200078ef82b */
[----:B------:R-:W-:Y:S01]  /*0690*/  STS.128 [R47+0x5000], R24 ;  /* 0x005000182f007388 */ /* 0x000fe20000000c00 */
[----:B------:R-:W-:-:S02]  /*06a0*/  VIADD R45, R45, 0x30 ;  /* 0x000000302d2d7836 */ /* 0x000fc40000000000 */
[-C--:B------:R-:W-:Y:S01]  /*06b0*/  ISETP.GE.OR P1, PT, R7, R40.reuse, P0 ;  /* 0x000000280700720c */ /* 0x080fe20000726670 */
[----:B------:R2:W-:Y:S02]  /*06c0*/  STS.128 [R47+0x6000], R28 ;  /* 0x0060001c2f007388 */ /* 0x0005e40000000c00 */
[----:B------:R-:W-:Y:S02]  /*06d0*/  ISETP.GE.OR P0, PT, R45, R40, P0 ;  /* 0x000000282d00720c */ /* 0x000fe40000706670 */
[----:B------:R-:W-:Y:S01]  /*06e0*/  STS.128 [R47+0x7000], R32 ;  /* 0x007000202f007388 */ /* 0x000fe20000000c00 */
[----:B------:R-:W-:Y:S01]  /*06f0*/  BAR.SYNC.DEFER_BLOCKING 0x0 ;  /* 0x0000000000007b1d */ /* 0x000fe20000010000 */
[----:B--2---:R-:W-:-:S04]  /*0700*/  LOP3.LUT R30, R4, 0x8, RZ, 0xc0, !PT ;  /* 0x00000008041e7812 */ /* 0x004fc800078ec0ff */
[--C-:B------:R-:W-:Y:S02]  /*0710*/  LOP3.LUT R4, R42, R5, R30.reuse, 0xf6, !PT ;  /* 0x000000052a047212 */ /* 0x100fe400078ef61e */
[----:B------:R-:W-:Y:S01]  /*0720*/  LOP3.LUT R3, R41, R3, R30, 0xf6, !PT ;  /* 0x0000000329037212 */ /* 0x000fe200078ef61e */
[----:B------:R-:W1:Y:S04]  /*0730*/  LDS R31, [R44+0x1400] ;  /* 0x001400002c1f7984 */ /* 0x000e680000000800 */
[----:B------:R-:W2:Y:S04]  /*0740*/  LDS R34, [R44+0x800] ;  /* 0x000800002c227984 */ /* 0x000ea80000000800 */
[----:B------:R-:W3:Y:S04]  /*0750*/  LDS R33, [R44+0xc00] ;  /* 0x000c00002c217984 */ /* 0x000ee80000000800 */
[----:B------:R-:W4:Y:S04]  /*0760*/  LDS R22, [R44+0x1800] ;  /* 0x001800002c167984 */ /* 0x000f280000000800 */
[----:B------:R-:W5:Y:S04]  /*0770*/  LDS R29, [R44+0x1c00] ;  /* 0x001c00002c1d7984 */ /* 0x000f680000000800 */
[----:B------:R-:W0:Y:S04]  /*0780*/  LDS R35, [R44+0x400] ;  /* 0x000400002c237984 */ /* 0x000e280000000800 */
[----:B------:R-:W0:Y:S04]  /*0790*/  LDS R24, [R44+0x3000] ;  /* 0x003000002c187984 */ /* 0x000e280000000800 */
[----:B------:R-:W0:Y:S04]  /*07a0*/  LDS R26, [R44+0x3400] ;  /* 0x003400002c1a7984 */ /* 0x000e280000000800 */
[----:B------:R-:W0:Y:S04]  /*07b0*/  LDS R32, [R44+0x1000] ;  /* 0x001000002c207984 */ /* 0x000e280000000800 */
[----:B------:R-:W0:Y:S04]  /*07c0*/  LDS R23, [R44+0x3800] ;  /* 0x003800002c177984 */ /* 0x000e280000000800 */
        /* <DEDUP_REMOVED lines=11> */
[----:B0-----:R-:W-:-:S03]  /*0880*/  FMUL.FTZ R38, R35, UR5 ;  /* 0x0000000523267c20 */ /* 0x001fc60008410000 */
[----:B------:R-:W0:Y:S01]  /*0890*/  LDS R19, [R44+0x4400] ;  /* 0x004400002c137984 */ /* 0x000e220000000800 */
[----:B------:R-:W-:-:S03]  /*08a0*/  FMUL.FTZ R24, R24, UR5 ;  /* 0x0000000518187c20 */ /* 0x000fc60008410000 */
[----:B------:R-:W0:Y:S01]  /*08b0*/  LDS R15, [R44+0x5000] ;  /* 0x005000002c0f7984 */ /* 0x000e220000000800 */
[----:B------:R-:W-:-:S03]  /*08c0*/  FMUL.FTZ R39, R26, UR5 ;  /* 0x000000051a277c20 */ /* 0x000fc60008410000 */
[----:B------:R-:W0:Y:S01]  /*08d0*/  LDS R14, [R44+0x5400] ;  /* 0x005400002c0e7984 */ /* 0x000e220000000800 */
[----:B------:R-:W-:Y:S01]  /*08e0*/  FMUL.FTZ R35, R32, UR5 ;  /* 0x0000000520237c20 */ /* 0x000fe20008410000 */
[----:B------:R-:W-:Y:S02]  /*08f0*/  F2FP.F16.F32.PACK_AB R32, R33, R34 ;  /* 0x000000222120723e */ /* 0x000fe400000000ff */
[----:B------:R-:W0:Y:S01]  /*0900*/  LDS R11, [R44+0x6400] ;  /* 0x006400002c0b7984 */ /* 0x000e220000000800 */
[----:B------:R-:W-:Y:S01]  /*0910*/  FMUL.FTZ R26, R23, UR5 ;  /* 0x00000005171a7c20 */ /* 0x000fe20008410000 */
[----:B------:R-:W-:Y:S02]  /*0920*/  F2FP.F16.F32.PACK_AB R33, R40, R35 ;  /* 0x000000232821723e */ /* 0x000fe400000000ff */
[----:B------:R-:W0:Y:S01]  /*0930*/  LDS R28, [R44+0x2400] ;  /* 0x002400002c1c7984 */ /* 0x000e220000000800 */
[----:B------:R-:W-:-:S03]  /*0940*/  FMUL.FTZ R25, R25, UR5 ;  /* 0x0000000519197c20 */ /* 0x000fc60008410000 */
[----:B------:R-:W0:Y:S01]  /*0950*/  LDS R10, [R44+0x6c00] ;  /* 0x006c00002c0a7984 */ /* 0x000e220000000800 */
[----:B-1----:R-:W-:-:S03]  /*0960*/  FMUL.FTZ R13, R13, UR5 ;  /* 0x000000050d0d7c20 */ /* 0x002fc60008410000 */
[----:B------:R-:W1:Y:S01]  /*0970*/  LDS R43, [R44] ;  /* 0x000000002c2b7984 */ /* 0x000e620000000800 */
[----:B--2---:R-:W-:-:S03]  /*0980*/  FMUL.FTZ R18, R18, UR5 ;  /* 0x0000000512127c20 */ /* 0x004fc60008410000 */
[----:B------:R-:W2:Y:S01]  /*0990*/  LDS R21, [R44+0x2800] ;  /* 0x002800002c157984 */ /* 0x000ea20000000800 */
[----:B---3--:R-:W-:Y:S01]  /*09a0*/  FMUL.FTZ R34, R20, UR5 ;  /* 0x0000000514227c20 */ /* 0x008fe20008410000 */
[----:B------:R-:W-:Y:S02]  /*09b0*/  F2FP.F16.F32.PACK_AB R20, R29, R22 ;  /* 0x000000161d14723e */ /* 0x000fe400000000ff */
[----:B------:R-:W3:Y:S01]  /*09c0*/  LDS R27, [R44+0x2c00] ;  /* 0x002c00002c1b7984 */ /* 0x000ee20000000800 */
[----:B------:R-:W-:Y:S02]  /*09d0*/  F2FP.F16.F32.PACK_AB R22, R39, R24 ;  /* 0x000000182716723e */ /* 0x000fe400000000ff */
[----:B------:R-:W-:Y:S01]  /*09e0*/  F2FP.F16.F32.PACK_AB R24, R25, R26 ;  /* 0x0000001a1918723e */ /* 0x000fe200000000ff */
[----:B------:R-:W3:Y:S01]  /*09f0*/  LDS R17, [R44+0x5800] ;  /* 0x005800002c117984 */ /* 0x000ee20000000800 */
[----:B----4-:R-:W-:Y:S01]  /*0a00*/  FMUL.FTZ R26, R12, UR5 ;  /* 0x000000050c1a7c20 */ /* 0x010fe20008410000 */
[----:B------:R-:W-:Y:S01]  /*0a10*/  F2FP.F16.F32.PACK_AB R18, R18, R13 ;  /* 0x0000000d1212723e */ /* 0x000fe200000000ff */
[----:B-----5:R-:W-:Y:S01]  /*0a20*/  FMUL.FTZ R16, R16, UR5 ;  /* 0x0000000510107c20 */ /* 0x020fe20008410000 */
[----:B------:R-:W4:Y:S01]  /*0a30*/  LDS R5, [R44+0x6000] ;  /* 0x006000002c057984 */ /* 0x000f220000000800 */
[----:B------:R-:W5:Y:S01]  /*0a40*/  LDC.64 R12, c[0x0][0x3c8] ;  /* 0x0000f200ff0c7b82 */ /* 0x000f620000000a00 */
[----:B0-----:R-:W-:-:S02]  /*0a50*/  FMUL.FTZ R19, R19, UR5 ;  /* 0x0000000513137c20 */ /* 0x001fc40008410000 */
[----:B------:R-:W0:Y:S01]  /*0a60*/  LDS R6, [R44+0x6800] ;  /* 0x006800002c067984 */ /* 0x000e220000000800 */
[----:B------:R-:W-:Y:S02]  /*0a70*/  FMUL.FTZ R15, R15, UR5 ;  /* 0x000000050f0f7c20 */ /* 0x000fe40008410000 */
[----:B------:R-:W-:Y:S01]  /*0a80*/  F2FP.F16.F32.PACK_AB R16, R19, R16 ;  /* 0x000000101310723e */ /* 0x000fe200000000ff */
[----:B------:R-:W0:Y:S01]  /*0a90*/  LDS R8, [R44+0x7000] ;  /* 0x007000002c087984 */ /* 0x000e220000000800 */
[----:B------:R-:W-:Y:S01]  /*0aa0*/  LEA R19, R3, UR4, 0x1 ;  /* 0x0000000403137c11 */ /* 0x000fe2000f8e08ff */
[----:B------:R-:W-:Y:S02]  /*0ab0*/  HFMA2 R3, -RZ, RZ, 0, 0 ;  /* 0x00000000ff037431 */ /* 0x000fe400000001ff */
[----:B------:R-:W-:Y:S01]  /*0ac0*/  FMUL.FTZ R14, R14, UR5 ;  /* 0x000000050e0e7c20 */ /* 0x000fe20008410000 */
[----:B------:R-:W0:Y:S04]  /*0ad0*/  LDS R9, [R44+0x7400] ;  /* 0x007400002c097984 */ /* 0x000e280000000800 */
[----:B------:R-:W0:Y:S01]  /*0ae0*/  LDS R7, [R44+0x7800] ;  /* 0x007800002c077984 */ /* 0x000e220000000800 */
[----:B------:R-:W-:Y:S01]  /*0af0*/  F2FP.F16.F32.PACK_AB R15, R14, R15 ;  /* 0x0000000f0e0f723e */ /* 0x000fe200000000ff */
[----:B------:R-:W-:Y:S01]  /*0b00*/  FMUL.FTZ R14, R11, UR5 ;  /* 0x000000050b0e7c20 */ /* 0x000fe20008410000 */
[----:B------:R-:W-:Y:S01]  /*0b10*/  FMUL.FTZ R35, R28, UR5 ;  /* 0x000000051c237c20 */ /* 0x000fe20008410000 */
[----:B------:R-:W0:Y:S01]  /*0b20*/  LDS R31, [R44+0x7c00] ;  /* 0x007c00002c1f7984 */ /* 0x000e220000000800 */
[----:B------:R-:W-:Y:S01]  /*0b30*/  FMUL.FTZ R11, R10, UR5 ;  /* 0x000000050a0b7c20 */ /* 0x000fe20008410000 */
[----:B-1----:R-:W-:Y:S01]  /*0b40*/  FMUL.FTZ R43, R43, UR5 ;  /* 0x000000052b2b7c20 */ /* 0x002fe20008410000 */
[----:B-----5:R-:W-:Y:S01]  /*0b50*/  IMAD.WIDE.U32 R2, R12, UR8, R2 ;  /* 0x000000080c027c25 */ /* 0x020fe2000f8e0002 */
[----:B------:R1:W-:Y:S03]  /*0b60*/  STS [R19+0x8100], R32 ;  /* 0x0081002013007388 */ /* 0x0003e60000000800 */
[----:B--2---:R-:W-:Y:S01]  /*0b70*/  FMUL.FTZ R28, R21, UR5 ;  /* 0x00000005151c7c20 */ /* 0x004fe20008410000 */
[----:B------:R-:W-:Y:S01]  /*0b80*/  IMAD R3, R13, UR8, R3 ;  /* 0x000000080d037c24 */ /* 0x000fe2000f8e0203 */
[----:B------:R-:W-:Y:S01]  /*0b90*/  F2FP.F16.F32.PACK_AB R30, R38, R43 ;  /* 0x0000002b261e723e */ /* 0x000fe200000000ff */
[----:B------:R1:W-:Y:S01]  /*0ba0*/  STS [R19+0x8400], R33 ;  /* 0x0084002113007388 */ /* 0x0003e20000000800 */
[----:B---3--:R-:W-:Y:S01]  /*0bb0*/  FMUL.FTZ R27, R27, UR5 ;  /* 0x000000051b1b7c20 */ /* 0x008fe20008410000 */
[----:B------:R-:W-:Y:S01]  /*0bc0*/  F2FP.F16.F32.PACK_AB R21, R35, R34 ;  /* 0x000000222315723e */ /* 0x000fe200000000ff */
[----:B------:R-:W-:Y:S01]  /*0bd0*/  IMAD.WIDE.U32 R2, R0, UR10, R2 ;  /* 0x0000000a00027c25 */ /* 0x000fe2000f8e0002 */
[----:B------:R1:W-:Y:S03]  /*0be0*/  STS [R19+0x8000], R30 ;  /* 0x0080001e13007388 */ /* 0x0003e60000000800 */
[----:B------:R-:W-:Y:S01]  /*0bf0*/  FMUL.FTZ R17, R17, UR5 ;  /* 0x0000000511117c20 */ /* 0x000fe20008410000 */
[----:B------:R-:W-:Y:S01]  /*0c00*/  F2FP.F16.F32.PACK_AB R23, R27, R28 ;  /* 0x0000001c1b17723e */ /* 0x000fe200000000ff */
[----:B------:R1:W-:Y:S01]  /*0c10*/  STS [R19+0x9000], R21 ;  /* 0x0090001513007388 */ /* 0x0003e20000000800 */
[----:B----4-:R-:W-:-:S02]  /*0c20*/  FMUL.FTZ R5, R5, UR5 ;  /* 0x0000000505057c20 */ /* 0x010fc40008410000 */
[----:B------:R-:W-:Y:S01]  /*0c30*/  F2FP.F16.F32.PACK_AB R17, R26, R17 ;  /* 0x000000111a11723e */ /* 0x000fe200000000ff */
[----:B------:R1:W-:Y:S01]  /*0c40*/  STS [R19+0x9100], R23 ;  /* 0x0091001713007388 */ /* 0x0003e20000000800 */
[----:B0-----:R-:W-:Y:S01]  /*0c50*/  FMUL.FTZ R6, R6, UR5 ;  /* 0x0000000506067c20 */ /* 0x001fe20008410000 */
[----:B------:R-:W-:Y:S01]  /*0c60*/  F2FP.F16.F32.PACK_AB R14, R14, R5 ;  /* 0x000000050e0e723e */ /* 0x000fe200000000ff */
[----:B------:R-:W-:Y:S01]  /*0c70*/  IMAD R5, R0, UR11, R3 ;  /* 0x0000000b00057c24 */ /* 0x000fe2000f8e0203 */
[----:B------:R1:W-:Y:S01]  /*0c80*/  STS [R19+0x8500], R20 ;  /* 0x0085001413007388 */ /* 0x0003e20000000800 */
[----:B------:R-:W-:Y:S01]  /*0c90*/  FMUL.FTZ R8, R8, UR5 ;  /* 0x0000000508087c20 */ /* 0x000fe20008410000 */
[----:B------:R-:W-:Y:S02]  /*0ca0*/  F2FP.F16.F32.PACK_AB R6, R11, R6 ;  /* 0x000000060b06723e */ /* 0x000fe400000000ff */
[----:B------:R1:W-:Y:S01]  /*0cb0*/  STS [R19+0x9400], R22 ;  /* 0x0094001613007388 */ /* 0x0003e20000000800 */
[----:B------:R-:W-:Y:S01]  /*0cc0*/  FMUL.FTZ R9, R9, UR5 ;  /* 0x0000000509097c20 */ /* 0x000fe20008410000 */
[----:B------:R-:W-:-:S02]  /*0cd0*/  LEA R0, R4, UR4, 0x1 ;  /* 0x0000000404007c11 */ /* 0x000fc4000f8e08ff */
[----:B------:R1:W-:Y:S01]  /*0ce0*/  STS [R19+0x9500], R24 ;  /* 0x0095001813007388 */ /* 0x0003e20000000800 */
[----:B------:R-:W-:Y:S01]  /*0cf0*/  FMUL.FTZ R7, R7, UR5 ;  /* 0x0000000507077c20 */ /* 0x000fe20008410000 */
[----:B------:R-:W-:Y:S02]  /*0d00*/  F2FP.F16.F32.PACK_AB R8, R9, R8 ;  /* 0x000000080908723e */ /* 0x000fe400000000ff */
[----:B------:R1:W-:Y:S01]  /*0d10*/  STS [R19+0xa000], R16 ;  /* 0x00a0001013007388 */ /* 0x0003e20000000800 */
[----:B------:R-:W-:Y:S01]  /*0d20*/  FMUL.FTZ R10, R31, UR5 ;  /* 0x000000051f0a7c20 */ /* 0x000fe20008410000 */
[----:B------:R-:W-:Y:S02]  /*0d30*/  UIADD3 UR5, UPT, UPT, UR4, 0x8000, URZ ;  /* 0x0000800004057890 */ /* 0x000fe4000fffe0ff */
[----:B------:R1:W-:Y:S02]  /*0d40*/  STS [R19+0xa100], R18 ;  /* 0x00a1001213007388 */ /* 0x0003e40000000800 */
[----:B------:R-:W-:-:S02]  /*0d50*/  F2FP.F16.F32.PACK_AB R7, R10, R7 ;  /* 0x000000070a07723e */ /* 0x000fc400000000ff */
[----:B------:R1:W-:Y:S01]  /*0d60*/  STS [R19+0xb000], R14 ;  /* 0x00b0000e13007388 */ /* 0x0003e20000000800 */
[----:B------:R-:W-:-:S03]  /*0d70*/  LEA R9, R4, UR5, 0x1 ;  /* 0x0000000504097c11 */ /* 0x000fc6000f8e08ff */
[----:B------:R1:W-:Y:S04]  /*0d80*/  STS [R19+0xb100], R6 ;  /* 0x00b1000613007388 */ /* 0x0003e80000000800 */
[----:B------:R1:W-:Y:S04]  /*0d90*/  STS [R19+0xa400], R15 ;  /* 0x00a4000f13007388 */ /* 0x0003e80000000800 */
[----:B------:R1:W-:Y:S04]  /*0da0*/  STS [R19+0xa500], R17 ;  /* 0x00a5001113007388 */ /* 0x0003e80000000800 */
[----:B------:R1:W-:Y:S04]  /*0db0*/  STS [R19+0xb400], R8 ;  /* 0x00b4000813007388 */ /* 0x0003e80000000800 */
[----:B------:R1:W-:Y:S01]  /*0dc0*/  STS [R19+0xb500], R7 ;  /* 0x00b5000713007388 */ /* 0x0003e20000000800 */
[----:B------:R-:W-:Y:S06]  /*0dd0*/  BAR.SYNC.DEFER_BLOCKING 0x0 ;  /* 0x0000000000007b1d */ /* 0x000fec0000010000 */
[----:B------:R-:W-:Y:S05]  /*0de0*/  @P3 BRA `(.L_x_91) ;  /* 0x00000000002c3947 */ /* 0x000fea0003800000 */
[----:B-1----:R-:W0:Y:S01]  /*0df0*/  LDS.128 R8, [R9] ;  /* 0x0000000009087984 */ /* 0x002e220000000c00 */
[----:B------:R-:W1:Y:S01]  /*0e00*/  LDCU.64 UR4, c[0x0][0x3c0] ;  /* 0x00007800ff0477ac */ /* 0x000e620008000a00 */
[----:B------:R-:W-:Y:S01]  /*0e10*/  IMAD.MOV.U32 R4, RZ, RZ, R2 ;  /* 0x000000ffff047224 */ /* 0x000fe200078e0002 */
[----:B------:R-:W2:Y:S01]  /*0e20*/  LDCU.64 UR8, c[0x0][0x3a8] ;  /* 0x00007500ff0877ac */ /* 0x000ea20008000a00 */
[----:B-1----:R-:W-:Y:S02]  /*0e30*/  IMAD R13, R37, UR4, RZ ;  /* 0x00000004250d7c24 */ /* 0x002fe4000f8e02ff */
[----:B------:R-:W-:-:S04]  /*0e40*/  IMAD.WIDE.U32 R6, R36, UR4, R4 ;  /* 0x0000000424067c25 */ /* 0x000fc8000f8e0004 */
[----:B------:R-:W-:Y:S01]  /*0e50*/  IMAD R13, R36, UR5, R13 ;  /* 0x00000005240d7c24 */ /* 0x000fe2000f8e020d */
[----:B--2---:R-:W-:-:S03]  /*0e60*/  LEA R12, P3, R6, UR8, 0x1 ;  /* 0x00000008060c7c11 */ /* 0x004fc6000f8608ff */
[----:B------:R-:W-:-:S05]  /*0e70*/  IMAD.IADD R7, R7, 0x1, R13 ;  /* 0x0000000107077824 */ /* 0x000fca00078e020d */
[----:B------:R-:W-:-:S05]  /*0e80*/  LEA.HI.X R13, R6, UR9, R7, 0x1, P3 ;  /* 0x00000009060d7c11 */ /* 0x000fca00098f0c07 */
[----:B0-----:R0:W-:Y:S02]  /*0e90*/  STG.E.128 desc[UR6][R12.64], R8 ;  /* 0x000000080c007986 */ /* 0x0011e4000c101d06 */
.L_x_91:
[----:B------:R-:W-:Y:S05]  /*0ea0*/  BSYNC.RECONVERGENT B0 ;  /* 0x0000000000007941 */ /* 0x000fea0003800200 */
.L_x_90:
[----:B01----:R0:W1:Y:S01]  /*0eb0*/  LDS.128 R8, [R0+0x8200] ;  /* 0x0082000000087984 */ /* 0x0030620000000c00 */
[----:B------:R-:W-:Y:S04]  /*0ec0*/  BSSY.RECONVERGENT B0, `(.L_x_92) ;  /* 0x000000f000007945 */ /* 0x000fe80003800200 */
[----:B------:R-:W-:Y:S05]  /*0ed0*/  @P2 BRA `(.L_x_93) ;  /* 0x0000000000342947 */ /* 0x000fea0003800000 */
[----:B------:R-:W2:Y:S01]  /*0ee0*/  LDCU.64 UR4, c[0x0][0x3c0] ;  /* 0x00007800ff0477ac */ /* 0x000ea20008000a00 */
[----:B------:R-:W-:Y:S01]  /*0ef0*/  IADD3 R13, P2, PT, R36, 0x10, RZ ;  /* 0x00000010240d7810 */ /* 0x000fe20007f5e0ff */
[----:B------:R-:W-:Y:S01]  /*0f00*/  IMAD.MOV.U32 R7, RZ, RZ, R5 ;  /* 0x000000ffff077224 */ /* 0x000fe200078e0005 */
[----:B------:R-:W3:Y:S02]  /*0f10*/  LDCU.64 UR8, c[0x0][0x3a8] ;  /* 0x00007500ff0877ac */ /* 0x000ee40008000a00 */
[----:B------:R-:W-:-:S05]  /*0f20*/  IADD3.X R6, PT, PT, RZ, R37, RZ, P2, !PT ;  /* 0x00000025ff067210 */ /* 0x000fca00017fe4ff */
[----:B--2---:R-:W-:Y:S02]  /*0f30*/  IMAD R12, R6, UR4, RZ ;  /* 0x00000004060c7c24 */ /* 0x004fe4000f8e02ff */
[----:B------:R-:W-:-:S04]  /*0f40*/  IMAD.MOV.U32 R6, RZ, RZ, R2 ;  /* 0x000000ffff067224 */ /* 0x000fc800078e0002 */
[----:B------:R-:W-:-:S04]  /*0f50*/  IMAD.WIDE.U32 R6, R13, UR4, R6 ;  /* 0x000000040d067c25 */ /* 0x000fc8000f8e0006 */
[----:B------:R-:W-:Y:S01]  /*0f60*/  IMAD R13, R13, UR5, R12 ;  /* 0x000000050d0d7c24 */ /* 0x000fe2000f8e020c */
[----:B---3--:R-:W-:-:S04]  /*0f70*/  LEA R12, P2, R6, UR8, 0x1 ;  /* 0x00000008060c7c11 */ /* 0x008fc8000f8408ff */
[----:B------:R-:W-:-:S04]  /*0f80*/  IADD3 R7, PT, PT, R7, R13, RZ ;  /* 0x0000000d07077210 */ /* 0x000fc80007ffe0ff */
[----:B------:R-:W-:-:S05]  /*0f90*/  LEA.HI.X R13, R6, UR9, R7, 0x1, P2 ;  /* 0x00000009060d7c11 */ /* 0x000fca00090f0c07 */
[----:B-1----:R2:W-:Y:S02]  /*0fa0*/  STG.E.128 desc[UR6][R12.64], R8 ;  /* 0x000000080c007986 */ /* 0x0025e4000c101d06 */
.L_x_93:
[----:B------:R-:W-:Y:S05]  /*0fb0*/  BSYNC.RECONVERGENT B0 ;  /* 0x0000000000007941 */ /* 0x000fea0003800200 */
.L_x_92:
[----:B-12---:R1:W2:Y:S01]  /*0fc0*/  LDS.128 R8, [R0+0x8400] ;  /* 0x0084000000087984 */ /* 0x0062a20000000c00 */
[----:B------:R-:W-:Y:S04]  /*0fd0*/  BSSY.RECONVERGENT B0, `(.L_x_94) ;  /* 0x000000f000007945 */ /* 0x000fe80003800200 */
[----:B------:R-:W-:Y:S05]  /*0fe0*/  @P1 BRA `(.L_x_95) ;  /* 0x0000000000341947 */ /* 0x000fea0003800000 */
[----:B------:R-:W3:Y:S01]  /*0ff0*/  LDCU.64 UR4, c[0x0][0x3c0] ;  /* 0x00007800ff0477ac */ /* 0x000ee20008000a00 */
[----:B------:R-:W-:Y:S02]  /*1000*/  IADD3 R13, P1, PT, R36, 0x20, RZ ;  /* 0x00000020240d7810 */ /* 0x000fe40007f3e0ff */
[----:B------:R-:W-:Y:S01]  /*1010*/  MOV R7, R5 ;  /* 0x0000000500077202 */ /* 0x000fe20000000f00 */
[----:B------:R-:W4:Y:S02]  /*1020*/  LDCU.64 UR8, c[0x0][0x3a8] ;  /* 0x00007500ff0877ac */ /* 0x000f240008000a00 */
[----:B------:R-:W-:-:S04]  /*1030*/  IMAD.X R6, RZ, RZ, R37, P1 ;  /* 0x000000ffff067224 */ /* 0x000fc800008e0625 */
[----:B---3--:R-:W-:Y:S02]  /*1040*/  IMAD R12, R6, UR4, RZ ;  /* 0x00000004060c7c24 */ /* 0x008fe4000f8e02ff */
[----:B------:R-:W-:-:S04]  /*1050*/  IMAD.MOV.U32 R6, RZ, RZ, R2 ;  /* 0x000000ffff067224 */ /* 0x000fc800078e0002 */
[----:B------:R-:W-:-:S04]  /*1060*/  IMAD.WIDE.U32 R6, R13, UR4, R6 ;  /* 0x000000040d067c25 */ /* 0x000fc8000f8e0006 */
[----:B------:R-:W-:Y:S01]  /*1070*/  IMAD R13, R13, UR5, R12 ;  /* 0x000000050d0d7c24 */ /* 0x000fe2000f8e020c */
[----:B----4-:R-:W-:-:S03]  /*1080*/  LEA R12, P1, R6, UR8, 0x1 ;  /* 0x00000008060c7c11 */ /* 0x010fc6000f8208ff */
[----:B------:R-:W-:-:S05]  /*1090*/  IMAD.IADD R7, R7, 0x1, R13 ;  /* 0x0000000107077824 */ /* 0x000fca00078e020d */
[----:B------:R-:W-:-:S05]  /*10a0*/  LEA.HI.X R13, R6, UR9, R7, 0x1, P1 ;  /* 0x00000009060d7c11 */ /* 0x000fca00088f0c07 */
[----:B--2---:R3:W-:Y:S02]  /*10b0*/  STG.E.128 desc[UR6][R12.64], R8 ;  /* 0x000000080c007986 */ /* 0x0047e4000c101d06 */
.L_x_95:
[----:B------:R-:W-:Y:S05]  /*10c0*/  BSYNC.RECONVERGENT B0 ;  /* 0x0000000000007941 */ /* 0x000fea0003800200 */
.L_x_94:
[----:B--23--:R2:W3:Y:S01]  /*10d0*/  LDS.128 R8, [R0+0x8600] ;  /* 0x0086000000087984 */ /* 0x00c4e20000000c00 */
[----:B------:R-:W-:Y:S05]  /*10e0*/  @P0 EXIT ;  /* 0x000000000000094d */ /* 0x000fea0003800000 */
[----:B------:R-:W4:Y:S01]  /*10f0*/  LDCU.64 UR4, c[0x0][0x3c0] ;  /* 0x00007800ff0477ac */ /* 0x000f220008000a00 */
[----:B------:R-:W-:Y:S02]  /*1100*/  IADD3 R7, P0, PT, R36, 0x30, RZ ;  /* 0x0000003024077810 */ /* 0x000fe40007f1e0ff */
[----:B------:R-:W-:Y:S01]  /*1110*/  MOV R3, R5 ;  /* 0x0000000500037202 */ /* 0x000fe20000000f00 */
[----:B------:R-:W5:Y:S02]  /*1120*/  LDCU.64 UR8, c[0x0][0x3a8] ;  /* 0x00007500ff0877ac */ /* 0x000f640008000a00 */
[----:B------:R-:W-:-:S04]  /*1130*/  IMAD.X R36, RZ, RZ, R37, P0 ;  /* 0x000000ffff247224 */ /* 0x000fc800000e0625 */
[----:B----4-:R-:W-:Y:S02]  /*1140*/  IMAD R36, R36, UR4, RZ ;  /* 0x0000000424247c24 */ /* 0x010fe4000f8e02ff */
[----:B------:R-:W-:-:S04]  /*1150*/  IMAD.WIDE.U32 R2, R7, UR4, R2 ;  /* 0x0000000407027c25 */ /* 0x000fc8000f8e0002 */
[----:B------:R-:W-:Y:S01]  /*1160*/  IMAD R7, R7, UR5, R36 ;  /* 0x0000000507077c24 */ /* 0x000fe2000f8e0224 */
[----:B-----5:R-:W-:-:S03]  /*1170*/  LEA R4, P0, R2, UR8, 0x1 ;  /* 0x0000000802047c11 */ /* 0x020fc6000f8008ff */
[----:B------:R-:W-:-:S05]  /*1180*/  IMAD.IADD R3, R3, 0x1, R7 ;  /* 0x0000000103037824 */ /* 0x000fca00078e0207 */
[----:B------:R-:W-:-:S05]  /*1190*/  LEA.HI.X R5, R2, UR9, R3, 0x1, P0 ;  /* 0x0000000902057c11 */ /* 0x000fca00080f0c03 */
[----:B---3--:R-:W-:Y:S01]  /*11a0*/  STG.E.128 desc[UR6][R4.64], R8 ;  /* 0x0000000804007986 */ /* 0x008fe2000c101d06 */
[----:B------:R-:W-:Y:S05]  /*11b0*/  EXIT ;  /* 0x000000000000794d */ /* 0x000fea0003800000 */
.L_x_96:
        /* <DEDUP_REMOVED lines=12> */
.L_x_157:


//--------------------- .text._ZN7cutlass13device_kernelIN5flash19enable_sm80_to_sm89INS1_16FlashAttnBwdSm80INS1_25CollectiveMainloopBwdSm80ILi2ELi2EN4cute5tupleIJNS5_1CILi64EEENS7_ILi128EEES9_EEENS_6half_tEfNS_4arch4Sm80ELb1ELb0ELb1ELb1ELb1ELb0ELb0ELb0ELi2ELi2ELi2ELi2ELb0EEENS1_24CollectiveEpilogueBwdGQAISA_fSD_Li256ELb1ELb1EEENS1_25SingleTileBwdLPTSchedulerILb1ELi128ELb1EEEEEEEEEvNT_6ParamsE --------------------------
	.section	.text._ZN7cutlass13device_kernelIN5flash19enable_sm80_to_sm89INS1_16FlashAttnBwdSm80INS1_25CollectiveMainloopBwdSm80ILi2ELi2EN4cute5tupleIJNS5_1CILi64EEENS7_ILi128EEES9_EEENS_6half_tEfNS_4arch4Sm80ELb1ELb0ELb1ELb1ELb1ELb0ELb0ELb0ELi2ELi2ELi2ELi2ELb0EEENS1_24CollectiveEpilogueBwdGQAISA_fSD_Li256ELb1ELb1EEENS1_25SingleTileBwdLPTSchedulerILb1ELi128ELb1EEEEEEEEEvNT_6ParamsE,"ax",@progbits
	.align	128
.text._ZN7cutlass13device_kernelIN5flash19enable_sm80_to_sm89INS1_16FlashAttnBwdSm80INS1_25CollectiveMainloopBwdSm80ILi2ELi2EN4cute5tupleIJNS5_1CILi64EEENS7_ILi128EEES9_EEENS_6half_tEfNS_4arch4Sm80ELb1ELb0ELb1ELb1ELb1ELb0ELb0ELb0ELi2ELi2ELi2ELi2ELb0EEENS1_24CollectiveEpilogueBwdGQAISA_fSD_Li256ELb1ELb1EEENS1_25SingleTileBwdLPTSchedulerILb1ELi128ELb1EEEEEEEEEvNT_6ParamsE:
        .type           _ZN7cutlass13device_kernelIN5flash19enable_sm80_to_sm89INS1_16FlashAttnBwdSm80INS1_25CollectiveMainloopBwdSm80ILi2ELi2EN4cute5tupleIJNS5_1CILi64EEENS7_ILi128EEES9_EEENS_6half_tEfNS_4arch4Sm80ELb1ELb0ELb1ELb1ELb1ELb0ELb0ELb0ELi2ELi2ELi2ELi2ELb0EEENS1_24CollectiveEpilogueBwdGQAISA_fSD_Li256ELb1ELb1EEENS1_25SingleTileBwdLPTSchedulerILb1ELi128ELb1EEEEEEEEEvNT_6ParamsE,@function
        .size           _ZN7cutlass13device_kernelIN5flash19enable_sm80_to_sm89INS1_16FlashAttnBwdSm80INS1_25CollectiveMainloopBwdSm80ILi2ELi2EN4cute5tupleIJNS5_1CILi64EEENS7_ILi128EEES9_EEENS_6half_tEfNS_4arch4Sm80ELb1ELb0ELb1ELb1ELb1ELb0ELb0ELb0ELi2ELi2ELi2ELi2ELb0EEENS1_24CollectiveEpilogueBwdGQAISA_fSD_Li256ELb1ELb1EEENS1_25SingleTileBwdLPTSchedulerILb1ELi128ELb1EEEEEEEEEvNT_6ParamsE,(.L_x_158 - _ZN7cutlass13device_kernelIN5flash19enable_sm80_to_sm89INS1_16FlashAttnBwdSm80INS1_25CollectiveMainloopBwdSm80ILi2ELi2EN4cute5tupleIJNS5_1CILi64EEENS7_ILi128EEES9_EEENS_6half_tEfNS_4arch4Sm80ELb1ELb0ELb1ELb1ELb1ELb0ELb0ELb0ELi2ELi2ELi2ELi2ELb0EEENS1_24CollectiveEpilogueBwdGQAISA_fSD_Li256ELb1ELb1EEENS1_25SingleTileBwdLPTSchedulerILb1ELi128ELb1EEEEEEEEEvNT_6ParamsE)
        .other          _ZN7cutlass13device_kernelIN5flash19enable_sm80_to_sm89INS1_16FlashAttnBwdSm80INS1_25CollectiveMainloopBwdSm80ILi2ELi2EN4cute5tupleIJNS5_1CILi64EEENS7_ILi128EEES9_EEENS_6half_tEfNS_4arch4Sm80ELb1ELb0ELb1ELb1ELb1ELb0ELb0ELb0ELi2ELi2ELi2ELi2ELb0EEENS1_24CollectiveEpilogueBwdGQAISA_fSD_Li256ELb1ELb1EEENS1_25SingleTileBwdLPTSchedulerILb1ELi128ELb1EEEEEEEEEvNT_6ParamsE,@"STO_CUDA_ENTRY STV_DEFAULT"
_ZN7cutlass13device_kernelIN5flash19enable_sm80_to_sm89INS1_16FlashAttnBwdSm80INS1_25CollectiveMainloopBwdSm80ILi2ELi2EN4cute5tupleIJNS5_1CILi64EEENS7_ILi128EEES9_EEENS_6half_tEfNS_4arch4Sm80ELb1ELb0ELb1ELb1ELb1ELb0ELb0ELb0ELi2ELi2ELi2ELi2ELb0EEENS1_24CollectiveEpilogueBwdGQAISA_fSD_Li256ELb1ELb1EEENS1_25SingleTileBwdLPTSchedulerILb1ELi128ELb1EEEEEEEEEvNT_6ParamsE:
[----:B------:R-:W-:Y:S01]  /*0000*/  LDC R1, c[0x0][0x37c] ;  /* 0x0000df00ff017b82 */ /* 0x000fe20000000800 */
[----:B------:R-:W-:Y:S05]  /*0010*/  EXIT ;  /* 0x000000000000794d */ /* 0x000fea0003800000 */
.L_x_97:
        /* <DEDUP_REMOVED lines=14> */
.L_x_158:


//--------------------- .text._ZN7cutlass13device_kernelIN5flash22FlashAttnBwdPreprocessIN4cute5tupleIJNS3_1CILi64EEENS5_ILi128EEEEEENS_6half_tEfNS_4arch4Sm80ELb1ELb1EEEEEvNT_6ParamsE --------------------------
	.section	.text._ZN7cutlass13device_kernelIN5flash22FlashAttnBwdPreprocessIN4cute5tupleIJNS3_1CILi64EEENS5_ILi128EEEEEENS_6half_tEfNS_4arch4Sm80ELb1ELb1EEEEEvNT_6ParamsE,"ax",@progbits
	.align	128
.text._ZN7cutlass13device_kernelIN5flash22FlashAttnBwdPreprocessIN4cute5tupleIJNS3_1CILi64EEENS5_ILi128EEEEEENS_6half_tEfNS_4arch4Sm80ELb1ELb1EEEEEvNT_6ParamsE:
        .type           _ZN7cutlass13device_kernelIN5flash22FlashAttnBwdPreprocessIN4cute5tupleIJNS3_1CILi64EEENS5_ILi128EEEEEENS_6half_tEfNS_4arch4Sm80ELb1ELb1EEEEEvNT_6ParamsE,@function
        .size           _ZN7cutlass13device_kernelIN5flash22FlashAttnBwdPreprocessIN4cute5tupleIJNS3_1CILi64EEENS5_ILi128EEEEEENS_6half_tEfNS_4arch4Sm80ELb1ELb1EEEEEvNT_6ParamsE,(.L_x_159 - _ZN7cutlass13device_kernelIN5flash22FlashAttnBwdPreprocessIN4cute5tupleIJNS3_1CILi64EEENS5_ILi128EEEEEENS_6half_tEfNS_4arch4Sm80ELb1ELb1EEEEEvNT_6ParamsE)
        .other          _ZN7cutlass13device_kernelIN5flash22FlashAttnBwdPreprocessIN4cute5tupleIJNS3_1CILi64EEENS5_ILi128EEEEEENS_6half_tEfNS_4arch4Sm80ELb1ELb1EEEEEvNT_6ParamsE,@"STO_CUDA_ENTRY STV_DEFAULT"
_ZN7cutlass13device_kernelIN5flash22FlashAttnBwdPreprocessIN4cute5tupleIJNS3_1CILi64EEENS5_ILi128EEEEEENS_6half_tEfNS_4arch4Sm80ELb1ELb1EEEEEvNT_6ParamsE:
[----:B------:R-:W-:Y:S08]  /*0000*/  LDC R1, c[0x0][0x37c] ;  /* 0x0000df00ff017b82 */ /* 0x000ff00000000800 */
[----:B------:R-:W0:Y:S01]  /*0010*/  LDC.64 R6, c[0x0][0x460] ;  /* 0x00011800ff067b82 */ /* 0x000e220000000a00 */
[----:B------:R-:W1:Y:S01]  /*0020*/  S2R R0, SR_CTAID.X ;  /* 0x0000000000007919 */ /* 0x000e620000002500 */
[----:B------:R-:W2:Y:S01]  /*0030*/  LDCU.64 UR4, c[0x0][0x358] ;  /* 0x00006b00ff0477ac */ /* 0x000ea20008000a00 */
[----:B------:R-:W3:Y:S05]  /*0040*/  S2R R2, SR_CTAID.Z ;  /* 0x0000000000027919 */ /* 0x000eea0000002700 */
[----:B------:R-:W4:Y:S01]  /*0050*/  S2UR UR6, SR_CTAID.Y ;  /* 0x00000000000679c3 */ /* 0x000f220000002600 */
[----:B0-----:R-:W-:-:S04]  /*0060*/  ISETP.NE.U32.AND P0, PT, R6, RZ, PT ;  /* 0x000000ff0600720c */ /* 0x001fc80003f05070 */
[----:B------:R-:W-:-:S13]  /*0070*/  ISETP.NE.AND.EX P3, PT, R7, RZ, PT, P0 ;  /* 0x000000ff0700720c */ /* 0x000fda0003f65300 */
[----:B-1234-:R-:W-:Y:S05]  /*0080*/  @P3 BRA `(.L_x_98) ;  /* 0x0000000000243947 */ /* 0x01efea0003800000 */
[----:B------:R-:W0:Y:S01]  /*0090*/  LDCU.64 UR8, c[0x0][0x468] ;  /* 0x00008d00ff0877ac */ /* 0x000e220008000a00 */
[----:B------:R-:W-:Y:S01]  /*00a0*/  HFMA2 R3, -RZ, RZ, 0, 0 ;  /* 0x00000000ff037431 */ /* 0x000fe200000001ff */
[----:B------:R-:W-:Y:S01]  /*00b0*/  CS2R R42, SRZ ;  /* 0x00000000002a7805 */ /* 0x000fe2000001ff00 */
[----:B------:R-:W1:Y:S01]  /*00c0*/  LDCU UR7, c[0x0][0x388] ;  /* 0x00007100ff0777ac */ /* 0x000e620008000800 */
[----:B0-----:R-:W-:-:S04]  /*00d0*/  UISETP.NE.U32.AND UP0, UPT, UR8, URZ, UPT ;  /* 0x000000ff0800728c */ /* 0x001fc8000bf05070 */
[----:B------:R-:W-:Y:S01]  /*00e0*/  UISETP.NE.AND.EX UP0, UPT, UR9, URZ, UPT, UP0 ;  /* 0x000000ff0900728c */ /* 0x000fe2000bf05300 */
[----:B-1----:R-:W-:-:S08]  /*00f0*/  MOV R53, UR7 ;  /* 0x0000000700357c02 */ /* 0x002fd00008000f00 */
[----:B------:R-:W-:Y:S05]  /*0100*/  BRA.U !UP0, `(.L_x_99) ;  /* 0x00000001084c7547 */ /* 0x000fea000b800000 */
[----:B------:R-:W-:Y:S05]  /*0110*/  BRA `(.L_x_100) ;  /* 0x0000000000307947 */ /* 0x000fea0003800000 */
.L_x_98:
[----:B------:R-:W0:Y:S01]  /*0120*/  LDC.64 R4, c[0x0][0x460] ;  /* 0x00011800ff047b82 */ /* 0x000e220000000a00 */
[----:B------:R-:W1:Y:S01]  /*0130*/  LDCU.64 UR8, c[0x0][0x468] ;  /* 0x00008d00ff0877ac */ /* 0x000e620008000a00 */
[----:B0-----:R-:W-:-:S05]  /*0140*/  IMAD.WIDE.U32 R4, R2, 0x4, R4 ;  /* 0x0000000402047825 */ /* 0x001fca00078e0004 */
[----:B------:R-:W2:Y:S01]  /*0150*/  LDG.E R42, desc[UR4][R4.64] ;  /* 0x00000004042a7981 */ /* 0x000ea2000c1e1900 */
[----:B-1----:R-:W-:-:S04]  /*0160*/  UISETP.NE.U32.AND UP0, UPT, UR8, URZ, UPT ;  /* 0x000000ff0800728c */ /* 0x002fc8000bf05070 */
[----:B------:R-:W-:Y:S01]  /*0170*/  UISETP.NE.AND.EX UP0, UPT, UR9, URZ, UPT, UP0 ;  /* 0x000000ff0900728c */ /* 0x000fe2000bf05300 */
[----:B--2---:R-:W-:Y:S02]  /*0180*/  LEA R3, R2, R42, 0x6 ;  /* 0x0000002a02037211 */ /* 0x004fe400078e30ff */
[----:B------:R-:W-:Y:S02]  /*0190*/  SHF.R.S32.HI R43, RZ, 0x1f, R42 ;  /* 0x0000001fff2b7819 */ /* 0x000fe4000001142a */
[----:B------:R-:W-:-:S04]  /*01a0*/  SHF.R.S32.HI R6, RZ, 0x1f, R3 ;  /* 0x0000001fff067819 */ /* 0x000fc80000011403 */
[----:B------:R-:W-:-:S04]  /*01b0*/  LEA.HI R3, R6, R3, RZ, 0x6 ;  /* 0x0000000306037211 */ /* 0x000fc800078f30ff */
[----:B------:R-:W-:Y:S01]  /*01c0*/  LOP3.LUT R3, R3, 0xffffffc0, RZ, 0xc0, !PT ;  /* 0xffffffc003037812 */ /* 0x000fe200078ec0ff */
[----:B------:R-:W-:Y:S06]  /*01d0*/  BRA.U !UP0, `(.L_x_101) ;  /* 0x0000000108107547 */ /* 0x000fec000b800000 */
.L_x_100:
[----:B------:R-:W0:Y:S02]  /*01e0*/  LDC.64 R4, c[0x0][0x468] ;  /* 0x00011a00ff047b82 */ /* 0x000e240000000a00 */
[----:B0-----:R-:W-:-:S05]  /*01f0*/  IMAD.WIDE.U32 R4, R2, 0x4, R4 ;  /* 0x0000000402047825 */ /* 0x001fca00078e0004 */
[----:B------:R0:W5:Y:S01]  /*0200*/  LDG.E R53, desc[UR4][R4.64] ;  /* 0x0000000404357981 */ /* 0x000162000c1e1900 */
[----:B------:R-:W-:Y:S05]  /*0210*/  BRA `(.L_x_99) ;  /* 0x0000000000087947 */ /* 0x000fea0003800000 */
.L_x_101:
[----:B------:R-:W2:Y:S02]  /*0220*/  LDG.E R5, desc[UR4][R4.64+0x4] ;  /* 0x0000040404057981 */ /* 0x000ea4000c1e1900 */
[----:B--2---:R-:W-:-:S07]  /*0230*/  IADD3 R53, PT, PT, -R42, R5, RZ ;  /* 0x000000052a357210 */ /* 0x004fce0007ffe1ff */
.L_x_99:
[----:B0-----:R-:W0:Y:S01]  /*0240*/  S2R R4, SR_TID.X ;  /* 0x0000000000047919 */ /* 0x001e220000002100 */
[----:B------:R-:W-:Y:S02]  /*0250*/  SHF.L.U32 R5, R0, 0x6, RZ ;  /* 0x0000000600057819 */ /* 0x000fe400000006ff */
[----:B------:R-:W-:Y:S02]  /*0260*/  ISETP.NE.AND.EX P0, PT, R7, RZ, PT, P0 ;  /* 0x000000ff0700720c */ /* 0x000fe40003f05300 */
[----:B-----5:R-:W-:-:S13]  /*0270*/  ISETP.GT.AND P1, PT, R53, R5, PT ;  /* 0x000000053500720c */ /* 0x020fda0003f24270 */
[----:B------:R-:W-:Y:S05]  /*0280*/  @!P1 EXIT P0 ;  /* 0x000000000000994d */ /* 0x000fea0000000000 */
[----:B------:R-:W1:Y:S01]  /*0290*/  LDCU UR7, c[0x0][0x38c] ;  /* 0x00007180ff0777ac */ /* 0x000e620008000800 */
[----:B------:R-:W2:Y:S01]  /*02a0*/  LDC.64 R10, c[0x0][0x3a0] ;  /* 0x0000e800ff0a7b82 */ /* 0x000ea20000000a00 */
[----:B0-----:R-:W-:Y:S02]  /*02b0*/  SHF.L.U32 R44, R4, 0x3, RZ ;  /* 0x00000003042c7819 */ /* 0x001fe400000006ff */
[----:B------:R-:W-:Y:S02]  /*02c0*/  SHF.R.U32.HI R6, RZ, 0x4, R4 ;  /* 0x00000004ff067819 */ /* 0x000fe40000011604 */
[----:B------:R-:W-:Y:S02]  /*02d0*/  LOP3.LUT R44, R44, 0x78, RZ, 0xc0, !PT ;  /* 0x000000782c2c7812 */ /* 0x000fe400078ec0ff */
[----:B------:R-:W-:Y:S01]  /*02e0*/  IADD3 R7, PT, PT, -R5, R53, RZ ;  /* 0x0000003505077210 */ /* 0x000fe20007ffe1ff */
[----:B------:R-:W0:Y:S01]  /*02f0*/  LDC.64 R14, c[0x0][0x3c0] ;  /* 0x0000f000ff0e7b82 */ /* 0x000e220000000a00 */
[----:B------:R-:W-:-:S02]  /*0300*/  IADD3 R40, PT, PT, R6, 0x10, RZ ;  /* 0x0000001006287810 */ /* 0x000fc40007ffe0ff */
[----:B------:R-:W-:Y:S02]  /*0310*/  MOV R45, RZ ;  /* 0x000000ff002d7202 */ /* 0x000fe40000000f00 */
[----:B------:R-:W-:Y:S02]  /*0320*/  IADD3 R34, P4, PT, R6, R42, RZ ;  /* 0x0000002a06227210 */ /* 0x000fe40007f9e0ff */
[----:B------:R-:W-:Y:S01]  /*0330*/  SEL R41, R2, RZ, !P3 ;  /* 0x000000ff02297207 */ /* 0x000fe20005800000 */
[----:B------:R-:W3:Y:S01]  /*0340*/  LDC.64 R22, c[0x0][0x3a8] ;  /* 0x0000ea00ff167b82 */ /* 0x000ee20000000a00 */
[----:B-1----:R-:W-:Y:S02]  /*0350*/  ISETP.GE.AND P0, PT, R44, UR7, PT ;  /* 0x000000072c007c0c */ /* 0x002fe4000bf06270 */
[----:B------:R-:W-:Y:S02]  /*0360*/  IADD3.X R35, PT, PT, RZ, R43, RZ, P4, !PT ;  /* 0x0000002bff237210 */ /* 0x000fe400027fe4ff */
[----:B------:R-:W-:-:S02]  /*0370*/  ISETP.GE.OR P1, PT, R40, R7, P0 ;  /* 0x000000072800720c */ /* 0x000fc40000726670 */
[----:B------:R-:W-:Y:S01]  /*0380*/  ISETP.GE.OR P2, PT, R6, R7, P0 ;  /* 0x000000070600720c */ /* 0x000fe20000746670 */
[----:B--2---:R-:W-:Y:S01]  /*0390*/  IMAD.WIDE.U32 R8, R10, UR6, R44 ;  /* 0x000000060a087c25 */ /* 0x004fe2000f8e002c */
[----:B------:R-:W1:Y:S01]  /*03a0*/  LDC.64 R30, c[0x0][0x3b8] ;  /* 0x0000ee00ff1e7b82 */ /* 0x000e620000000a00 */
[----:B------:R-:W-:Y:S02]  /*03b0*/  IADD3 R52, PT, PT, R6, 0x30, RZ ;  /* 0x0000003006347810 */ /* 0x000fe40007ffe0ff */
[----:B------:R-:W-:Y:S02]  /*03c0*/  IMAD R9, R11, UR6, R9 ;  /* 0x000000060b097c24 */ /* 0x000fe4000f8e0209 */
[----:B------:R-:W-:-:S03]  /*03d0*/  IMAD.WIDE.U32 R34, R0, 0x40, R34 ;  /* 0x0000004000227825 */ /* 0x000fc600078e0022 */
[----:B------:R-:W2:Y:S01]  /*03e0*/  LDC.64 R10, c[0x0][0x3c8] ;  /* 0x0000f200ff0a7b82 */ /* 0x000ea20000000a00 */
[----:B0-----:R-:W-:Y:S01]  /*03f0*/  IMAD.WIDE.U32 R12, R14, UR6, R44 ;  /* 0x000000060e0c7c25 */ /* 0x001fe2000f8e002c */
[----:B------:R-:W-:Y:S02]  /*0400*/  IADD3 R45, PT, PT, R6, 0x20, RZ ;  /* 0x00000020062d7810 */ /* 0x000fe40007ffe0ff */
[----:B------:R-:W-:Y:S01]  /*0410*/  @!P1 IADD3 R19, P4, PT, R34, 0x10, RZ ;  /* 0x0000001022139810 */ /* 0x000fe20007f9e0ff */
[----:B------:R-:W-:Y:S01]  /*0420*/  IMAD R13, R15, UR6, R13 ;  /* 0x000000060f0d7c24 */ /* 0x000fe2000f8e020d */
[-C--:B------:R-:W-:Y:S01]  /*0430*/  ISETP.GE.OR P3, PT, R45, R7.reuse, P0 ;  /* 0x000000072d00720c */ /* 0x080fe20000766670 */
[C---:B---3--:R-:W-:Y:S01]  /*0440*/  IMAD.WIDE.U32 R32, R41.reuse, R22, R8 ;  /* 0x0000001629207225 */ /* 0x048fe200078e0008 */
[----:B------:R-:W0:Y:S01]  /*0450*/  @!P1 LDC.64 R36, c[0x0][0x398] ;  /* 0x0000e600ff249b82 */ /* 0x000e220000000a00 */
[----:B------:R-:W-:Y:S02]  /*0460*/  ISETP.GE.OR P0, PT, R52, R7, P0 ;  /* 0x000000073400720c */ /* 0x000fe40000706670 */
[----:B------:R-:W-:Y:S01]  /*0470*/  @!P1 IADD3.X R9, PT, PT, RZ, R35, RZ, P4, !PT ;  /* 0x00000023ff099210 */ /* 0x000fe200027fe4ff */
[----:B------:R-:W-:Y:S01]  /*0480*/  IMAD R23, R41, R23, R33 ;  /* 0x0000001729177224 */ /* 0x000fe200078e0221 */
[----:B------:R-:W-:-:S02]  /*0490*/  @!P1 IADD3 R27, P5, PT, R34, 0x10, RZ ;  /* 0x00000010221b9810 */ /* 0x000fc40007fbe0ff */
[-C--:B------:R-:W-:Y:S01]  /*04a0*/  @!P1 MOV R22, R32.reuse ;  /* 0x0000002000169202 */ /* 0x080fe20000000f00 */
[----:B------:R-:W3:Y:S01]  /*04b0*/  @!P2 LDC.64 R20, c[0x0][0x398] ;  /* 0x0000e600ff14ab82 */ /* 0x000ee20000000a00 */
[----:B------:R-:W-:Y:S02]  /*04c0*/  @!P2 MOV R8, R32 ;  /* 0x000000200008a202 */ /* 0x000fe40000000f00 */
[-C--:B------:R-:W-:Y:S02]  /*04d0*/  @!P3 MOV R59, R23.reuse ;  /* 0x00000017003bb202 */ /* 0x080fe40000000f00 */
[C---:B------:R-:W-:Y:S02]  /*04e0*/  @!P3 IADD3 R26, P6, PT, R34.reuse, 0x20, RZ ;  /* 0x00000020221ab810 */ /* 0x040fe40007fde0ff */
[----:B------:R-:W-:Y:S01]  /*04f0*/  @!P0 MOV R33, R23 ;  /* 0x0000001700218202 */ /* 0x000fe20000000f00 */
[C---:B--2---:R-:W-:Y:S01]  /*0500*/  IMAD.WIDE.U32 R24, R41.reuse, R10, R12 ;  /* 0x0000000a29187225 */ /* 0x044fe200078e000c */
[----:B------:R-:W-:Y:S01]  /*0510*/  @!P1 IADD3.X R13, PT, PT, RZ, R35, RZ, P5, !PT ;  /* 0x00000023ff0d9210 */ /* 0x000fe20002ffe4ff */
[----:B------:R-:W2:Y:S01]  /*0520*/  LDC.64 R14, c[0x0][0x3b8] ;  /* 0x0000ee00ff0e7b82 */ /* 0x000ea20000000a00 */
[C---:B------:R-:W-:Y:S01]  /*0530*/  @!P3 IADD3 R48, P4, PT, R34.reuse, 0x20, RZ ;  /* 0x000000202230b810 */ /* 0x040fe20007f9e0ff */
[----:B------:R-:W-:Y:S01]  /*0540*/  IMAD R25, R41, R11, R25 ;  /* 0x0000000b29197224 */ /* 0x000fe200078e0219 */
[----:B------:R-:W-:Y:S01]  /*0550*/  @!P0 IADD3 R55, P5, PT, R34, 0x30, RZ ;  /* 0x0000003022378810 */ /* 0x000fe20007fbe0ff */
[----:B-1----:R-:W-:Y:S01]  /*0560*/  @!P1 IMAD R12, R13, R30, RZ ;  /* 0x0000001e0d0c9224 */ /* 0x002fe200078e02ff */
[----:B------:R-:W-:Y:S01]  /*0570*/  @!P3 IADD3.X R50, PT, PT, RZ, R35, RZ, P4, !PT ;  /* 0x00000023ff32b210 */ /* 0x000fe200027fe4ff */
[-C--:B0-----:R-:W-:Y:S01]  /*0580*/  @!P1 IMAD R10, R9, R36.reuse, RZ ;  /* 0x00000024090a9224 */ /* 0x081fe200078e02ff */
[----:B------:R-:W-:Y:S01]  /*0590*/  @!P2 MOV R9, R23 ;  /* 0x000000170009a202 */ /* 0x000fe20000000f00 */
[----:B------:R-:W-:Y:S01]  /*05a0*/  @!P1 IMAD.WIDE.U32 R22, R19, R36, R22 ;  /* 0x0000002413169225 */ /* 0x000fe200078e0016 */
[----:B------:R-:W0:Y:S01]  /*05b0*/  @!P1 LDC.64 R16, c[0x0][0x380] ;  /* 0x0000e000ff109b82 */ /* 0x000e220000000a00 */
[----:B------:R-:W-:-:S02]  /*05c0*/  @!P0 IADD3.X R28, PT, PT, RZ, R35, RZ, P5, !PT ;  /* 0x00000023ff1c8210 */ /* 0x000fc40002ffe4ff */
[----:B------:R-:W-:Y:S01]  /*05d0*/  @!P1 IMAD R37, R19, R37, R10 ;  /* 0x0000002513259224 */ /* 0x000fe200078e020a */
[----:B------:R-:W-:Y:S01]  /*05e0*/  @!P3 MOV R58, R32 ;  /* 0x00000020003ab202 */ /* 0x000fe20000000f00 */
[----:B---3--:R-:W-:Y:S02]  /*05f0*/  @!P2 IMAD R10, R35, R20, RZ ;  /* 0x00000014230aa224 */ /* 0x008fe400078e02ff */
[----:B------:R-:W-:Y:S01]  /*0600*/  @!P1 IMAD.WIDE.U32 R18, R27, R30, R24 ;  /* 0x0000001e1b129225 */ /* 0x000fe200078e0018 */
[----:B------:R-:W1:Y:S01]  /*0610*/  LDC.64 R46, c[0x0][0x3b0] ;  /* 0x0000ec00ff2e7b82 */ /* 0x000e620000000a00 */
[----:B------:R-:W-:Y:S02]  /*0620*/  @!P1 IADD3 R23, PT, PT, R23, R37, RZ ;  /* 0x0000002517179210 */ /* 0x000fe40007ffe0ff */
[C---:B------:R-:W-:Y:S02]  /*0630*/  @!P2 IMAD R30, R34.reuse, R21, R10 ;  /* 0x00000015221ea224 */ /* 0x040fe400078e020a */
[----:B------:R-:W-:-:S03]  /*0640*/  @!P2 IMAD.WIDE.U32 R20, R34, R20, R8 ;  /* 0x000000142214a225 */ /* 0x000fc600078e0008 */
[----:B------:R-:W3:Y:S01]  /*0650*/  @!P3 LDC.64 R8, c[0x0][0x398] ;  /* 0x0000e600ff08bb82 */ /* 0x000ee20000000a00 */
[----:B------:R-:W-:Y:S01]  /*0660*/  @!P1 IMAD R31, R27, R31, R12 ;  /* 0x0000001f1b1f9224 */ /* 0x000fe200078e020c */
[----:B------:R-:W-:Y:S01]  /*0670*/  @!P3 IADD3.X R27, PT, PT, RZ, R35, RZ, P6, !PT ;  /* 0x00000023ff1bb210 */ /* 0x000fe200037fe4ff */
[----:B--2---:R-:W-:Y:S01]  /*0680*/  @!P2 IMAD R29, R35, R14, RZ ;  /* 0x0000000e231da224 */ /* 0x004fe200078e02ff */
[----:B------:R-:W-:Y:S02]  /*0690*/  @!P2 IADD3 R30, PT, PT, R21, R30, RZ ;  /* 0x0000001e151ea210 */ /* 0x000fe40007ffe0ff */
[C---:B------:R-:W-:Y:S01]  /*06a0*/  @!P0 IADD3 R49, P6, PT, R34.reuse, 0x30, RZ ;  /* 0x0000003022318810 */ /* 0x040fe20007fde0ff */
[----:B------:R-:W-:Y:S01]  /*06b0*/  @!P2 IMAD R29, R34, R15, R29 ;  /* 0x0000000f221da224 */ /* 0x000fe200078e021d */
[----:B------:R-:W2:Y:S01]  /*06c0*/  @!P2 LDC.64 R12, c[0x0][0x380] ;  /* 0x0000e000ff0cab82 */ /* 0x000ea20000000a00 */
[----:B0-----:R-:W-:Y:S01]  /*06d0*/  @!P1 LEA R56, P4, R22, R16, 0x1 ;  /* 0x0000001016389211 */ /* 0x001fe200078808ff */
[----:B------:R-:W-:Y:S01]  /*06e0*/  @!P2 IMAD.WIDE.U32 R14, R34, R14, R24 ;  /* 0x0000000e220ea225 */ /* 0x000fe200078e0018 */
[----:B------:R-:W-:-:S02]  /*06f0*/  @!P1 IADD3 R16, PT, PT, R19, R31, RZ ;  /* 0x0000001f13109210 */ /* 0x000fc40007ffe0ff */
[----:B------:R-:W-:Y:S02]  /*0700*/  @!P1 LEA.HI.X R57, R22, R17, R23, 0x1, P4 ;  /* 0x0000001116399211 */ /* 0x000fe400020f0c17 */
[----:B------:R-:W-:Y:S01]  /*0710*/  @!P2 IADD3 R29, PT, PT, R15, R29, RZ ;  /* 0x0000001d0f1da210 */ /* 0x000fe20007ffe0ff */
[----:B------:R-:W0:Y:S01]  /*0720*/  @!P0 LDC.64 R38, c[0x0][0x398] ;  /* 0x0000e600ff268b82 */ /* 0x000e220000000a00 */
[C---:B-1----:R-:W-:Y:S02]  /*0730*/  @!P1 LEA R46, P5, R18.reuse, R46, 0x1 ;  /* 0x0000002e122e9211 */ /* 0x042fe400078a08ff */
[----:B------:R-:W-:Y:S02]  /*0740*/  @!P0 IADD3.X R51, PT, PT, RZ, R35, RZ, P6, !PT ;  /* 0x00000023ff338210 */ /* 0x000fe400037fe4ff */
[----:B------:R-:W-:-:S03]  /*0750*/  @!P1 LEA.HI.X R47, R18, R47, R16, 0x1, P5 ;  /* 0x0000002f122f9211 */ /* 0x000fc600028f0c10 */
[----:B------:R-:W1:Y:S01]  /*0760*/  LDC.64 R10, c[0x0][0x3b0] ;  /* 0x0000ec00ff0a7b82 */ /* 0x000e620000000a00 */
[-C--:B---3--:R-:W-:Y:S02]  /*0770*/  @!P3 IMAD R27, R27, R8.reuse, RZ ;  /* 0x000000081b1bb224 */ /* 0x088fe400078e02ff */
[----:B------:R-:W-:-:S04]  /*0780*/  @!P3 IMAD.WIDE.U32 R58, R26, R8, R58 ;  /* 0x000000081a3ab225 */ /* 0x000fc800078e003a */
[----:B------:R-:W-:Y:S01]  /*0790*/  @!P3 IMAD R54, R26, R9, R27 ;  /* 0x000000091a36b224 */ /* 0x000fe200078e021b */
[C---:B--2---:R-:W-:Y:S01]  /*07a0*/  @!P2 LEA R18, P4, R20.reuse, R12, 0x1 ;  /* 0x0000000c1412a211 */ /* 0x044fe200078808ff */
[----:B------:R-:W2:Y:S01]  /*07b0*/  LDC.64 R26, c[0x0][0x3b8] ;  /* 0x0000ee00ff1a7b82 */ /* 0x000ea20000000a00 */
[----:B------:R-:W-:Y:S02]  /*07c0*/  CS2R R8, SRZ ;  /* 0x0000000000087805 */ /* 0x000fe4000001ff00 */
[----:B------:R-:W-:Y:S02]  /*07d0*/  @!P2 LEA.HI.X R19, R20, R13, R30, 0x1, P4 ;  /* 0x0000000d1413a211 */ /* 0x000fe400020f0c1e */
[----:B------:R-:W-:Y:S01]  /*07e0*/  CS2R R12, SRZ ;  /* 0x00000000000c7805 */ /* 0x000fe2000001ff00 */
[----:B0-----:R-:W-:Y:S02]  /*07f0*/  @!P0 IMAD R28, R28, R38, RZ ;  /* 0x000000261c1c8224 */ /* 0x001fe400078e02ff */
[----:B------:R-:W0:Y:S02]  /*0800*/  LDC.64 R30, c[0x0][0x3b8] ;  /* 0x0000ee00ff1e7b82 */ /* 0x000e240000000a00 */
[----:B------:R-:W-:Y:S01]  /*0810*/  @!P0 IMAD R39, R55, R39, R28 ;  /* 0x0000002737278224 */ /* 0x000fe200078e021c */
[----:B-1----:R-:W-:-:S05]  /*0820*/  @!P2 LEA R16, P5, R14, R10, 0x1 ;  /* 0x0000000a0e10a211 */ /* 0x002fca00078a08ff */
[----:B------:R-:W1:Y:S01]  /*0830*/  LDC.64 R34, c[0x0][0x3b0] ;  /* 0x0000ec00ff227b82 */ /* 0x000e620000000a00 */
[----:B------:R-:W-:Y:S02]  /*0840*/  @!P2 LEA.HI.X R17, R14, R11, R29, 0x1, P5 ;  /* 0x0000000b0e11a211 */ /* 0x000fe400028f0c1d */
[----:B------:R-:W-:Y:S02]  /*0850*/  CS2R R10, SRZ ;  /* 0x00000000000a7805 */ /* 0x000fe4000001ff00 */
[----:B------:R-:W-:-:S03]  /*0860*/  CS2R R14, SRZ ;  /* 0x00000000000e7805 */ /* 0x000fc6000001ff00 */
[----:B------:R-:W3:Y:S01]  /*0870*/  @!P3 LDC.64 R28, c[0x0][0x380] ;  /* 0x0000e000ff1cbb82 */ /* 0x000ee20000000a00 */
[----:B------:R-:W-:Y:S01]  /*0880*/  @!P0 IMAD.WIDE.U32 R60, R55, R38, R32 ;  /* 0x00000026373c8225 */ /* 0x000fe200078e0020 */
[----:B------:R4:W3:Y:S01]  /*0890*/  @!P2 LDG.E.128 R8, desc[UR4][R18.64] ;  /* 0x000000041208a981 */ /* 0x0008e2000c1e1d00 */
[----:B------:R-:W-:-:S05]  /*08a0*/  CS2R R20, SRZ ;  /* 0x0000000000147805 */ /* 0x000fca000001ff00 */
[----:B------:R-:W1:Y:S01]  /*08b0*/  @!P0 LDC.64 R36, c[0x0][0x380] ;  /* 0x0000e000ff248b82 */ /* 0x000e620000000a00 */
[----:B------:R2:W3:Y:S01]  /*08c0*/  @!P2 LDG.E.128 R12, desc[UR4][R16.64] ;  /* 0x00000004100ca981 */ /* 0x0004e2000c1e1d00 */
[----:B------:R-:W-:Y:S02]  /*08d0*/  CS2R R22, SRZ ;  /* 0x0000000000167805 */ /* 0x000fe4000001ff00 */
[----:B----4-:R-:W-:-:S04]  /*08e0*/  CS2R R18, SRZ ;  /* 0x0000000000127805 */ /* 0x010fc8000001ff00 */
[----:B------:R-:W4:Y:S01]  /*08f0*/  LDC.64 R32, c[0x0][0x3b0] ;  /* 0x0000ec00ff207b82 */ /* 0x000f220000000a00 */
[----:B------:R3:W4:Y:S01]  /*0900*/  @!P1 LDG.E.128 R20, desc[UR4][R46.64] ;  /* 0x000000042e149981 */ /* 0x000722000c1e1d00 */
[----:B--2---:R-:W-:Y:S01]  /*0910*/  CS2R R16, SRZ ;  /* 0x0000000000107805 */ /* 0x004fe2000001ff00 */
[----:B------:R-:W-:-:S05]  /*0920*/  @!P3 IMAD R50, R50, R26, RZ ;  /* 0x0000001a3232b224 */ /* 0x000fca00078e02ff */
[----:B------:R2:W4:Y:S01]  /*0930*/  @!P1 LDG.E.128 R16, desc[UR4][R56.64] ;  /* 0x0000000438109981 */ /* 0x000522000c1e1d00 */
[----:B------:R-:W-:Y:S01]  /*0940*/  @!P3 IADD3 R54, PT, PT, R59, R54, RZ ;  /* 0x000000363b36b210 */ /* 0x000fe20007ffe0ff */
[----:B------:R-:W-:Y:S01]  /*0950*/  @!P3 IMAD R27, R48, R27, R50 ;  /* 0x0000001b301bb224 */ /* 0x000fe200078e0232 */
[----:B---3--:R-:W-:Y:S02]  /*0960*/  @!P3 LEA R46, P1, R58, R28, 0x1 ;  /* 0x0000001c3a2eb211 */ /* 0x008fe400078208ff */
[----:B--2---:R-:W-:Y:S02]  /*0970*/  @!P0 MOV R56, R24 ;  /* 0x0000001800388202 */ /* 0x004fe40000000f00 */
[----:B------:R-:W-:Y:S01]  /*0980*/  @!P0 MOV R57, R25 ;  /* 0x0000001900398202 */ /* 0x000fe20000000f00 */
[----:B------:R-:W-:-:S04]  /*0990*/  @!P3 IMAD.WIDE.U32 R24, R48, R26, R24 ;  /* 0x0000001a3018b225 */ /* 0x000fc800078e0018 */
[-C--:B0-----:R-:W-:Y:S02]  /*09a0*/  @!P0 IMAD R26, R51, R30.reuse, RZ ;  /* 0x0000001e331a8224 */ /* 0x081fe400078e02ff */
[----:B------:R-:W-:Y:S01]  /*09b0*/  @!P0 IMAD.WIDE.U32 R56, R49, R30, R56 ;  /* 0x0000001e31388225 */ /* 0x000fe200078e0038 */
[----:B------:R-:W-:-:S03]  /*09c0*/  @!P3 LEA.HI.X R47, R58, R29, R54, 0x1, P1 ;  /* 0x0000001d3a2fb211 */ /* 0x000fc600008f0c36 */
[----:B------:R-:W-:Y:S01]  /*09d0*/  @!P0 IMAD R31, R49, R31, R26 ;  /* 0x0000001f311f8224 */ /* 0x000fe200078e021a */
[----:B------:R-:W-:Y:S02]  /*09e0*/  @!P0 IADD3 R39, PT, PT, R61, R39, RZ ;  /* 0x000000273d278210 */ /* 0x000fe40007ffe0ff */
[----:B-1----:R-:W-:Y:S02]  /*09f0*/  @!P0 LEA R50, P1, R60, R36, 0x1 ;  /* 0x000000243c328211 */ /* 0x002fe400078208ff */
[----:B------:R-:W-:Y:S02]  /*0a00*/  @!P3 IADD3 R27, PT, PT, R25, R27, RZ ;  /* 0x0000001b191bb210 */ /* 0x000fe40007ffe0ff */
[----:B------:R-:W-:Y:S02]  /*0a10*/  @!P3 LEA R34, P2, R24, R34, 0x1 ;  /* 0x000000221822b211 */ /* 0x000fe400078408ff */
[----:B------:R-:W-:Y:S02]  /*0a20*/  CS2R R28, SRZ ;  /* 0x00000000001c7805 */ /* 0x000fe4000001ff00 */
[----:B------:R-:W-:-:S02]  /*0a30*/  @!P0 IADD3 R36, PT, PT, R57, R31, RZ ;  /* 0x0000001f39248210 */ /* 0x000fc40007ffe0ff */
[----:B------:R-:W-:Y:S02]  /*0a40*/  CS2R R30, SRZ ;  /* 0x00000000001e7805 */ /* 0x000fe4000001ff00 */
[----:B------:R-:W-:Y:S02]  /*0a50*/  @!P0 LEA.HI.X R51, R60, R37, R39, 0x1, P1 ;  /* 0x000000253c338211 */ /* 0x000fe400008f0c27 */
[----:B------:R-:W-:Y:S02]  /*0a60*/  @!P3 LEA.HI.X R35, R24, R35, R27, 0x1, P2 ;  /* 0x000000231823b211 */ /* 0x000fe400010f0c1b */
[C---:B----4-:R-:W-:Y:S02]  /*0a70*/  @!P0 LEA R48, P1, R56.reuse, R32, 0x1 ;  /* 0x0000002038308211 */ /* 0x050fe400078208ff */
[----:B------:R-:W-:Y:S02]  /*0a80*/  CS2R R24, SRZ ;  /* 0x0000000000187805 */ /* 0x000fe4000001ff00 */
[----:B------:R-:W-:Y:S01]  /*0a90*/  CS2R R26, SRZ ;  /* 0x00000000001a7805 */ /* 0x000fe2000001ff00 */
[----:B------:R0:W2:Y:S01]  /*0aa0*/  @!P3 LDG.E.128 R28, desc[UR4][R34.64] ;  /* 0x00000004221cb981 */ /* 0x0000a2000c1e1d00 */
[----:B------:R-:W-:-:S02]  /*0ab0*/  @!P0 LEA.HI.X R49, R56, R33, R36, 0x1, P1 ;  /* 0x0000002138318211 */ /* 0x000fc400008f0c24 */
[----:B------:R-:W-:Y:S02]  /*0ac0*/  CS2R R32, SRZ ;  /* 0x0000000000207805 */ /* 0x000fe4000001ff00 */
[----:B------:R-:W-:Y:S02]  /*0ad0*/  CS2R R36, SRZ ;  /* 0x0000000000247805 */ /* 0x000fe4000001ff00 */
[----:B------:R-:W-:Y:S01]  /*0ae0*/  CS2R R38, SRZ ;  /* 0x0000000000267805 */ /* 0x000fe2000001ff00 */
[----:B------:R1:W3:Y:S01]  /*0af0*/  @!P3 LDG.E.128 R24, desc[UR4][R46.64] ;  /* 0x000000042e18b981 */ /* 0x0002e2000c1e1d00 */
[----:B0-----:R-:W-:-:S04]  /*0b00*/  CS2R R34, SRZ ;  /* 0x0000000000227805 */ /* 0x001fc8000001ff00 */
[----:B------:R0:W4:Y:S01]  /*0b10*/  @!P0 LDG.E.128 R36, desc[UR4][R48.64] ;  /* 0x0000000430248981 */ /* 0x000122000c1e1d00 */
[----:B-1----:R-:W1:Y:S03]  /*0b20*/  LDC.64 R46, c[0x0][0x400] ;  /* 0x00010000ff2e7b82 */ /* 0x002e660000000a00 */
[----:B------:R0:W4:Y:S01]  /*0b30*/  @!P0 LDG.E.128 R32, desc[UR4][R50.64] ;  /* 0x0000000432208981 */ /* 0x000122000c1e1d00 */
[----:B------:R-:W-:-:S04]  /*0b40*/  ISETP.GE.AND P0, PT, R4, R7, PT ;  /* 0x000000070400720c */ /* 0x000fc80003f06270 */
[----:B------:R-:W-:Y:S01]  /*0b50*/  ISETP.GT.U32.OR P0, PT, R4, 0x3f, P0 ;  /* 0x0000003f0400780c */ /* 0x000fe20000704470 */
[----:B0-----:R-:W0:-:S12]  /*0b60*/  LDC.64 R48, c[0x0][0x408] ;  /* 0x00010200ff307b82 */ /* 0x001e180000000a00 */
[----:B------:R-:W-:Y:S01]  /*0b70*/  @!P0 IADD3 R55, PT, PT, R5, R4, RZ ;  /* 0x0000000405378210 */ /* 0x000fe20007ffe0ff */
[----:B------:R-:W0:Y:S03]  /*0b80*/  @!P0 LDC.64 R50, c[0x0][0x3f8] ;  /* 0x0000fe00ff328b82 */ /* 0x000e260000000a00 */
[----:B------:R-:W-:-:S04]  /*0b90*/  @!P0 IADD3 R42, P1, PT, R55, R42, RZ ;  /* 0x0000002a372a8210 */ /* 0x000fc80007f3e0ff */
[----:B------:R-:W-:-:S03]  /*0ba0*/  @!P0 IADD3.X R43, PT, PT, RZ, R43, RZ, P1, !PT ;  /* 0x0000002bff2b8210 */ /* 0x000fc60000ffe4ff */
[----:B-1----:R-:W-:-:S04]  /*0bb0*/  @!P0 IMAD.WIDE.U32 R42, R46, UR6, R42 ;  /* 0x000000062e2a8c25 */ /* 0x002fc8000f8e002a */
[----:B------:R-:W-:Y:S02]  /*0bc0*/  @!P0 IMAD R43, R47, UR6, R43 ;  /* 0x000000062f2b8c24 */ /* 0x000fe4000f8e022b */
[----:B0-----:R-:W-:-:S04]  /*0bd0*/  @!P0 IMAD.WIDE.U32 R42, R41, R48, R42 ;  /* 0x00000030292a8225 */ /* 0x001fc800078e002a */
[----:B------:R-:W-:Y:S01]  /*0be0*/  @!P0 IMAD R49, R41, R49, R43 ;  /* 0x0000003129318224 */ /* 0x000fe200078e022b */
[----:B------:R-:W-:-:S04]  /*0bf0*/  @!P0 LEA R50, P1, R42, R50, 0x2 ;  /* 0x000000322a328211 */ /* 0x000fc800078210ff */
[----:B------:R-:W-:Y:S02]  /*0c00*/  @!P0 LEA.HI.X R51, R42, R51, R49, 0x2, P1 ;  /* 0x000000332a338211 */ /* 0x000fe400008f1431 */
[----:B------:R-:W-:-:S06]  /*0c10*/  MOV R49, 0x7f800000 ;  /* 0x7f80000000317802 */ /* 0x000fcc0000000f00 */
[----:B------:R0:W5:Y:S01]  /*0c20*/  @!P0 LDG.E R49, desc[UR4][R50.64] ;  /* 0x0000000432318981 */ /* 0x000162000c1e1900 */
[--C-:B------:R-:W-:Y:S02]  /*0c30*/  HADD2.F32 R47, -RZ, R8.reuse.H1_H1 ;  /* 0x30000008ff2f7230 */ /* 0x100fe40000004100 */
[----:B------:R-:W-:Y:S02]  /*0c40*/  HADD2.F32 R42, -RZ, R8.H0_H0 ;  /* 0x20000008ff2a7230 */ /* 0x000fe40000004100 */
[--C-:B------:R-:W-:Y:S02]  /*0c50*/  HADD2.F32 R48, -RZ, R12.reuse.H1_H1 ;  /* 0x3000000cff307230 */ /* 0x100fe40000004100 */
[----:B------:R-:W-:-:S03]  /*0c60*/  HADD2.F32 R55, -RZ, R12.H0_H0 ;  /* 0x2000000cff377230 */ /* 0x000fc60000004100 */
[----:B------:R-:W-:Y:S01]  /*0c70*/  FMUL.FTZ R59, R47, R48 ;  /* 0x000000302f3b7220 */ /* 0x000fe20000410000 */
[--C-:B------:R-:W-:Y:S02]  /*0c80*/  HADD2.F32 R48, -RZ, R14.reuse.H0_H0 ;  /* 0x2000000eff307230 */ /* 0x100fe40000004100 */
[----:B------:R-:W-:Y:S02]  /*0c90*/  HADD2.F32 R47, -RZ, R14.H1_H1 ;  /* 0x3000000eff2f7230 */ /* 0x000fe40000004100 */
[----:B------:R-:W-:Y:S02]  /*0ca0*/  HADD2.F32 R57, -RZ, R20.H1_H1 ;  /* 0x30000014ff397230 */ /* 0x000fe40000004100 */
[----:B------:R-:W-:Y:S01]  /*0cb0*/  FFMA.FTZ R55, R42, R55, R59 ;  /* 0x000000372a377223 */ /* 0x000fe2000001003b */
[----:B------:R-:W-:Y:S02]  /*0cc0*/  HADD2.F32 R8, -RZ, R9.H0_H0 ;  /* 0x20000009ff087230 */ /* 0x000fe40000004100 */
[----:B0-----:R-:W-:-:S02]  /*0cd0*/  HADD2.F32 R51, -RZ, R13.H0_H0 ;  /* 0x2000000dff337230 */ /* 0x001fc40000004100 */
[--C-:B------:R-:W-:Y:S02]  /*0ce0*/  HADD2.F32 R14, -RZ, R16.reuse.H1_H1 ;  /* 0x30000010ff0e7230 */ /* 0x100fe40000004100 */
[----:B------:R-:W-:Y:S02]  /*0cf0*/  HADD2.F32 R50, -RZ, R13.H1_H1 ;  /* 0x3000000dff327230 */ /* 0x000fe40000004100 */
[--C-:B------:R-:W-:Y:S02]  /*0d00*/  HADD2.F32 R13, -RZ, R15.reuse.H0_H0 ;  /* 0x2000000fff0d7230 */ /* 0x100fe40000004100 */
[----:B------:R-:W-:Y:S02]  /*0d10*/  HADD2.F32 R12, -RZ, R15.H1_H1 ;  /* 0x3000000fff0c7230 */ /* 0x000fe40000004100 */
[----:B------:R-:W-:Y:S01]  /*0d20*/  FMUL.FTZ R57, R14, R57 ;  /* 0x000000390e397220 */ /* 0x000fe20000410000 */
[----:B------:R-:W-:Y:S02]  /*0d30*/  HADD2.F32 R16, -RZ, R16.H0_H0 ;  /* 0x20000010ff107230 */ /* 0x000fe40000004100 */
[----:B------:R-:W-:-:S02]  /*0d40*/  HADD2.F32 R15, -RZ, R20.H0_H0 ;  /* 0x20000014ff0f7230 */ /* 0x000fc40000004100 */
[----:B------:R-:W-:Y:S01]  /*0d50*/  FFMA.FTZ R14, R8, R51, R55 ;  /* 0x00000033080e7223 */ /* 0x000fe20000010037 */
[----:B------:R-:W-:Y:S02]  /*0d60*/  HADD2.F32 R43, -RZ, R9.H1_H1 ;  /* 0x30000009ff2b7230 */ /* 0x000fe40000004100 */
[----:B------:R-:W-:Y:S02]  /*0d70*/  HADD2.F32 R8, -RZ, R17.H0_H0 ;  /* 0x20000011ff087230 */ /* 0x000fe40000004100 */
[----:B------:R-:W-:Y:S01]  /*0d80*/  FFMA.FTZ R15, R16, R15, R57 ;  /* 0x0000000f100f7223 */ /* 0x000fe20000010039 */
[----:B------:R-:W-:Y:S02]  /*0d90*/  HADD2.F32 R51, -RZ, R21.H0_H0 ;  /* 0x20000015ff337230 */ /* 0x000fe40000004100 */
[----:B------:R-:W-:Y:S01]  /*0da0*/  FFMA.FTZ R50, R43, R50, R14 ;  /* 0x000000322b327223 */ /* 0x000fe2000001000e */
[----:B------:R-:W-:Y:S02]  /*0db0*/  HADD2.F32 R9, -RZ, R10.H0_H0 ;  /* 0x2000000aff097230 */ /* 0x000fe40000004100 */
[----:B------:R-:W-:-:S02]  /*0dc0*/  HADD2.F32 R17, -RZ, R17.H1_H1 ;  /* 0x30000011ff117230 */ /* 0x000fc40000004100 */
[----:B------:R-:W-:Y:S01]  /*0dd0*/  FFMA.FTZ R16, R8, R51, R15 ;  /* 0x0000003308107223 */ /* 0x000fe2000001000f */
[----:B------:R-:W-:Y:S02]  /*0de0*/  HADD2.F32 R14, -RZ, R21.H1_H1 ;  /* 0x30000015ff0e7230 */ /* 0x000fe40000004100 */
[----:B------:R-:W-:Y:S01]  /*0df0*/  FFMA.FTZ R15, R9, R48, R50 ;  /* 0x00000030090f7223 */ /* 0x000fe20000010032 */
[----:B------:R-:W-:Y:S02]  /*0e00*/  HADD2.F32 R46, -RZ, R10.H1_H1 ;  /* 0x3000000aff2e7230 */ /* 0x000fe40000004100 */
[----:B------:R-:W-:Y:S02]  /*0e10*/  HADD2.F32 R8, -RZ, R18.H0_H0 ;  /* 0x20000012ff087230 */ /* 0x000fe40000004100 */
[----:B------:R-:W-:Y:S01]  /*0e20*/  FFMA.FTZ R17, R17, R14, R16 ;  /* 0x0000000e11117223 */ /* 0x000fe20000010010 */
[----:B------:R-:W-:Y:S02]  /*0e30*/  HADD2.F32 R9, -RZ, R22.H0_H0 ;  /* 0x20000016ff097230 */ /* 0x000fe40000004100 */
[----:B------:R-:W-:Y:S01]  /*0e40*/  FFMA.FTZ R47, R46, R47, R15 ;  /* 0x0000002f2e2f7223 */ /* 0x000fe2000001000f */
[----:B------:R-:W-:-:S02]  /*0e50*/  HADD2.F32 R10, -RZ, R11.H0_H0 ;  /* 0x2000000bff0a7230 */ /* 0x000fc40000004100 */
[----:B------:R-:W-:Y:S02]  /*0e60*/  HADD2.F32 R18, -RZ, R18.H1_H1 ;  /* 0x30000012ff127230 */ /* 0x000fe40000004100 */
[----:B------:R-:W-:Y:S01]  /*0e70*/  FFMA.FTZ R17, R8, R9, R17 ;  /* 0x0000000908117223 */ /* 0x000fe20000010011 */
[----:B------:R-:W-:Y:S02]  /*0e80*/  HADD2.F32 R15, -RZ, R22.H1_H1 ;  /* 0x30000016ff0f7230 */ /* 0x000fe40000004100 */
[----:B------:R-:W-:Y:S01]  /*0e90*/  FFMA.FTZ R8, R10, R13, R47 ;  /* 0x0000000d0a087223 */ /* 0x000fe2000001002f */
[----:B------:R-:W-:Y:S02]  /*0ea0*/  HADD2.F32 R11, -RZ, R11.H1_H1 ;  /* 0x3000000bff0b7230 */ /* 0x000fe40000004100 */
[----:B------:R-:W-:Y:S01]  /*0eb0*/  FFMA.FTZ R15, R18, R15, R17 ;  /* 0x0000000f120f7223 */ /* 0x000fe20000010011 */
[----:B------:R-:W-:Y:S02]  /*0ec0*/  HADD2.F32 R9, -RZ, R23.H0_H0 ;  /* 0x20000017ff097230 */ /* 0x000fe40000004100 */
[----:B------:R-:W-:Y:S01]  /*0ed0*/  FFMA.FTZ R11, R11, R12, R8 ;  /* 0x0000000c0b0b7223 */ /* 0x000fe20000010008 */
[----:B--2---:R-:W-:-:S02]  /*0ee0*/  HADD2.F32 R21, -RZ, R28.H1_H1 ;  /* 0x3000001cff157230 */ /* 0x004fc40000004100 */
[----:B------:R-:W-:Y:S02]  /*0ef0*/  HADD2.F32 R8, -RZ, R23.H1_H1 ;  /* 0x30000017ff087230 */ /* 0x000fe40000004100 */
[--C-:B---3--:R-:W-:Y:S02]  /*0f00*/  HADD2.F32 R17, -RZ, R24.reuse.H0_H0 ;  /* 0x20000018ff117230 */ /* 0x108fe40000004100 */
[----:B------:R-:W-:Y:S02]  /*0f10*/  HADD2.F32 R24, -RZ, R24.H1_H1 ;  /* 0x30000018ff187230 */ /* 0x000fe40000004100 */
[----:B------:R-:W-:Y:S02]  /*0f20*/  HADD2.F32 R22, -RZ, R28.H0_H0 ;  /* 0x2000001cff167230 */ /* 0x000fe40000004100 */
[----:B----4-:R-:W-:Y:S02]  /*0f30*/  HADD2.F32 R23, -RZ, R36.H1_H1 ;  /* 0x30000024ff177230 */ /* 0x010fe40000004100 */
[----:B------:R-:W-:Y:S01]  /*0f40*/  FMUL.FTZ R24, R24, R21 ;  /* 0x0000001518187220 */ /* 0x000fe20000410000 */
[----:B------:R-:W-:-:S02]  /*0f50*/  HADD2.F32 R18, -RZ, R32.H1_H1 ;  /* 0x30000020ff127230 */ /* 0x000fc40000004100 */
[--C-:B------:R-:W-:Y:S02]  /*0f60*/  HADD2.F32 R43, -RZ, R29.reuse.H0_H0 ;  /* 0x2000001dff2b7230 */ /* 0x100fe40000004100 */
        /* <DEDUP_REMOVED lines=10> */
[----:B------:R-:W-:Y:S02]  /*1010*/  HADD2.F32 R25, -RZ, R25.H1_H1 ;  /* 0x30000019ff197230 */ /* 0x000fe40000004100 */
[----:B------:R-:W-:Y:S02]  /*1020*/  HADD2.F32 R10, -RZ, R19.H0_H0 ;  /* 0x20000013ff0a7230 */ /* 0x000fe40000004100 */
        /* <DEDUP_REMOVED lines=8> */
[----:B------:R-:W-:Y:S01]  /*10b0*/  FFMA.FTZ R20, R33, R20, R32 ;  /* 0x0000001421147223 */ /* 0x000fe20000010020 */
        /* <DEDUP_REMOVED lines=12> */
[----:B------:R-:W-:Y:S02]  /*1180*/  HADD2.F32 R16, -RZ, R39.H0_H0 ;  /* 0x20000027ff107230 */ /* 0x000fe40000004100 */
[----:B------:R-:W-:Y:S01]  /*1190*/  FFMA.FTZ R26, R9, R14, R26 ;  /* 0x0000000e091a7223 */ /* 0x000fe2000001001a */
[----:B------:R-:W-:Y:S02]  /*11a0*/  HADD2.F32 R19, -RZ, R19.H1_H1 ;  /* 0x30000013ff137230 */ /* 0x000fe40000004100 */
[----:B------:R-:W-:-:S02]  /*11b0*/  HADD2.F32 R27, -RZ, R27.H1_H1 ;  /* 0x3000001bff1b7230 */ /* 0x000fc40000004100 */
[----:B------:R-:W-:Y:S02]  /*11c0*/  HADD2.F32 R12, -RZ, R31.H1_H1 ;  /* 0x3000001fff0c7230 */ /* 0x000fe40000004100 */
[----:B------:R-:W-:Y:S01]  /*11d0*/  FFMA.FTZ R16, R13, R16, R34 ;  /* 0x000000100d107223 */ /* 0x000fe20000010022 */
[----:B------:R-:W-:Y:S02]  /*11e0*/  HADD2.F32 R35, -RZ, R35.H1_H1 ;  /* 0x30000023ff237230 */ /* 0x000fe40000004100 */
[----:B------:R-:W-:Y:S02]  /*11f0*/  HADD2.F32 R14, -RZ, R39.H1_H1 ;  /* 0x30000027ff0e7230 */ /* 0x000fe40000004100 */
[----:B------:R-:W-:Y:S01]  /*1200*/  FFMA.FTZ R10, R19, R8, R10 ;  /* 0x00000008130a7223 */ /* 0x000fe2000001000a */
[----:B------:R-:W-:Y:S01]  /*1210*/  FFMA.FTZ R26, R27, R12, R26 ;  /* 0x0000000c1b1a7223 */ /* 0x000fe2000001001a */
[----:B------:R-:W0:Y:S01]  /*1220*/  SHFL.BFLY PT, R8, R11, 0x8, 0x1f ;  /* 0x0d001f000b087f89 */ /* 0x000e2200000e0000 */
[----:B------:R-:W-:-:S03]  /*1230*/  FFMA.FTZ R16, R35, R14, R16 ;  /* 0x0000000e23107223 */ /* 0x000fc60000010010 */
[----:B------:R-:W1:Y:S04]  /*1240*/  SHFL.BFLY PT, R9, R10, 0x8, 0x1f ;  /* 0x0d001f000a097f89 */ /* 0x000e6800000e0000 */
[----:B------:R-:W2:Y:S04]  /*1250*/  SHFL.BFLY PT, R13, R26, 0x8, 0x1f ;  /* 0x0d001f001a0d7f89 */ /* 0x000ea800000e0000 */
[----:B------:R-:W3:Y:S01]  /*1260*/  SHFL.BFLY PT, R17, R16, 0x8, 0x1f ;  /* 0x0d001f0010117f89 */ /* 0x000ee200000e0000 */
[----:B0-----:R-:W-:Y:S01]  /*1270*/  FADD.FTZ R8, R11, R8 ;  /* 0x000000080b087221 */ /* 0x001fe20000010000 */
[----:B-1----:R-:W-:-:S04]  /*1280*/  FADD.FTZ R12, R10, R9 ;  /* 0x000000090a0c7221 */ /* 0x002fc80000010000 */
[----:B------:R-:W0:Y:S01]  /*1290*/  SHFL.BFLY PT, R9, R8, 0x4, 0x1f ;  /* 0x0c801f0008097f89 */ /* 0x000e2200000e0000 */
[----:B--2---:R-:W-:Y:S01]  /*12a0*/  FADD.FTZ R15, R26, R13 ;  /* 0x0000000d1a0f7221 */ /* 0x004fe20000010000 */
[----:B---3--:R-:W-:-:S04]  /*12b0*/  FADD.FTZ R17, R16, R17 ;  /* 0x0000001110117221 */ /* 0x008fc80000010000 */
[----:B------:R-:W1:Y:S04]  /*12c0*/  SHFL.BFLY PT, R14, R15, 0x4, 0x1f ;  /* 0x0c801f000f0e7f89 */ /* 0x000e6800000e0000 */
[----:B------:R-:W2:Y:S04]  /*12d0*/  SHFL.BFLY PT, R13, R12, 0x4, 0x1f ;  /* 0x0c801f000c0d7f89 */ /* 0x000ea800000e0000 */
[----:B------:R-:W3:Y:S01]  /*12e0*/  SHFL.BFLY PT, R18, R17, 0x4, 0x1f ;  /* 0x0c801f0011127f89 */ /* 0x000ee200000e0000 */
[----:B0-----:R-:W-:-:S05]  /*12f0*/  FADD.FTZ R9, R8, R9 ;  /* 0x0000000908097221 */ /* 0x001fca0000010000 */
[----:B------:R-:W0:Y:S01]  /*1300*/  SHFL.BFLY PT, R10, R9, 0x2, 0x1f ;  /* 0x0c401f00090a7f89 */ /* 0x000e2200000e0000 */
[----:B-1----:R-:W-:Y:S01]  /*1310*/  FADD.FTZ R16, R15, R14 ;  /* 0x0000000e0f107221 */ /* 0x002fe20000010000 */
[----:B--2---:R-:W-:Y:S01]  /*1320*/  FADD.FTZ R11, R12, R13 ;  /* 0x0000000d0c0b7221 */ /* 0x004fe20000010000 */
[----:B---3--:R-:W-:-:S03]  /*1330*/  FADD.FTZ R18, R17, R18 ;  /* 0x0000001211127221 */ /* 0x008fc60000010000 */
[----:B------:R-:W1:Y:S04]  /*1340*/  SHFL.BFLY PT, R13, R16, 0x2, 0x1f ;  /* 0x0c401f00100d7f89 */ /* 0x000e6800000e0000 */
[----:B------:R-:W2:Y:S04]  /*1350*/  SHFL.BFLY PT, R14, R11, 0x2, 0x1f ;  /* 0x0c401f000b0e7f89 */ /* 0x000ea800000e0000 */
[----:B------:R-:W3:Y:S01]  /*1360*/  SHFL.BFLY PT, R19, R18, 0x2, 0x1f ;  /* 0x0c401f0012137f89 */ /* 0x000ee200000e0000 */
[----:B------:R-:W-:Y:S01]  /*1370*/  IADD3 R20, PT, PT, R53, 0x3f, RZ ;  /* 0x0000003f35147810 */ /* 0x000fe20007ffe0ff */
[----:B0-----:R-:W-:-:S03]  /*1380*/  FADD.FTZ R12, R9, R10 ;  /* 0x0000000a090c7221 */ /* 0x001fc60000010000 */
[----:B------:R-:W-:-:S04]  /*1390*/  SHF.R.S32.HI R15, RZ, 0x1f, R20 ;  /* 0x0000001fff0f7819 */ /* 0x000fc80000011414 */
[----:B------:R-:W-:Y:S01]  /*13a0*/  LEA.HI R8, R15, R20, RZ, 0x6 ;  /* 0x000000140f087211 */ /* 0x000fe200078f30ff */
[----:B-1----:R-:W-:Y:S02]  /*13b0*/  FADD.FTZ R17, R16, R13 ;  /* 0x0000000d10117221 */ /* 0x002fe40000010000 */
[----:B------:R-:W0:Y:S01]  /*13c0*/  SHFL.BFLY PT, R13, R12, 0x1, 0x1f ;  /* 0x0c201f000c0d7f89 */ /* 0x000e2200000e0000 */
[----:B--2---:R-:W-:Y:S01]  /*13d0*/  FADD.FTZ R14, R11, R14 ;  /* 0x0000000e0b0e7221 */ /* 0x004fe20000010000 */
[----:B------:R-:W-:Y:S01]  /*13e0*/  LOP3.LUT R8, R8, 0xffffffc0, RZ, 0xc0, !PT ;  /* 0xffffffc008087812 */ /* 0x000fe200078ec0ff */
[----:B---3--:R-:W-:-:S03]  /*13f0*/  FADD.FTZ R19, R18, R19 ;  /* 0x0000001312137221 */ /* 0x008fc60000010000 */
[----:B------:R-:W1:Y:S01]  /*1400*/  SHFL.BFLY PT, R15, R14, 0x1, 0x1f ;  /* 0x0c201f000e0f7f89 */ /* 0x000e6200000e0000 */
[----:B------:R-:W-:Y:S01]  /*1410*/  IADD3 R21, PT, PT, R5, R20, -R8 ;  /* 0x0000001405157210 */ /* 0x000fe20007ffe808 */
[----:B------:R-:W2:Y:S02]  /*1420*/  LDC.64 R10, c[0x0][0x440] ;  /* 0x00011000ff0a7b82 */ /* 0x000ea40000000a00 */
[----:B------:R-:W3:Y:S04]  /*1430*/  SHFL.BFLY PT, R16, R17, 0x1, 0x1f ;  /* 0x0c201f0011107f89 */ /* 0x000ee800000e0000 */
[----:B------:R-:W4:Y:S02]  /*1440*/  SHFL.BFLY PT, R18, R19, 0x1, 0x1f ;  /* 0x0c201f0013127f89 */ /* 0x000f2400000e0000 */
[----:B------:R-:W2:Y:S01]  /*1450*/  LDC.64 R8, c[0x0][0x448] ;  /* 0x00011200ff087b82 */ /* 0x000ea20000000a00 */
[----:B------:R-:W-:-:S02]  /*1460*/  IADD3 R21, PT, PT, R20, -R21, RZ ;  /* 0x8000001514157210 */ /* 0x000fc40007ffe0ff */
[----:B------:R-:W-:Y:S02]  /*1470*/  ISETP.NE.AND P1, PT, R44, RZ, PT ;  /* 0x000000ff2c00720c */ /* 0x000fe40003f25270 */
[----:B------:R-:W-:Y:S02]  /*1480*/  SHF.L.U32 R20, R0, 0xd, RZ ;  /* 0x0000000d00147819 */ /* 0x000fe400000006ff */
[----:B------:R-:W-:-:S04]  /*1490*/  SHF.L.U32 R23, R4, 0x2, RZ ;  /* 0x0000000204177819 */ /* 0x000fc800000006ff */
[----:B------:R-:W-:Y:S02]  /*14a0*/  LOP3.LUT R23, R23, R20, RZ, 0xfc, !PT ;  /* 0x0000001417177212 */ /* 0x000fe400078efcff */
[----:B------:R-:W-:Y:S02]  /*14b0*/  SHF.L.U32 R20, R3, 0x7, RZ ;  /* 0x0000000703147819 */ /* 0x000fe400000006ff */
[----:B------:R-:W-:Y:S01]  /*14c0*/  ISETP.GE.AND P0, PT, R4, R21, PT ;  /* 0x000000150400720c */ /* 0x000fe20003f06270 */
[----:B0-----:R-:W-:Y:S01]  /*14d0*/  FADD.FTZ R21, R12, R13 ;  /* 0x0000000d0c157221 */ /* 0x001fe20000010000 */
[----:B------:R-:W-:Y:S01]  /*14e0*/  IADD3 R12, P2, PT, R20, R23, RZ ;  /* 0x00000017140c7210 */ /* 0x000fe20007f5e0ff */
[----:B------:R-:W-:Y:S01]  /*14f0*/  BSSY.RECONVERGENT B0, `(.L_x_102) ;  /* 0x0000021000007945 */ /* 0x000fe20003800200 */
[----:B------:R-:W-:Y:S01]  /*1500*/  ISETP.GT.U32.OR P0, PT, R4, 0x3f, P0 ;  /* 0x0000003f0400780c */ /* 0x000fe20000704470 */
[----:B-1----:R-:W-:Y:S01]  /*1510*/  FADD.FTZ R22, R14, R15 ;  /* 0x0000000f0e167221 */ /* 0x002fe20000010000 */
[----:B------:R-:W-:Y:S01]  /*1520*/  LEA.HI.X.SX32 R13, R20, RZ, 0x1, P2 ;  /* 0x000000ff140d7211 */ /* 0x000fe200010f0eff */
[----:B---3--:R-:W-:Y:S01]  /*1530*/  FADD.FTZ R23, R17, R16 ;  /* 0x0000001011177221 */ /* 0x008fe20000010000 */
[----:B----4-:R-:W-:Y:S01]  /*1540*/  FADD.FTZ R18, R19, R18 ;  /* 0x0000001213127221 */ /* 0x010fe20000010000 */
[----:B------:R-:W-:Y:S01]  /*1550*/  SHF.R.S32.HI R20, RZ, 0x1f, R3 ;  /* 0x0000001fff147819 */ /* 0x000fe20000011403 */
[----:B------:R-:W-:Y:S07]  /*1560*/  @P1 BRA `(.L_x_103) ;  /* 0x0000000000641947 */ /* 0x000fee0003800000 */
[----:B------:R-:W0:Y:S01]  /*1570*/  LDC.64 R16, c[0x0][0x3e8] ;  /* 0x0000fa00ff107b82 */ /* 0x000e220000000a00 */
[----:B------:R-:W1:Y:S01]  /*1580*/  LDCU.64 UR8, c[0x0][0x3f0] ;  /* 0x00007e00ff0877ac */ /* 0x000e620008000a00 */
[----:B------:R-:W-:Y:S02]  /*1590*/  IADD3 R14, P1, PT, R5, R3, RZ ;  /* 0x00000003050e7210 */ /* 0x000fe40007f3e0ff */
[-C--:B------:R-:W-:Y:S01]  /*15a0*/  ISETP.GE.AND P4, PT, R6, R7.reuse, PT ;  /* 0x000000070600720c */ /* 0x080fe20003f86270 */
[----:B------:R-:W3:Y:S01]  /*15b0*/  LDCU.64 UR10, c[0x0][0x3d0] ;  /* 0x00007a00ff0a77ac */ /* 0x000ee20008000a00 */
[----:B------:R-:W-:Y:S02]  /*15c0*/  IADD3.X R15, PT, PT, RZ, R20, RZ, P1, !PT ;  /* 0x00000014ff0f7210 */ /* 0x000fe40000ffe4ff */
[-C--:B------:R-:W-:Y:S02]  /*15d0*/  ISETP.GE.AND P1, PT, R52, R7.reuse, PT ;  /* 0x000000073400720c */ /* 0x080fe40003f26270 */
[----:B------:R-:W-:Y:S01]  /*15e0*/  ISETP.GE.AND P3, PT, R40, R7, PT ;  /* 0x000000072800720c */ /* 0x000fe20003f66270 */
[----:B0-----:R-:W-:-:S04]  /*15f0*/  IMAD.WIDE.U32 R14, R16, UR6, R14 ;  /* 0x00000006100e7c25 */ /* 0x001fc8000f8e000e */
[----:B------:R-:W-:Y:S01]  /*1600*/  IMAD R15, R17, UR6, R15 ;  /* 0x00000006110f7c24 */ /* 0x000fe2000f8e020f */
[----:B------:R-:W-:Y:S01]  /*1610*/  FSEL R17, R22, RZ, !P3 ;  /* 0x000000ff16117208 */ /* 0x000fe20005800000 */
[----:B-1----:R-:W-:-:S04]  /*1620*/  IMAD.WIDE.U32 R14, R41, UR8, R14 ;  /* 0x00000008290e7c25 */ /* 0x002fc8000f8e000e */
[----:B------:R-:W-:Y:S01]  /*1630*/  IMAD R16, R41, UR9, R15 ;  /* 0x0000000929107c24 */ /* 0x000fe2000f8e020f */
[----:B------:R-:W-:-:S04]  /*1640*/  IADD3 R15, P2, PT, R6, R14, RZ ;  /* 0x0000000e060f7210 */ /* 0x000fc80007f5e0ff */
[----:B------:R-:W-:Y:S02]  /*1650*/  IADD3.X R16, PT, PT, RZ, R16, RZ, P2, !PT ;  /* 0x00000010ff107210 */ /* 0x000fe400017fe4ff */
[----:B---3--:R-:W-:Y:S02]  /*1660*/  LEA R14, P5, R15, UR10, 0x2 ;  /* 0x0000000a0f0e7c11 */ /* 0x008fe4000f8a10ff */
[----:B------:R-:W-:Y:S02]  /*1670*/  ISETP.GE.AND P2, PT, R45, R7, PT ;  /* 0x000000072d00720c */ /* 0x000fe40003f46270 */
[----:B------:R-:W-:Y:S02]  /*1680*/  FSEL R7, R21, RZ, !P4 ;  /* 0x000000ff15077208 */ /* 0x000fe40006000000 */
[----:B------:R-:W-:Y:S02]  /*1690*/  LEA.HI.X R15, R15, UR11, R16, 0x2, P5 ;  /* 0x0000000b0f0f7c11 */ /* 0x000fe4000a8f1410 */
[----:B------:R-:W-:-:S02]  /*16a0*/  FSEL R19, R23, RZ, !P2 ;  /* 0x000000ff17137208 */ /* 0x000fc40005000000 */
[----:B------:R-:W-:Y:S01]  /*16b0*/  FSEL R21, R18, RZ, !P1 ;  /* 0x000000ff12157208 */ /* 0x000fe20004800000 */
[----:B------:R0:W-:Y:S04]  /*16c0*/  STG.E desc[UR4][R14.64], R7 ;  /* 0x000000070e007986 */ /* 0x0001e8000c101904 */
[----:B------:R0:W-:Y:S04]  /*16d0*/  STG.E desc[UR4][R14.64+0x40], R17 ;  /* 0x000040110e007986 */ /* 0x0001e8000c101904 */
[----:B------:R0:W-:Y:S04]  /*16e0*/  STG.E desc[UR4][R14.64+0x80], R19 ;  /* 0x000080130e007986 */ /* 0x0001e8000c101904 */
[----:B------:R0:W-:Y:S02]  /*16f0*/  STG.E desc[UR4][R14.64+0xc0], R21 ;  /* 0x0000c0150e007986 */ /* 0x0001e4000c101904 */
.L_x_103:
[----:B------:R-:W-:Y:S05]  /*1700*/  BSYNC.RECONVERGENT B0 ;  /* 0x0000000000007941 */ /* 0x000fea0003800200 */
.L_x_102:
[----:B------:R-:W-:Y:S04]  /*1710*/  BSSY.RECONVERGENT B0, `(.L_x_104) ;  /* 0x0000012000007945 */ /* 0x000fe80003800200 */
[----:B------:R-:W-:Y:S05]  /*1720*/  @P0 BRA `(.L_x_105) ;  /* 0x0000000000400947 */ /* 0x000fea0003800000 */
[----:B0-----:R-:W0:Y:S01]  /*1730*/  LDC.64 R14, c[0x0][0x418] ;  /* 0x00010600ff0e7b82 */ /* 0x001e220000000a00 */
[----:B------:R-:W-:Y:S01]  /*1740*/  IADD3 R6, PT, PT, R5, R4, RZ ;  /* 0x0000000405067210 */ /* 0x000fe20007ffe0ff */
[----:B------:R-:W1:Y:S03]  /*1750*/  LDCU.64 UR8, c[0x0][0x420] ;  /* 0x00008400ff0877ac */ /* 0x000e660008000a00 */
[----:B------:R-:W-:Y:S01]  /*1760*/  IADD3 R6, P0, PT, R6, R3, RZ ;  /* 0x0000000306067210 */ /* 0x000fe20007f1e0ff */
[C---:B-----5:R-:W-:Y:S02]  /*1770*/  FMUL.FTZ R3, R49.reuse, 1.4426950216293334961 ;  /* 0x3fb8aa3b31037820 */ /* 0x060fe40000410000 */
[----:B------:R-:W3:Y:S01]  /*1780*/  LDC.64 R16, c[0x0][0x410] ;  /* 0x00010400ff107b82 */ /* 0x000ee20000000a00 */
[----:B------:R-:W-:Y:S02]  /*1790*/  IADD3.X R7, PT, PT, RZ, R20, RZ, P0, !PT ;  /* 0x00000014ff077210 */ /* 0x000fe400007fe4ff */
[----:B------:R-:W-:-:S04]  /*17a0*/  FSETP.NEU.FTZ.AND P0, PT, R49, -INF , PT ;  /* 0xff8000003100780b */ /* 0x000fc80003f1d000 */
[----:B------:R-:W-:Y:S01]  /*17b0*/  FSEL R3, R3, RZ, P0 ;  /* 0x000000ff03037208 */ /* 0x000fe20000000000 */
[----:B0-----:R-:W-:-:S04]  /*17c0*/  IMAD.WIDE.U32 R6, R14, UR6, R6 ;  /* 0x000000060e067c25 */ /* 0x001fc8000f8e0006 */
[----:B------:R-:W-:Y:S02]  /*17d0*/  IMAD R7, R15, UR6, R7 ;  /* 0x000000060f077c24 */ /* 0x000fe4000f8e0207 */
[----:B-1----:R-:W-:-:S04]  /*17e0*/  IMAD.WIDE.U32 R6, R41, UR8, R6 ;  /* 0x0000000829067c25 */ /* 0x002fc8000f8e0006 */
[----:B------:R-:W-:Y:S01]  /*17f0*/  IMAD R5, R41, UR9, R7 ;  /* 0x0000000929057c24 */ /* 0x000fe2000f8e0207 */
[----:B---3--:R-:W-:-:S04]  /*1800*/  LEA R14, P1, R6, R16, 0x2 ;  /* 0x00000010060e7211 */ /* 0x008fc800078210ff */
[----:B------:R-:W-:-:S05]  /*1810*/  LEA.HI.X R15, R6, R17, R5, 0x2, P1 ;  /* 0x00000011060f7211 */ /* 0x000fca00008f1405 */
[----:B------:R1:W-:Y:S04]  /*1820*/  STG.E desc[UR4][R14.64], R3 ;  /* 0x000000030e007986 */ /* 0x0003e8000c101904 */
.L_x_105:
[----:B------:R-:W-:Y:S05]  /*1830*/  BSYNC.RECONVERGENT B0 ;  /* 0x0000000000007941 */ /* 0x000fea0003800200 */
.L_x_104:
[----:B------:R-:W3:Y:S01]  /*1840*/  LDCU.64 UR10, c[0x0][0x458] ;  /* 0x00008b00ff0a77ac */ /* 0x000ee20008000a00 */
[----:B--2---:R-:W-:Y:S01]  /*1850*/  IMAD.WIDE.U32 R12, R10, UR6, R12 ;  /* 0x000000060a0c7c25 */ /* 0x004fe2000f8e000c */
[----:B------:R-:W2:Y:S03]  /*1860*/  LDCU.64 UR8, c[0x0][0x428] ;  /* 0x00008500ff0877ac */ /* 0x000ea60008000a00 */
[----:B------:R-:W-:Y:S02]  /*1870*/  IMAD R13, R11, UR6, R13 ;  /* 0x000000060b0d7c24 */ /* 0x000fe4000f8e020d */
[----:B0-----:R-:W-:-:S04]  /*1880*/  IMAD.WIDE.U32 R6, R41, R8, R12 ;  /* 0x0000000829067225 */ /* 0x001fc800078e000c */
[----:B------:R-:W-:Y:S01]  /*1890*/  IMAD R9, R41, R9, R7 ;  /* 0x0000000929097224 */ /* 0x000fe200078e0207 */
[----:B---3--:R-:W-:-:S04]  /*18a0*/  ISETP.NE.U32.AND P0, PT, RZ, UR10, PT ;  /* 0x0000000aff007c0c */ /* 0x008fc8000bf05070 */
[----:B------:R-:W-:Y:S02]  /*18b0*/  ISETP.NE.AND.EX P0, PT, RZ, UR11, PT, P0 ;  /* 0x0000000bff007c0c */ /* 0x000fe4000bf05300 */
[----:B--2---:R-:W-:Y:S02]  /*18c0*/  LEA R8, P1, R6, UR8, 0x2 ;  /* 0x0000000806087c11 */ /* 0x004fe4000f8210ff */
[----:B------:R-:W-:Y:S02]  /*18d0*/  ISETP.NE.OR P0, PT, R4, RZ, !P0 ;  /* 0x000000ff0400720c */ /* 0x000fe40004705670 */
        /* <DEDUP_REMOVED lines=10> */
[----:B-1----:R-:W1:Y:S01]  /*1980*/  LDC R3, c[0x0][0x390] ;  /* 0x0000e400ff037b82 */ /* 0x002e620000000800 */
[----:B------:R-:W2:Y:S07]  /*1990*/  LDCU UR7, c[0x0][0x450] ;  /* 0x00008a00ff0777ac */ /* 0x000eae0008000800 */
[----:B------:R-:W3:Y:S01]  /*19a0*/  LDC.64 R4, c[0x0][0x458] ;  /* 0x00011600ff047b82 */ /* 0x000ee20000000a00 */
[----:B--2---:R-:W-:-:S04]  /*19b0*/  IMAD R0, R0, UR7, R2 ;  /* 0x0000000700007c24 */ /* 0x004fc8000f8e0202 */
[----:B-1----:R-:W-:-:S04]  /*19c0*/  IMAD R3, R0, R3, UR6 ;  /* 0x0000000600037e24 */ /* 0x002fc8000f8e0203 */
[----:B---3--:R-:W-:-:S05]  /*19d0*/  IMAD.WIDE R2, R3, 0x4, R4 ;  /* 0x0000000403027825 */ /* 0x008fca00078e0204 */
[----:B------:R-:W-:Y:S01]  /*19e0*/  STG.E desc[UR4][R2.64], RZ ;  /* 0x000000ff02007986 */ /* 0x000fe2000c101904 */
[----:B------:R-:W-:Y:S05]  /*19f0*/  EXIT ;  /* 0x000000000000794d */ /* 0x000fea0003800000 */
.L_x_106:
        /* <DEDUP_REMOVED lines=16> */
.L_x_159:


//--------------------- .nv.shared._ZN7cutlass13device_kernelIN5flash19enable_sm80_to_sm89INS1_16FlashAttnBwdSm80INS1_25CollectiveMainloopBwdSm80ILi2ELi1EN4cute5tupleIJNS5_1CILi64EEENS7_ILi96EEENS7_ILi128EEEEEENS_6half_tEfNS_4arch4Sm80ELb0ELb0ELb1ELb0ELb0ELb0ELb0ELb0ELi2ELi2ELi2ELi2ELb1EEENS1_21CollectiveEpilogueBwdISB_SC_SE_Li256ELb0ELb0ELi4EEENS1_19SingleTileSchedulerILb0ELb0ELb0ELi96EEEEEEEEEvNT_6ParamsE --------------------------
	.section	.nv.shared._ZN7cutlass13device_kernelIN5flash19enable_sm80_to_sm89INS1_16FlashAttnBwdSm80INS1_25CollectiveMainloopBwdSm80ILi2ELi1EN4cute5tupleIJNS5_1CILi64EEENS7_ILi96EEENS7_ILi128EEEEEENS_6half_tEfNS_4arch4Sm80ELb0ELb0ELb1ELb0ELb0ELb0ELb0ELb0ELi2ELi2ELi2ELi2ELb1EEENS1_21CollectiveEpilogueBwdISB_SC_SE_Li256ELb0ELb0ELi4EEENS1_19SingleTileSchedulerILb0ELb0ELb0ELi96EEEEEEEEEvNT_6ParamsE,"aw",@nobits
	.sectionflags	@""
	.align	16
	.zero		1024


//--------------------- .nv.shared.reserved.0     --------------------------
	.section	.nv.shared.reserved.0,"aw",@nobits
	.weak		__nv_reservedSMEM_offset_0_alias
	.size		__nv_reservedSMEM_offset_0_alias, 0, 64
	.other		__nv_reservedSMEM_offset_0_alias,@"STO_CUDA_RESERVED_SHARED STV_DEFAULT"
__nv_reservedSMEM_offset_0_alias:
	.zero		0
	.zero		64


//--------------------- .nv.global                --------------------------
	.section	.nv.global,"aw",@nobits
.nv.global:
	.type		_ZN74_INTERNAL_a2c25548_38_flash_bwd_hdim128_fp16_softcap_sm80_cu_49158569_27704cute1_E,@object
	.size		_ZN74_INTERNAL_a2c25548_38_flash_bwd_hdim128_fp16_softcap_sm80_cu_49158569_27704cute1_E,(_ZN74_INTERNAL_a2c25548_38_flash_bwd_hdim128_fp16_softcap_sm80_cu_49158569_27704cuda3std3__45__cpo6cbeginE - _ZN74_INTERNAL_a2c25548_38_flash_bwd_hdim128_fp16_softcap_sm80_cu_49158569_27704cute1_E)
_ZN74_INTERNAL_a2c25548_38_flash_bwd_hdim128_fp16_softcap_sm80_cu_49158569_27704cute1_E:
	.zero		1
	.type		_ZN74_INTERNAL_a2c25548_38_flash_bwd_hdim128_fp16_softcap_sm80_cu_49158569_27704cuda3std3__45__cpo6cbeginE,@object
	.size		_ZN74_INTERNAL_a2c25548_38_flash_bwd_hdim128_fp16_softcap_sm80_cu_49158569_27704cuda3std3__45__cpo6cbeginE,(_ZN74_INTERNAL_a2c25548_38_flash_bwd_hdim128_fp16_softcap_sm80_cu_49158569_27704cuda3std3__48in_placeE - _ZN74_INTERNAL_a2c25548_38_flash_bwd_hdim128_fp16_softcap_sm80_cu_49158569_27704cuda3std3__45__cpo6cbeginE)
_ZN74_INTERNAL_a2c25548_38_flash_bwd_hdim128_fp16_softcap_sm80_cu_49158569_27704cuda3std3__45__cpo6cbeginE:
	.zero		1
	.type		_ZN74_INTERNAL_a2c25548_38_flash_bwd_hdim128_fp16_softcap_sm80_cu_49158569_27704cuda3std3__48in_placeE,@object
	.size		_ZN74_INTERNAL_a2c25548_38_flash_bwd_hdim128_fp16_softcap_sm80_cu_49158569_27704cuda3std3__48in_placeE,(_ZN74_INTERNAL_a2c25548_38_flash_bwd_hdim128_fp16_softcap_sm80_cu_49158569_27704cuda3std6ranges3__45__cpo9iter_moveE - _ZN74_INTERNAL_a2c25548_38_flash_bwd_hdim128_fp16_softcap_sm80_cu_49158569_27704cuda3std3__48in_placeE)
_ZN74_INTERNAL_a2c25548_38_flash_bwd_hdim128_fp16_softcap_sm80_cu_49158569_27704cuda3std3__48in_placeE:
	.zero		1
	.type		_ZN74_INTERNAL_a2c25548_38_flash_bwd_hdim128_fp16_softcap_sm80_cu_49158569_27704cuda3std6ranges3__45__cpo9iter_moveE,@object
	.size		_ZN74_INTERNAL_a2c25548_38_flash_bwd_hdim128_fp16_softcap_sm80_cu_49158569_27704cuda3std6ranges3__45__cpo9iter_moveE,(_ZN74_INTERNAL_a2c25548_38_flash_bwd_hdim128_fp16_softcap_sm80_cu_49158569_27704cuda3std3__45__cpo5beginE - _ZN74_INTERNAL_a2c25548_38_flash_bwd_hdim128_fp16_softcap_sm80_cu_49158569_27704cuda3std6ranges3__45__cpo9iter_moveE)
_ZN74_INTERNAL_a2c25548_38_flash_bwd_hdim128_fp16_softcap_sm80_cu_49158569_27704cuda3std6ranges3__45__cpo9iter_moveE:
	.zero		1
	.type		_ZN74_INTERNAL_a2c25548_38_flash_bwd_hdim128_fp16_softcap_sm80_cu_49158569_27704cuda3std3__45__cpo5beginE,@object
	.size		_ZN74_INTERNAL_a2c25548_38_flash_bwd_hdim128_fp16_softcap_sm80_cu_49158569_27704cuda3std3__45__cpo5beginE,(_ZN74_INTERNAL_a2c25548_38_flash_bwd_hdim128_fp16_softcap_sm80_cu_49158569_27704cuda3std3__476_GLOBAL__N__a2c25548_38_flash_bwd_hdim128_fp16_softcap_sm80_cu_49158569_27706ignoreE - _ZN74_INTERNAL_a2c25548_38_flash_bwd_hdim128_fp16_softcap_sm80_cu_49158569_27704cuda3std3__45__cpo5beginE)
_ZN74_INTERNAL_a2c25548_38_flash_bwd_hdim128_fp16_softcap_sm80_cu_49158569_27704cuda3std3__45__cpo5beginE:
	.zero		1
	.type		_ZN74_INTERNAL_a2c25548_38_flash_bwd_hdim128_fp16_softcap_sm80_cu_49158569_27704cuda3std3__476_GLOBAL__N__a2c25548_38_flash_bwd_hdim128_fp16_softcap_sm80_cu_49158569_27706ignoreE,@object
	.size		_ZN74_INTERNAL_a2c25548_38_flash_bwd_hdim128_fp16_softcap_sm80_cu_49158569_27704cuda3std3__476_GLOBAL__N__a2c25548_38_flash_bwd_hdim128_fp16_softcap_sm80_cu_49158569_27706ignoreE,(_ZN74_INTERNAL_a2c25548_38_flash_bwd_hdim128_fp16_softcap_sm80_cu_49158569_27704cute7productE - _ZN74_INTERNAL_a2c25548_38_flash_bwd_hdim128_fp16_softcap_sm80_cu_49158569_27704cuda3std3__476_GLOBAL__N__a2c25548_38_flash_bwd_hdim128_fp16_softcap_sm80_cu_49158569_27706ignoreE)
_ZN74_INTERNAL_a2c25548_38_flash_bwd_hdim128_fp16_softcap_sm80_cu_49158569_27704cuda3std3__476_GLOBAL__N__a2c25548_38_flash_bwd_hdim128_fp16_softcap_sm80_cu_49158569_27706ignoreE:
	.zero		1
	.type		_ZN74_INTERNAL_a2c25548_38_flash_bwd_hdim128_fp16_softcap_sm80_cu_49158569_27704cute7productE,@object
	.size		_ZN74_INTERNAL_a2c25548_38_flash_bwd_hdim128_fp16_softcap_sm80_cu_49158569_27704cute7productE,(_ZN74_INTERNAL_a2c25548_38_flash_bwd_hdim128_fp16_softcap_sm80_cu_49158569_27704cuda3std3__45__cpo3endE - _ZN74_INTERNAL_a2c25548_38_flash_bwd_hdim128_fp16_softcap_sm80_cu_49158569_27704cute7productE)
_ZN74_INTERNAL_a2c25548_38_flash_bwd_hdim128_fp16_softcap_sm80_cu_49158569_27704cute7productE:
	.zero		1
	.type		_ZN74_INTERNAL_a2c25548_38_flash_bwd_hdim128_fp16_softcap_sm80_cu_49158569_27704cuda3std3__45__cpo3endE,@object
	.size		_ZN74_INTERNAL_a2c25548_38_flash_bwd_hdim128_fp16_softcap_sm80_cu_49158569_27704cuda3std3__45__cpo3endE,(_ZN74_INTERNAL_a2c25548_38_flash_bwd_hdim128_fp16_softcap_sm80_cu_49158569_27704cuda3std3__419piecewise_constructE - _ZN74_INTERNAL_a2c25548_38_flash_bwd_hdim128_fp16_softcap_sm80_cu_49158569_27704cuda3std3__45__cpo3endE)
_ZN74_INTERNAL_a2c25548_38_flash_bwd_hdim128_fp16_softcap_sm80_cu_49158569_27704cuda3std3__45__cpo3endE:
	.zero		1
	.type		_ZN74_INTERNAL_a2c25548_38_flash_bwd_hdim128_fp16_softcap_sm80_cu_49158569_27704cuda3std3__419piecewise_constructE,@object
	.size		_ZN74_INTERNAL_a2c25548_38_flash_bwd_hdim128_fp16_softcap_sm80_cu_49158569_27704cuda3std3__419piecewise_constructE,(_ZN74_INTERNAL_a2c25548_38_flash_bwd_hdim128_fp16_softcap_sm80_cu_49158569_27704cuda3std3__45__cpo4cendE - _ZN74_INTERNAL_a2c25548_38_flash_bwd_hdim128_fp16_softcap_sm80_cu_49158569_27704cuda3std3__419piecewise_constructE)
_ZN74_INTERNAL_a2c25548_38_flash_bwd_hdim128_fp16_softcap_sm80_cu_49158569_27704cuda3std3__419piecewise_constructE:
	.zero		1
	.type		_ZN74_INTERNAL_a2c25548_38_flash_bwd_hdim128_fp16_softcap_sm80_cu_49158569_27704cuda3std3__45__cpo4cendE,@object
	.size		_ZN74_INTERNAL_a2c25548_38_flash_bwd_hdim128_fp16_softcap_sm80_cu_49158569_27704cuda3std3__45__cpo4cendE,(_ZN74_INTERNAL_a2c25548_38_flash_bwd_hdim128_fp16_softcap_sm80_cu_49158569_27704cuda3std6ranges3__45__cpo4swapE - _ZN74_INTERNAL_a2c25548_38_flash_bwd_hdim128_fp16_softcap_sm80_cu_49158569_27704cuda3std3__45__cpo4cendE)
_ZN74_INTERNAL_a2c25548_38_flash_bwd_hdim128_fp16_softcap_sm80_cu_49158569_27704cuda3std3__45__cpo4cendE:
	.zero		1
	.type		_ZN74_INTERNAL_a2c25548_38_flash_bwd_hdim128_fp16_softcap_sm80_cu_49158569_27704cuda3std6ranges3__45__cpo4swapE,@object
	.size		_ZN74_INTERNAL_a2c25548_38_flash_bwd_hdim128_fp16_softcap_sm80_cu_49158569_27704cuda3std6ranges3__45__cpo4swapE,(.L_7 - _ZN74_INTERNAL_a2c25548_38_flash_bwd_hdim128_fp16_softcap_sm80_cu_49158569_27704cuda3std6ranges3__45__cpo4swapE)
_ZN74_INTERNAL_a2c25548_38_flash_bwd_hdim128_fp16_softcap_sm80_cu_49158569_27704cuda3std6ranges3__45__cpo4swapE:
	.zero		1
.L_7:


//--------------------- .nv.shared._ZN7cutlass13device_kernelIN5flash19enable_sm80_to_sm89INS1_16FlashAttnBwdSm80INS1_25CollectiveMainloopBwdSm80ILi2ELi1EN4cute5tupleIJNS5_1CILi64EEENS7_ILi96EEENS7_ILi128EEEEEENS_6half_tEfNS_4arch4Sm80ELb0ELb0ELb1ELb0ELb1ELb0ELb0ELb0ELi2ELi2ELi2ELi2ELb1EEENS1_21CollectiveEpilogueBwdISB_SC_SE_Li256ELb0ELb0ELi4EEENS1_19SingleTileSchedulerILb0ELb0ELb0ELi96EEEEEEEEEvNT_6ParamsE --------------------------
	.section	.nv.shared._ZN7cutlass13device_kernelIN5flash19enable_sm80_to_sm89INS1_16FlashAttnBwdSm80INS1_25CollectiveMainloopBwdSm80ILi2ELi1EN4cute5tupleIJNS5_1CILi64EEENS7_ILi96EEENS7_ILi128EEEEEENS_6half_tEfNS_4arch4Sm80ELb0ELb0ELb1ELb0ELb1ELb0ELb0ELb0ELi2ELi2ELi2ELi2ELb1EEENS1_21CollectiveEpilogueBwdISB_SC_SE_Li256ELb0ELb0ELi4EEENS1_19SingleTileSchedulerILb0ELb0ELb0ELi96EEEEEEEEEvNT_6ParamsE,"aw",@nobits
	.sectionflags	@""
	.align	16
	.zero		1024


//--------------------- .nv.shared._ZN7cutlass13device_kernelIN5flash19enable_sm80_to_sm89INS1_16FlashAttnBwdSm80INS1_25CollectiveMainloopBwdSm80ILi2ELi1EN4cute5tupleIJNS5_1CILi64EEENS7_ILi96EEENS7_ILi128EEEEEENS_6half_tEfNS_4arch4Sm80ELb0ELb0ELb1ELb0ELb0ELb0ELb0ELb0ELi2ELi2ELi2ELi2ELb1EEENS1_24CollectiveEpilogueBwdGQAISB_fSE_Li256ELb0ELb0EEENS1_19SingleTileSchedulerILb0ELb0ELb0ELi96EEEEEEEEEvNT_6ParamsE --------------------------
	.section	.nv.shared._ZN7cutlass13device_kernelIN5flash19enable_sm80_to_sm89INS1_16FlashAttnBwdSm80INS1_25CollectiveMainloopBwdSm80ILi2ELi1EN4cute5tupleIJNS5_1CILi64EEENS7_ILi96EEENS7_ILi128EEEEEENS_6half_tEfNS_4arch4Sm80ELb0ELb0ELb1ELb0ELb0ELb0ELb0ELb0ELi2ELi2ELi2ELi2ELb1EEENS1_24CollectiveEpilogueBwdGQAISB_fSE_Li256ELb0ELb0EEENS1_19SingleTileSchedulerILb0ELb0ELb0ELi96EEEEEEEEEvNT_6ParamsE,"aw",@nobits
	.sectionflags	@""
	.align	16
	.zero		1024


//--------------------- .nv.shared._ZN7cutlass13device_kernelIN5flash19enable_sm80_to_sm89INS1_16FlashAttnBwdSm80INS1_25CollectiveMainloopBwdSm80ILi2ELi1EN4cute5tupleIJNS5_1CILi64EEENS7_ILi96EEENS7_ILi128EEEEEENS_6half_tEfNS_4arch4Sm80ELb0ELb0ELb1ELb0ELb1ELb0ELb0ELb0ELi2ELi2ELi2ELi2ELb1EEENS1_24CollectiveEpilogueBwdGQAISB_fSE_Li256ELb0ELb1EEENS1_19SingleTileSchedulerILb0ELb0ELb0ELi96EEEEEEEEEvNT_6ParamsE --------------------------
	.section	.nv.shared._ZN7cutlass13device_kernelIN5flash19enable_sm80_to_sm89INS1_16FlashAttnBwdSm80INS1_25CollectiveMainloopBwdSm80ILi2ELi1EN4cute5tupleIJNS5_1CILi64EEENS7_ILi96EEENS7_ILi128EEEEEENS_6half_tEfNS_4arch4Sm80ELb0ELb0ELb1ELb0ELb1ELb0ELb0ELb0ELi2ELi2ELi2ELi2ELb1EEENS1_24CollectiveEpilogueBwdGQAISB_fSE_Li256ELb0ELb1EEENS1_19SingleTileSchedulerILb0ELb0ELb0ELi96EEEEEEEEEvNT_6ParamsE,"aw",@nobits
	.sectionflags	@""
	.align	16
	.zero		1024


//--------------------- .nv.shared._ZN7cutlass13device_kernelIN5flash19enable_sm80_to_sm89INS1_16FlashAttnBwdSm80INS1_25CollectiveMainloopBwdSm80ILi2ELi1EN4cute5tupleIJNS5_1CILi64EEENS7_ILi96EEENS7_ILi128EEEEEENS_6half_tEfNS_4arch4Sm80ELb0ELb0ELb1ELb1ELb0ELb0ELb0ELb0ELi2ELi2ELi2ELi2ELb1EEENS1_21CollectiveEpilogueBwdISB_SC_SE_Li256ELb1ELb0ELi4EEENS1_19SingleTileSchedulerILb1ELb0ELb0ELi96EEEEEEEEEvNT_6ParamsE --------------------------
	.section	.nv.shared._ZN7cutlass13device_kernelIN5flash19enable_sm80_to_sm89INS1_16FlashAttnBwdSm80INS1_25CollectiveMainloopBwdSm80ILi2ELi1EN4cute5tupleIJNS5_1CILi64EEENS7_ILi96EEENS7_ILi128EEEEEENS_6half_tEfNS_4arch4Sm80ELb0ELb0ELb1ELb1ELb0ELb0ELb0ELb0ELi2ELi2ELi2ELi2ELb1EEENS1_21CollectiveEpilogueBwdISB_SC_SE_Li256ELb1ELb0ELi4EEENS1_19SingleTileSchedulerILb1ELb0ELb0ELi96EEEEEEEEEvNT_6ParamsE,"aw",@nobits
	.sectionflags	@""
	.align	16
	.zero		1024


//--------------------- .nv.shared._ZN7cutlass13device_kernelIN5flash19enable_sm80_to_sm89INS1_16FlashAttnBwdSm80INS1_25CollectiveMainloopBwdSm80ILi2ELi1EN4cute5tupleIJNS5_1CILi64EEENS7_ILi96EEENS7_ILi128EEEEEENS_6half_tEfNS_4arch4Sm80ELb0ELb0ELb1ELb1ELb1ELb0ELb0ELb0ELi2ELi2ELi2ELi2ELb1EEENS1_21CollectiveEpilogueBwdISB_SC_SE_Li256ELb1ELb0ELi4EEENS1_19SingleTileSchedulerILb1ELb0ELb0ELi96EEEEEEEEEvNT_6ParamsE --------------------------
	.section	.nv.shared._ZN7cutlass13device_kernelIN5flash19enable_sm80_to_sm89INS1_16FlashAttnBwdSm80INS1_25CollectiveMainloopBwdSm80ILi2ELi1EN4cute5tupleIJNS5_1CILi64EEENS7_ILi96EEENS7_ILi128EEEEEENS_6half_tEfNS_4arch4Sm80ELb0ELb0ELb1ELb1ELb1ELb0ELb0ELb0ELi2ELi2ELi2ELi2ELb1EEENS1_21CollectiveEpilogueBwdISB_SC_SE_Li256ELb1ELb0ELi4EEENS1_19SingleTileSchedulerILb1ELb0ELb0ELi96EEEEEEEEEvNT_6ParamsE,"aw",@nobits
	.sectionflags	@""
	.align	16
	.zero		1024


//--------------------- .nv.shared._ZN7cutlass13device_kernelIN5flash19enable_sm80_to_sm89INS1_16FlashAttnBwdSm80INS1_25CollectiveMainloopBwdSm80ILi2ELi1EN4cute5tupleIJNS5_1CILi64EEENS7_ILi96EEENS7_ILi128EEEEEENS_6half_tEfNS_4arch4Sm80ELb0ELb0ELb1ELb1ELb0ELb0ELb0ELb0ELi2ELi2ELi2ELi2ELb1EEENS1_24CollectiveEpilogueBwdGQAISB_fSE_Li256ELb1ELb0EEENS1_19SingleTileSchedulerILb1ELb0ELb0ELi96EEEEEEEEEvNT_6ParamsE --------------------------
	.section	.nv.shared._ZN7cutlass13device_kernelIN5flash19enable_sm80_to_sm89INS1_16FlashAttnBwdSm80INS1_25CollectiveMainloopBwdSm80ILi2ELi1EN4cute5tupleIJNS5_1CILi64EEENS7_ILi96EEENS7_ILi128EEEEEENS_6half_tEfNS_4arch4Sm80ELb0ELb0ELb1ELb1ELb0ELb0ELb0ELb0ELi2ELi2ELi2ELi2ELb1EEENS1_24CollectiveEpilogueBwdGQAISB_fSE_Li256ELb1ELb0EEENS1_19SingleTileSchedulerILb1ELb0ELb0ELi96EEEEEEEEEvNT_6ParamsE,"aw",@nobits
	.sectionflags	@""
	.align	16
	.zero		1024


//--------------------- .nv.shared._ZN7cutlass13device_kernelIN5flash19enable_sm80_to_sm89INS1_16FlashAttnBwdSm80INS1_25CollectiveMainloopBwdSm80ILi2ELi1EN4cute5tupleIJNS5_1CILi64EEENS7_ILi96EEENS7_ILi128EEEEEENS_6half_tEfNS_4arch4Sm80ELb0ELb0ELb1ELb1ELb1ELb0ELb0ELb0ELi2ELi2ELi2ELi2ELb1EEENS1_24CollectiveEpilogueBwdGQAISB_fSE_Li256ELb1ELb1EEENS1_19SingleTileSchedulerILb1ELb0ELb0ELi96EEEEEEEEEvNT_6ParamsE --------------------------
	.section	.nv.shared._ZN7cutlass13device_kernelIN5flash19enable_sm80_to_sm89INS1_16FlashAttnBwdSm80INS1_25CollectiveMainloopBwdSm80ILi2ELi1EN4cute5tupleIJNS5_1CILi64EEENS7_ILi96EEENS7_ILi128EEEEEENS_6half_tEfNS_4arch4Sm80ELb0ELb0ELb1ELb1ELb1ELb0ELb0ELb0ELi2ELi2ELi2ELi2ELb1EEENS1_24CollectiveEpilogueBwdGQAISB_fSE_Li256ELb1ELb1EEENS1_19SingleTileSchedulerILb1ELb0ELb0ELi96EEEEEEEEEvNT_6ParamsE,"aw",@nobits
	.sectionflags	@""
	.align	16
	.zero		1024


//--------------------- .nv.shared._ZN7cutlass13device_kernelIN5flash19enable_sm80_to_sm89INS1_16FlashAttnBwdSm80INS1_25CollectiveMainloopBwdSm80ILi2ELi1EN4cute5tupleIJNS5_1CILi64EEENS7_ILi96EEENS7_ILi128EEEEEENS_6half_tEfNS_4arch4Sm80ELb0ELb1ELb1ELb0ELb0ELb0ELb0ELb0ELi2ELi2ELi2ELi2ELb1EEENS1_21CollectiveEpilogueBwdISB_SC_SE_Li256ELb0ELb0ELi4EEENS1_19SingleTileSchedulerILb0ELb0ELb0ELi96EEEEEEEEEvNT_6ParamsE --------------------------
	.section	.nv.shared._ZN7cutlass13device_kernelIN5flash19enable_sm80_to_sm89INS1_16FlashAttnBwdSm80INS1_25CollectiveMainloopBwdSm80ILi2ELi1EN4cute5tupleIJNS5_1CILi64EEENS7_ILi96EEENS7_ILi128EEEEEENS_6half_tEfNS_4arch4Sm80ELb0ELb1ELb1ELb0ELb0ELb0ELb0ELb0ELi2ELi2ELi2ELi2ELb1EEENS1_21CollectiveEpilogueBwdISB_SC_SE_Li256ELb0ELb0ELi4EEENS1_19SingleTileSchedulerILb0ELb0ELb0ELi96EEEEEEEEEvNT_6ParamsE,"aw",@nobits
	.sectionflags	@""
	.align	16
	.zero		1024


//--------------------- .nv.shared._ZN7cutlass13device_kernelIN5flash19enable_sm80_to_sm89INS1_16FlashAttnBwdSm80INS1_25CollectiveMainloopBwdSm80ILi2ELi1EN4cute5tupleIJNS5_1CILi64EEENS7_ILi96EEENS7_ILi128EEEEEENS_6half_tEfNS_4arch4Sm80ELb0ELb1ELb1ELb0ELb1ELb0ELb0ELb0ELi2ELi2ELi2ELi2ELb1EEENS1_21CollectiveEpilogueBwdISB_SC_SE_Li256ELb0ELb0ELi4EEENS1_19SingleTileSchedulerILb0ELb0ELb0ELi96EEEEEEEEEvNT_6ParamsE --------------------------
	.section	.nv.shared._ZN7cutlass13device_kernelIN5flash19enable_sm80_to_sm89INS1_16FlashAttnBwdSm80INS1_25CollectiveMainloopBwdSm80ILi2ELi1EN4cute5tupleIJNS5_1CILi64EEENS7_ILi96EEENS7_ILi128EEEEEENS_6half_tEfNS_4arch4Sm80ELb0ELb1ELb1ELb0ELb1ELb0ELb0ELb0ELi2ELi2ELi2ELi2ELb1EEENS1_21CollectiveEpilogueBwdISB_SC_SE_Li256ELb0ELb0ELi4EEENS1_19SingleTileSchedulerILb0ELb0ELb0ELi96EEEEEEEEEvNT_6ParamsE,"aw",@nobits
	.sectionflags	@""
	.align	16
	.zero		1024


//--------------------- .nv.shared._ZN7cutlass13device_kernelIN5flash19enable_sm80_to_sm89INS1_16FlashAttnBwdSm80INS1_25CollectiveMainloopBwdSm80ILi2ELi1EN4cute5tupleIJNS5_1CILi64EEENS7_ILi96EEENS7_ILi128EEEEEENS_6half_tEfNS_4arch4Sm80ELb0ELb1ELb1ELb0ELb0ELb0ELb0ELb0ELi2ELi2ELi2ELi2ELb1EEENS1_24CollectiveEpilogueBwdGQAISB_fSE_Li256ELb0ELb0EEENS1_19SingleTileSchedulerILb0ELb0ELb0ELi96EEEEEEEEEvNT_6ParamsE --------------------------
	.section	.nv.shared._ZN7cutlass13device_kernelIN5flash19enable_sm80_to_sm89INS1_16FlashAttnBwdSm80INS1_25CollectiveMainloopBwdSm80ILi2ELi1EN4cute5tupleIJNS5_1CILi64EEENS7_ILi96EEENS7_ILi128EEEEEENS_6half_tEfNS_4arch4Sm80ELb0ELb1ELb1ELb0ELb0ELb0ELb0ELb0ELi2ELi2ELi2ELi2ELb1EEENS1_24CollectiveEpilogueBwdGQAISB_fSE_Li256ELb0ELb0EEENS1_19SingleTileSchedulerILb0ELb0ELb0ELi96EEEEEEEEEvNT_6ParamsE,"aw",@nobits
	.sectionflags	@""
	.align	16
	.zero		1024


//--------------------- .nv.shared._ZN7cutlass13device_kernelIN5flash19enable_sm80_to_sm89INS1_16FlashAttnBwdSm80INS1_25CollectiveMainloopBwdSm80ILi2ELi1EN4cute5tupleIJNS5_1CILi64EEENS7_ILi96EEENS7_ILi128EEEEEENS_6half_tEfNS_4arch4Sm80ELb0ELb1ELb1ELb0ELb1ELb0ELb0ELb0ELi2ELi2ELi2ELi2ELb1EEENS1_24CollectiveEpilogueBwdGQAISB_fSE_Li256ELb0ELb1EEENS1_19SingleTileSchedulerILb0ELb0ELb0ELi96EEEEEEEEEvNT_6ParamsE --------------------------
	.section	.nv.shared._ZN7cutlass13device_kernelIN5flash19enable_sm80_to_sm89INS1_16FlashAttnBwdSm80INS1_25CollectiveMainloopBwdSm80ILi2ELi1EN4cute5tupleIJNS5_1CILi64EEENS7_ILi96EEENS7_ILi128EEEEEENS_6half_tEfNS_4arch4Sm80ELb0ELb1ELb1ELb0ELb1ELb0ELb0ELb0ELi2ELi2ELi2ELi2ELb1EEENS1_24CollectiveEpilogueBwdGQAISB_fSE_Li256ELb0ELb1EEENS1_19SingleTileSchedulerILb0ELb0ELb0ELi96EEEEEEEEEvNT_6ParamsE,"aw",@nobits
	.sectionflags	@""
	.align	16
	.zero		1024


//--------------------- .nv.shared._ZN7cutlass13device_kernelIN5flash19enable_sm80_to_sm89INS1_16FlashAttnBwdSm80INS1_25CollectiveMainloopBwdSm80ILi2ELi1EN4cute5tupleIJNS5_1CILi64EEENS7_ILi96EEENS7_ILi128EEEEEENS_6half_tEfNS_4arch4Sm80ELb0ELb1ELb1ELb1ELb0ELb0ELb0ELb0ELi2ELi2ELi2ELi2ELb1EEENS1_21CollectiveEpilogueBwdISB_SC_SE_Li256ELb1ELb0ELi4EEENS1_19SingleTileSchedulerILb1ELb0ELb0ELi96EEEEEEEEEvNT_6ParamsE --------------------------
	.section	.nv.shared._ZN7cutlass13device_kernelIN5flash19enable_sm80_to_sm89INS1_16FlashAttnBwdSm80INS1_25CollectiveMainloopBwdSm80ILi2ELi1EN4cute5tupleIJNS5_1CILi64EEENS7_ILi96EEENS7_ILi128EEEEEENS_6half_tEfNS_4arch4Sm80ELb0ELb1ELb1ELb1ELb0ELb0ELb0ELb0ELi2ELi2ELi2ELi2ELb1EEENS1_21CollectiveEpilogueBwdISB_SC_SE_Li256ELb1ELb0ELi4EEENS1_19SingleTileSchedulerILb1ELb0ELb0ELi96EEEEEEEEEvNT_6ParamsE,"aw",@nobits
	.sectionflags	@""
	.align	16
	.zero		1024


//--------------------- .nv.shared._ZN7cutlass13device_kernelIN5flash19enable_sm80_to_sm89INS1_16FlashAttnBwdSm80INS1_25CollectiveMainloopBwdSm80ILi2ELi1EN4cute5tupleIJNS5_1CILi64EEENS7_ILi96EEENS7_ILi128EEEEEENS_6half_tEfNS_4arch4Sm80ELb0ELb1ELb1ELb1ELb1ELb0ELb0ELb0ELi2ELi2ELi2ELi2ELb1EEENS1_21CollectiveEpilogueBwdISB_SC_SE_Li256ELb1ELb0ELi4EEENS1_19SingleTileSchedulerILb1ELb0ELb0ELi96EEEEEEEEEvNT_6ParamsE --------------------------
	.section	.nv.shared._ZN7cutlass13device_kernelIN5flash19enable_sm80_to_sm89INS1_16FlashAttnBwdSm80INS1_25CollectiveMainloopBwdSm80ILi2ELi1EN4cute5tupleIJNS5_1CILi64EEENS7_ILi96EEENS7_ILi128EEEEEENS_6half_tEfNS_4arch4Sm80ELb0ELb1ELb1ELb1ELb1ELb0ELb0ELb0ELi2ELi2ELi2ELi2ELb1EEENS1_21CollectiveEpilogueBwdISB_SC_SE_Li256ELb1ELb0ELi4EEENS1_19SingleTileSchedulerILb1ELb0ELb0ELi96EEEEEEEEEvNT_6ParamsE,"aw",@nobits
	.sectionflags	@""
	.align	16
	.zero		1024


//--------------------- .nv.shared._ZN7cutlass13device_kernelIN5flash19enable_sm80_to_sm89INS1_16FlashAttnBwdSm80INS1_25CollectiveMainloopBwdSm80ILi2ELi1EN4cute5tupleIJNS5_1CILi64EEENS7_ILi96EEENS7_ILi128EEEEEENS_6half_tEfNS_4arch4Sm80ELb0ELb1ELb1ELb1ELb0ELb0ELb0ELb0ELi2ELi2ELi2ELi2ELb1EEENS1_24CollectiveEpilogueBwdGQAISB_fSE_Li256ELb1ELb0EEENS1_19SingleTileSchedulerILb1ELb0ELb0ELi96EEEEEEEEEvNT_6ParamsE --------------------------
	.section	.nv.shared._ZN7cutlass13device_kernelIN5flash19enable_sm80_to_sm89INS1_16FlashAttnBwdSm80INS1_25CollectiveMainloopBwdSm80ILi2ELi1EN4cute5tupleIJNS5_1CILi64EEENS7_ILi96EEENS7_ILi128EEEEEENS_6half_tEfNS_4arch4Sm80ELb0ELb1ELb1ELb1ELb0ELb0ELb0ELb0ELi2ELi2ELi2ELi2ELb1EEENS1_24CollectiveEpilogueBwdGQAISB_fSE_Li256ELb1ELb0EEENS1_19SingleTileSchedulerILb1ELb0ELb0ELi96EEEEEEEEEvNT_6ParamsE,"aw",@nobits
	.sectionflags	@""
	.align	16
	.zero		1024


//--------------------- .nv.shared._ZN7cutlass13device_kernelIN5flash19enable_sm80_to_sm89INS1_16FlashAttnBwdSm80INS1_25CollectiveMainloopBwdSm80ILi2ELi1EN4cute5tupleIJNS5_1CILi64EEENS7_ILi96EEENS7_ILi128EEEEEENS_6half_tEfNS_4arch4Sm80ELb0ELb1ELb1ELb1ELb1ELb0ELb0ELb0ELi2ELi2ELi2ELi2ELb1EEENS1_24CollectiveEpilogueBwdGQAISB_fSE_Li256ELb1ELb1EEENS1_19SingleTileSchedulerILb1ELb0ELb0ELi96EEEEEEEEEvNT_6ParamsE --------------------------
	.section	.nv.shared._ZN7cutlass13device_kernelIN5flash19enable_sm80_to_sm89INS1_16FlashAttnBwdSm80INS1_25CollectiveMainloopBwdSm80ILi2ELi1EN4cute5tupleIJNS5_1CILi64EEENS7_ILi96EEENS7_ILi128EEEEEENS_6half_tEfNS_4arch4Sm80ELb0ELb1ELb1ELb1ELb1ELb0ELb0ELb0ELi2ELi2ELi2ELi2ELb1EEENS1_24CollectiveEpilogueBwdGQAISB_fSE_Li256ELb1ELb1EEENS1_19SingleTileSchedulerILb1ELb0ELb0ELi96EEEEEEEEEvNT_6ParamsE,"aw",@nobits
	.sectionflags	@""
	.align	16
	.zero		1024


//--------------------- .nv.shared._ZN7cutlass13device_kernelIN5flash19enable_sm80_to_sm89INS1_16FlashAttnBwdSm80INS1_25CollectiveMainloopBwdSm80ILi2ELi1EN4cute5tupleIJNS5_1CILi64EEENS7_ILi96EEENS7_ILi128EEEEEENS_6half_tEfNS_4arch4Sm80ELb1ELb0ELb1ELb0ELb0ELb0ELb0ELb0ELi2ELi2ELi2ELi2ELb1EEENS1_21CollectiveEpilogueBwdISB_SC_SE_Li256ELb0ELb0ELi4EEENS1_25SingleTileBwdLPTSchedulerILb0ELi96ELb0EEEEEEEEEvNT_6ParamsE --------------------------
	.section	.nv.shared._ZN7cutlass13device_kernelIN5flash19enable_sm80_to_sm89INS1_16FlashAttnBwdSm80INS1_25CollectiveMainloopBwdSm80ILi2ELi1EN4cute5tupleIJNS5_1CILi64EEENS7_ILi96EEENS7_ILi128EEEEEENS_6half_tEfNS_4arch4Sm80ELb1ELb0ELb1ELb0ELb0ELb0ELb0ELb0ELi2ELi2ELi2ELi2ELb1EEENS1_21CollectiveEpilogueBwdISB_SC_SE_Li256ELb0ELb0ELi4EEENS1_25SingleTileBwdLPTSchedulerILb0ELi96ELb0EEEEEEEEEvNT_6ParamsE,"aw",@nobits
	.sectionflags	@""
	.align	16
	.zero		1024


//--------------------- .nv.shared._ZN7cutlass13device_kernelIN5flash19enable_sm80_to_sm89INS1_16FlashAttnBwdSm80INS1_25CollectiveMainloopBwdSm80ILi2ELi1EN4cute5tupleIJNS5_1CILi64EEENS7_ILi96EEENS7_ILi128EEEEEENS_6half_tEfNS_4arch4Sm80ELb1ELb0ELb1ELb0ELb1ELb0ELb0ELb0ELi2ELi2ELi2ELi2ELb1EEENS1_21CollectiveEpilogueBwdISB_SC_SE_Li256ELb0ELb0ELi4EEENS1_25SingleTileBwdLPTSchedulerILb0ELi96ELb1EEEEEEEEEvNT_6ParamsE --------------------------
	.section	.nv.shared._ZN7cutlass13device_kernelIN5flash19enable_sm80_to_sm89INS1_16FlashAttnBwdSm80INS1_25CollectiveMainloopBwdSm80ILi2ELi1EN4cute5tupleIJNS5_1CILi64EEENS7_ILi96EEENS7_ILi128EEEEEENS_6half_tEfNS_4arch4Sm80ELb1ELb0ELb1ELb0ELb1ELb0ELb0ELb0ELi2ELi2ELi2ELi2ELb1EEENS1_21CollectiveEpilogueBwdISB_SC_SE_Li256ELb0ELb0ELi4EEENS1_25SingleTileBwdLPTSchedulerILb0ELi96ELb1EEEEEEEEEvNT_6ParamsE,"aw",@nobits
	.sectionflags	@""
	.align	16
	.zero		1024


//--------------------- .nv.shared._ZN7cutlass13device_kernelIN5flash19enable_sm80_to_sm89INS1_16FlashAttnBwdSm80INS1_25CollectiveMainloopBwdSm80ILi2ELi1EN4cute5tupleIJNS5_1CILi64EEENS7_ILi96EEENS7_ILi128EEEEEENS_6half_tEfNS_4arch4Sm80ELb1ELb0ELb1ELb0ELb0ELb0ELb0ELb0ELi2ELi2ELi2ELi2ELb1EEENS1_24CollectiveEpilogueBwdGQAISB_fSE_Li256ELb0ELb0EEENS1_25SingleTileBwdLPTSchedulerILb0ELi96ELb0EEEEEEEEEvNT_6ParamsE --------------------------
	.section	.nv.shared._ZN7cutlass13device_kernelIN5flash19enable_sm80_to_sm89INS1_16FlashAttnBwdSm80INS1_25CollectiveMainloopBwdSm80ILi2ELi1EN4cute5tupleIJNS5_1CILi64EEENS7_ILi96EEENS7_ILi128EEEEEENS_6half_tEfNS_4arch4Sm80ELb1ELb0ELb1ELb0ELb0ELb0ELb0ELb0ELi2ELi2ELi2ELi2ELb1EEENS1_24CollectiveEpilogueBwdGQAISB_fSE_Li256ELb0ELb0EEENS1_25SingleTileBwdLPTSchedulerILb0ELi96ELb0EEEEEEEEEvNT_6ParamsE,"aw",@nobits
	.sectionflags	@""
	.align	16
	.zero		1024


//--------------------- .nv.shared._ZN7cutlass13device_kernelIN5flash19enable_sm80_to_sm89INS1_16FlashAttnBwdSm80INS1_25CollectiveMainloopBwdSm80ILi2ELi1EN4cute5tupleIJNS5_1CILi64EEENS7_ILi96EEENS7_ILi128EEEEEENS_6half_tEfNS_4arch4Sm80ELb1ELb0ELb1ELb0ELb1ELb0ELb0ELb0ELi2ELi2ELi2ELi2ELb1EEENS1_24CollectiveEpilogueBwdGQAISB_fSE_Li256ELb0ELb1EEENS1_25SingleTileBwdLPTSchedulerILb0ELi96ELb1EEEEEEEEEvNT_6ParamsE --------------------------
	.section	.nv.shared._ZN7cutlass13device_kernelIN5flash19enable_sm80_to_sm89INS1_16FlashAttnBwdSm80INS1_25CollectiveMainloopBwdSm80ILi2ELi1EN4cute5tupleIJNS5_1CILi64EEENS7_ILi96EEENS7_ILi128EEEEEENS_6half_tEfNS_4arch4Sm80ELb1ELb0ELb1ELb0ELb1ELb0ELb0ELb0ELi2ELi2ELi2ELi2ELb1EEENS1_24CollectiveEpilogueBwdGQAISB_fSE_Li256ELb0ELb1EEENS1_25SingleTileBwdLPTSchedulerILb0ELi96ELb1EEEEEEEEEvNT_6ParamsE,"aw",@nobits
	.sectionflags	@""
	.align	16
	.zero		1024


//--------------------- .nv.shared._ZN7cutlass13device_kernelIN5flash19enable_sm80_to_sm89INS1_16FlashAttnBwdSm80INS1_25CollectiveMainloopBwdSm80ILi2ELi1EN4cute5tupleIJNS5_1CILi64EEENS7_ILi96EEENS7_ILi128EEEEEENS_6half_tEfNS_4arch4Sm80ELb1ELb0ELb1ELb1ELb0ELb0ELb0ELb0ELi2ELi2ELi2ELi2ELb1EEENS1_21CollectiveEpilogueBwdISB_SC_SE_Li256ELb1ELb0ELi4EEENS1_25SingleTileBwdLPTSchedulerILb1ELi96ELb0EEEEEEEEEvNT_6ParamsE --------------------------
	.section	.nv.shared._ZN7cutlass13device_kernelIN5flash19enable_sm80_to_sm89INS1_16FlashAttnBwdSm80INS1_25CollectiveMainloopBwdSm80ILi2ELi1EN4cute5tupleIJNS5_1CILi64EEENS7_ILi96EEENS7_ILi128EEEEEENS_6half_tEfNS_4arch4Sm80ELb1ELb0ELb1ELb1ELb0ELb0ELb0ELb0ELi2ELi2ELi2ELi2ELb1EEENS1_21CollectiveEpilogueBwdISB_SC_SE_Li256ELb1ELb0ELi4EEENS1_25SingleTileBwdLPTSchedulerILb1ELi96ELb0EEEEEEEEEvNT_6ParamsE,"aw",@nobits
	.sectionflags	@""
	.align	16
	.zero		1024


//--------------------- .nv.shared._ZN7cutlass13device_kernelIN5flash19enable_sm80_to_sm89INS1_16FlashAttnBwdSm80INS1_25CollectiveMainloopBwdSm80ILi2ELi1EN4cute5tupleIJNS5_1CILi64EEENS7_ILi96EEENS7_ILi128EEEEEENS_6half_tEfNS_4arch4Sm80ELb1ELb0ELb1ELb1ELb1ELb0ELb0ELb0ELi2ELi2ELi2ELi2ELb1EEENS1_21CollectiveEpilogueBwdISB_SC_SE_Li256ELb1ELb0ELi4EEENS1_25SingleTileBwdLPTSchedulerILb1ELi96ELb1EEEEEEEEEvNT_6ParamsE --------------------------
	.section	.nv.shared._ZN7cutlass13device_kernelIN5flash19enable_sm80_to_sm89INS1_16FlashAttnBwdSm80INS1_25CollectiveMainloopBwdSm80ILi2ELi1EN4cute5tupleIJNS5_1CILi64EEENS7_ILi96EEENS7_ILi128EEEEEENS_6half_tEfNS_4arch4Sm80ELb1ELb0ELb1ELb1ELb1ELb0ELb0ELb0ELi2ELi2ELi2ELi2ELb1EEENS1_21CollectiveEpilogueBwdISB_SC_SE_Li256ELb1ELb0ELi4EEENS1_25SingleTileBwdLPTSchedulerILb1ELi96ELb1EEEEEEEEEvNT_6ParamsE,"aw",@nobits
	.sectionflags	@""
	.align	16
	.zero		1024


//--------------------- .nv.shared._ZN7cutlass13device_kernelIN5flash19enable_sm80_to_sm89INS1_16FlashAttnBwdSm80INS1_25CollectiveMainloopBwdSm80ILi2ELi1EN4cute5tupleIJNS5_1CILi64EEENS7_ILi96EEENS7_ILi128EEEEEENS_6half_tEfNS_4arch4Sm80ELb1ELb0ELb1ELb1ELb0ELb0ELb0ELb0ELi2ELi2ELi2ELi2ELb1EEENS1_24CollectiveEpilogueBwdGQAISB_fSE_Li256ELb1ELb0EEENS1_25SingleTileBwdLPTSchedulerILb1ELi96ELb0EEEEEEEEEvNT_6ParamsE --------------------------
	.section	.nv.shared._ZN7cutlass13device_kernelIN5flash19enable_sm80_to_sm89INS1_16FlashAttnBwdSm80INS1_25CollectiveMainloopBwdSm80ILi2ELi1EN4cute5tupleIJNS5_1CILi64EEENS7_ILi96EEENS7_ILi128EEEEEENS_6half_tEfNS_4arch4Sm80ELb1ELb0ELb1ELb1ELb0ELb0ELb0ELb0ELi2ELi2ELi2ELi2ELb1EEENS1_24CollectiveEpilogueBwdGQAISB_fSE_Li256ELb1ELb0EEENS1_25SingleTileBwdLPTSchedulerILb1ELi96ELb0EEEEEEEEEvNT_6ParamsE,"aw",@nobits
	.sectionflags	@""
	.align	16
	.zero		1024


//--------------------- .nv.shared._ZN7cutlass13device_kernelIN5flash32FlashAttnBwdPostprocessConvertdQIN4cute5tupleIJNS3_1CILi96EEENS5_ILi128EEEEEENS_6half_tEfNS_4arch4Sm80ELi256ENS3_8TiledMMAINS3_8MMA_AtomIJNS3_28SM80_16x8x16_F32F16F16F32_TNEEEENS3_6LayoutINS4_IJNS5_ILi2EEENS5_ILi4EEENS5_ILi1EEEEEENS4_IJSJ_SH_NS5_ILi0EEEEEEEENS4_IJNS5_ILi32EEENS5_ILi64EEENS5_ILi16EEEEEEEELb0EEEEEvNT_6ParamsE --------------------------
	.section	.nv.shared._ZN7cutlass13device_kernelIN5flash32FlashAttnBwdPostprocessConvertdQIN4cute5tupleIJNS3_1CILi96EEENS5_ILi128EEEEEENS_6half_tEfNS_4arch4Sm80ELi256ENS3_8TiledMMAINS3_8MMA_AtomIJNS3_28SM80_16x8x16_F32F16F16F32_TNEEEENS3_6LayoutINS4_IJNS5_ILi2EEENS5_ILi4EEENS5_ILi1EEEEEENS4_IJSJ_SH_NS5_ILi0EEEEEEEENS4_IJNS5_ILi32EEENS5_ILi64EEENS5_ILi16EEEEEEEELb0EEEEEvNT_6ParamsE,"aw",@nobits
	.sectionflags	@""
	.align	16
	.zero		1024


//--------------------- .nv.shared._ZN7cutlass13device_kernelIN5flash19enable_sm80_to_sm89INS1_16FlashAttnBwdSm80INS1_25CollectiveMainloopBwdSm80ILi2ELi1EN4cute5tupleIJNS5_1CILi64EEENS7_ILi96EEENS7_ILi128EEEEEENS_6half_tEfNS_4arch4Sm80ELb1ELb0ELb1ELb1ELb1ELb0ELb0ELb0ELi2ELi2ELi2ELi2ELb1EEENS1_24CollectiveEpilogueBwdGQAISB_fSE_Li256ELb1ELb1EEENS1_25SingleTileBwdLPTSchedulerILb1ELi96ELb1EEEEEEEEEvNT_6ParamsE --------------------------
	.section	.nv.shared._ZN7cutlass13device_kernelIN5flash19enable_sm80_to_sm89INS1_16FlashAttnBwdSm80INS1_25CollectiveMainloopBwdSm80ILi2ELi1EN4cute5tupleIJNS5_1CILi64EEENS7_ILi96EEENS7_ILi128EEEEEENS_6half_tEfNS_4arch4Sm80ELb1ELb0ELb1ELb1ELb1ELb0ELb0ELb0ELi2ELi2ELi2ELi2ELb1EEENS1_24CollectiveEpilogueBwdGQAISB_fSE_Li256ELb1ELb1EEENS1_25SingleTileBwdLPTSchedulerILb1ELi96ELb1EEEEEEEEEvNT_6ParamsE,"aw",@nobits
	.sectionflags	@""
	.align	16
	.zero		1024


//--------------------- .nv.shared._ZN7cutlass13device_kernelIN5flash19enable_sm80_to_sm89INS1_16FlashAttnBwdSm80INS1_25CollectiveMainloopBwdSm80ILi2ELi2EN4cute5tupleIJNS5_1CILi64EEENS7_ILi128EEES9_EEENS_6half_tEfNS_4arch4Sm80ELb0ELb0ELb1ELb0ELb0ELb0ELb0ELb0ELi2ELi2ELi2ELi2ELb0EEENS1_21CollectiveEpilogueBwdISA_SB_SD_Li256ELb0ELb0ELi4EEENS1_19SingleTileSchedulerILb0ELb0ELb0ELi128EEEEEEEEEvNT_6ParamsE --------------------------
	.section	.nv.shared._ZN7cutlass13device_kernelIN5flash19enable_sm80_to_sm89INS1_16FlashAttnBwdSm80INS1_25CollectiveMainloopBwdSm80ILi2ELi2EN4cute5tupleIJNS5_1CILi64EEENS7_ILi128EEES9_EEENS_6half_tEfNS_4arch4Sm80ELb0ELb0ELb1ELb0ELb0ELb0ELb0ELb0ELi2ELi2ELi2ELi2ELb0EEENS1_21CollectiveEpilogueBwdISA_SB_SD_Li256ELb0ELb0ELi4EEENS1_19SingleTileSchedulerILb0ELb0ELb0ELi128EEEEEEEEEvNT_6ParamsE,"aw",@nobits
	.sectionflags	@""
	.align	16
	.zero		1024


//--------------------- .nv.shared._ZN7cutlass13device_kernelIN5flash19enable_sm80_to_sm89INS1_16FlashAttnBwdSm80INS1_25CollectiveMainloopBwdSm80ILi2ELi2EN4cute5tupleIJNS5_1CILi64EEENS7_ILi128EEES9_EEENS_6half_tEfNS_4arch4Sm80ELb0ELb0ELb1ELb0ELb1ELb0ELb0ELb0ELi2ELi2ELi2ELi2ELb0EEENS1_21CollectiveEpilogueBwdISA_SB_SD_Li256ELb0ELb0ELi4EEENS1_19SingleTileSchedulerILb0ELb0ELb0ELi128EEEEEEEEEvNT_6ParamsE --------------------------
	.section	.nv.shared._ZN7cutlass13device_kernelIN5flash19enable_sm80_to_sm89INS1_16FlashAttnBwdSm80INS1_25CollectiveMainloopBwdSm80ILi2ELi2EN4cute5tupleIJNS5_1CILi64EEENS7_ILi128EEES9_EEENS_6half_tEfNS_4arch4Sm80ELb0ELb0ELb1ELb0ELb1ELb0ELb0ELb0ELi2ELi2ELi2ELi2ELb0EEENS1_21CollectiveEpilogueBwdISA_SB_SD_Li256ELb0ELb0ELi4EEENS1_19SingleTileSchedulerILb0ELb0ELb0ELi128EEEEEEEEEvNT_6ParamsE,"aw",@nobits
	.sectionflags	@""
	.align	16
	.zero		1024


//--------------------- .nv.shared._ZN7cutlass13device_kernelIN5flash19enable_sm80_to_sm89INS1_16FlashAttnBwdSm80INS1_25CollectiveMainloopBwdSm80ILi2ELi2EN4cute5tupleIJNS5_1CILi64EEENS7_ILi128EEES9_EEENS_6half_tEfNS_4arch4Sm80ELb0ELb0ELb1ELb0ELb0ELb0ELb0ELb0ELi2ELi2ELi2ELi2ELb0EEENS1_24CollectiveEpilogueBwdGQAISA_fSD_Li256ELb0ELb0EEENS1_19SingleTileSchedulerILb0ELb0ELb0ELi128EEEEEEEEEvNT_6ParamsE --------------------------
	.section	.nv.shared._ZN7cutlass13device_kernelIN5flash19enable_sm80_to_sm89INS1_16FlashAttnBwdSm80INS1_25CollectiveMainloopBwdSm80ILi2ELi2EN4cute5tupleIJNS5_1CILi64EEENS7_ILi128EEES9_EEENS_6half_tEfNS_4arch4Sm80ELb0ELb0ELb1ELb0ELb0ELb0ELb0ELb0ELi2ELi2ELi2ELi2ELb0EEENS1_24CollectiveEpilogueBwdGQAISA_fSD_Li256ELb0ELb0EEENS1_19SingleTileSchedulerILb0ELb0ELb0ELi128EEEEEEEEEvNT_6ParamsE,"aw",@nobits
	.sectionflags	@""
	.align	16
	.zero		1024


//--------------------- .nv.shared._ZN7cutlass13device_kernelIN5flash19enable_sm80_to_sm89INS1_16FlashAttnBwdSm80INS1_25CollectiveMainloopBwdSm80ILi2ELi2EN4cute5tupleIJNS5_1CILi64EEENS7_ILi128EEES9_EEENS_6half_tEfNS_4arch4Sm80ELb0ELb0ELb1ELb0ELb1ELb0ELb0ELb0ELi2ELi2ELi2ELi2ELb0EEENS1_24CollectiveEpilogueBwdGQAISA_fSD_Li256ELb0ELb1EEENS1_19SingleTileSchedulerILb0ELb0ELb0ELi128EEEEEEEEEvNT_6ParamsE --------------------------
	.section	.nv.shared._ZN7cutlass13device_kernelIN5flash19enable_sm80_to_sm89INS1_16FlashAttnBwdSm80INS1_25CollectiveMainloopBwdSm80ILi2ELi2EN4cute5tupleIJNS5_1CILi64EEENS7_ILi128EEES9_EEENS_6half_tEfNS_4arch4Sm80ELb0ELb0ELb1ELb0ELb1ELb0ELb0ELb0ELi2ELi2ELi2ELi2ELb0EEENS1_24CollectiveEpilogueBwdGQAISA_fSD_Li256ELb0ELb1EEENS1_19SingleTileSchedulerILb0ELb0ELb0ELi128EEEEEEEEEvNT_6ParamsE,"aw",@nobits
	.sectionflags	@""
	.align	16
	.zero		1024


//--------------------- .nv.shared._ZN7cutlass13device_kernelIN5flash19enable_sm80_to_sm89INS1_16FlashAttnBwdSm80INS1_25CollectiveMainloopBwdSm80ILi2ELi2EN4cute5tupleIJNS5_1CILi64EEENS7_ILi128EEES9_EEENS_6half_tEfNS_4arch4Sm80ELb0ELb0ELb1ELb1ELb0ELb0ELb0ELb0ELi2ELi2ELi2ELi2ELb0EEENS1_21CollectiveEpilogueBwdISA_SB_SD_Li256ELb1ELb0ELi4EEENS1_19SingleTileSchedulerILb1ELb0ELb0ELi128EEEEEEEEEvNT_6ParamsE --------------------------
	.section	.nv.shared._ZN7cutlass13device_kernelIN5flash19enable_sm80_to_sm89INS1_16FlashAttnBwdSm80INS1_25CollectiveMainloopBwdSm80ILi2ELi2EN4cute5tupleIJNS5_1CILi64EEENS7_ILi128EEES9_EEENS_6half_tEfNS_4arch4Sm80ELb0ELb0ELb1ELb1ELb0ELb0ELb0ELb0ELi2ELi2ELi2ELi2ELb0EEENS1_21CollectiveEpilogueBwdISA_SB_SD_Li256ELb1ELb0ELi4EEENS1_19SingleTileSchedulerILb1ELb0ELb0ELi128EEEEEEEEEvNT_6ParamsE,"aw",@nobits
	.sectionflags	@""
	.align	16
	.zero		1024


//--------------------- .nv.shared._ZN7cutlass13device_kernelIN5flash19enable_sm80_to_sm89INS1_16FlashAttnBwdSm80INS1_25CollectiveMainloopBwdSm80ILi2ELi2EN4cute5tupleIJNS5_1CILi64EEENS7_ILi128EEES9_EEENS_6half_tEfNS_4arch4Sm80ELb0ELb0ELb1ELb1ELb1ELb0ELb0ELb0ELi2ELi2ELi2ELi2ELb0EEENS1_21CollectiveEpilogueBwdISA_SB_SD_Li256ELb1ELb0ELi4EEENS1_19SingleTileSchedulerILb1ELb0ELb0ELi128EEEEEEEEEvNT_6ParamsE --------------------------
	.section	.nv.shared._ZN7cutlass13device_kernelIN5flash19enable_sm80_to_sm89INS1_16FlashAttnBwdSm80INS1_25CollectiveMainloopBwdSm80ILi2ELi2EN4cute5tupleIJNS5_1CILi64EEENS7_ILi128EEES9_EEENS_6half_tEfNS_4arch4Sm80ELb0ELb0ELb1ELb1ELb1ELb0ELb0ELb0ELi2ELi2ELi2ELi2ELb0EEENS1_21CollectiveEpilogueBwdISA_SB_SD_Li256ELb1ELb0ELi4EEENS1_19SingleTileSchedulerILb1ELb0ELb0ELi128EEEEEEEEEvNT_6ParamsE,"aw",@nobits
	.sectionflags	@""
	.align	16
	.zero		1024


//--------------------- .nv.shared._ZN7cutlass13device_kernelIN5flash19enable_sm80_to_sm89INS1_16FlashAttnBwdSm80INS1_25CollectiveMainloopBwdSm80ILi2ELi2EN4cute5tupleIJNS5_1CILi64EEENS7_ILi128EEES9_EEENS_6half_tEfNS_4arch4Sm80ELb0ELb0ELb1ELb1ELb0ELb0ELb0ELb0ELi2ELi2ELi2ELi2ELb0EEENS1_24CollectiveEpilogueBwdGQAISA_fSD_Li256ELb1ELb0EEENS1_19SingleTileSchedulerILb1ELb0ELb0ELi128EEEEEEEEEvNT_6ParamsE --------------------------
	.section	.nv.shared._ZN7cutlass13device_kernelIN5flash19enable_sm80_to_sm89INS1_16FlashAttnBwdSm80INS1_25CollectiveMainloopBwdSm80ILi2ELi2EN4cute5tupleIJNS5_1CILi64EEENS7_ILi128EEES9_EEENS_6half_tEfNS_4arch4Sm80ELb0ELb0ELb1ELb1ELb0ELb0ELb0ELb0ELi2ELi2ELi2ELi2ELb0EEENS1_24CollectiveEpilogueBwdGQAISA_fSD_Li256ELb1ELb0EEENS1_19SingleTileSchedulerILb1ELb0ELb0ELi128EEEEEEEEEvNT_6ParamsE,"aw",@nobits
	.sectionflags	@""
	.align	16
	.zero		1024


//--------------------- .nv.shared._ZN7cutlass13device_kernelIN5flash19enable_sm80_to_sm89INS1_16FlashAttnBwdSm80INS1_25CollectiveMainloopBwdSm80ILi2ELi2EN4cute5tupleIJNS5_1CILi64EEENS7_ILi128EEES9_EEENS_6half_tEfNS_4arch4Sm80ELb0ELb0ELb1ELb1ELb1ELb0ELb0ELb0ELi2ELi2ELi2ELi2ELb0EEENS1_24CollectiveEpilogueBwdGQAISA_fSD_Li256ELb1ELb1EEENS1_19SingleTileSchedulerILb1ELb0ELb0ELi128EEEEEEEEEvNT_6ParamsE --------------------------
	.section	.nv.shared._ZN7cutlass13device_kernelIN5flash19enable_sm80_to_sm89INS1_16FlashAttnBwdSm80INS1_25CollectiveMainloopBwdSm80ILi2ELi2EN4cute5tupleIJNS5_1CILi64EEENS7_ILi128EEES9_EEENS_6half_tEfNS_4arch4Sm80ELb0ELb0ELb1ELb1ELb1ELb0ELb0ELb0ELi2ELi2ELi2ELi2ELb0EEENS1_24CollectiveEpilogueBwdGQAISA_fSD_Li256ELb1ELb1EEENS1_19SingleTileSchedulerILb1ELb0ELb0ELi128EEEEEEEEEvNT_6ParamsE,"aw",@nobits
	.sectionflags	@""
	.align	16
	.zero		1024


//--------------------- .nv.shared._ZN7cutlass13device_kernelIN5flash19enable_sm80_to_sm89INS1_16FlashAttnBwdSm80INS1_25CollectiveMainloopBwdSm80ILi2ELi2EN4cute5tupleIJNS5_1CILi64EEENS7_ILi128EEES9_EEENS_6half_tEfNS_4arch4Sm80ELb0ELb1ELb1ELb0ELb0ELb0ELb0ELb0ELi2ELi2ELi2ELi2ELb0EEENS1_21CollectiveEpilogueBwdISA_SB_SD_Li256ELb0ELb0ELi4EEENS1_19SingleTileSchedulerILb0ELb0ELb0ELi128EEEEEEEEEvNT_6ParamsE --------------------------
	.section	.nv.shared._ZN7cutlass13device_kernelIN5flash19enable_sm80_to_sm89INS1_16FlashAttnBwdSm80INS1_25CollectiveMainloopBwdSm80ILi2ELi2EN4cute5tupleIJNS5_1CILi64EEENS7_ILi128EEES9_EEENS_6half_tEfNS_4arch4Sm80ELb0ELb1ELb1ELb0ELb0ELb0ELb0ELb0ELi2ELi2ELi2ELi2ELb0EEENS1_21CollectiveEpilogueBwdISA_SB_SD_Li256ELb0ELb0ELi4EEENS1_19SingleTileSchedulerILb0ELb0ELb0ELi128EEEEEEEEEvNT_6ParamsE,"aw",@nobits
	.sectionflags	@""
	.align	16
	.zero		1024


//--------------------- .nv.shared._ZN7cutlass13device_kernelIN5flash19enable_sm80_to_sm89INS1_16FlashAttnBwdSm80INS1_25CollectiveMainloopBwdSm80ILi2ELi2EN4cute5tupleIJNS5_1CILi64EEENS7_ILi128EEES9_EEENS_6half_tEfNS_4arch4Sm80ELb0ELb1ELb1ELb0ELb1ELb0ELb0ELb0ELi2ELi2ELi2ELi2ELb0EEENS1_21CollectiveEpilogueBwdISA_SB_SD_Li256ELb0ELb0ELi4EEENS1_19SingleTileSchedulerILb0ELb0ELb0ELi128EEEEEEEEEvNT_6ParamsE --------------------------
	.section	.nv.shared._ZN7cutlass13device_kernelIN5flash19enable_sm80_to_sm89INS1_16FlashAttnBwdSm80INS1_25CollectiveMainloopBwdSm80ILi2ELi2EN4cute5tupleIJNS5_1CILi64EEENS7_ILi128EEES9_EEENS_6half_tEfNS_4arch4Sm80ELb0ELb1ELb1ELb0ELb1ELb0ELb0ELb0ELi2ELi2ELi2ELi2ELb0EEENS1_21CollectiveEpilogueBwdISA_SB_SD_Li256ELb0ELb0ELi4EEENS1_19SingleTileSchedulerILb0ELb0ELb0ELi128EEEEEEEEEvNT_6ParamsE,"aw",@nobits
	.sectionflags	@""
	.align	16
	.zero		1024


//--------------------- .nv.shared._ZN7cutlass13device_kernelIN5flash19enable_sm80_to_sm89INS1_16FlashAttnBwdSm80INS1_25CollectiveMainloopBwdSm80ILi2ELi2EN4cute5tupleIJNS5_1CILi64EEENS7_ILi128EEES9_EEENS_6half_tEfNS_4arch4Sm80ELb0ELb1ELb1ELb0ELb0ELb0ELb0ELb0ELi2ELi2ELi2ELi2ELb0EEENS1_24CollectiveEpilogueBwdGQAISA_fSD_Li256ELb0ELb0EEENS1_19SingleTileSchedulerILb0ELb0ELb0ELi128EEEEEEEEEvNT_6ParamsE --------------------------
	.section	.nv.shared._ZN7cutlass13device_kernelIN5flash19enable_sm80_to_sm89INS1_16FlashAttnBwdSm80INS1_25CollectiveMainloopBwdSm80ILi2ELi2EN4cute5tupleIJNS5_1CILi64EEENS7_ILi128EEES9_EEENS_6half_tEfNS_4arch4Sm80ELb0ELb1ELb1ELb0ELb0ELb0ELb0ELb0ELi2ELi2ELi2ELi2ELb0EEENS1_24CollectiveEpilogueBwdGQAISA_fSD_Li256ELb0ELb0EEENS1_19SingleTileSchedulerILb0ELb0ELb0ELi128EEEEEEEEEvNT_6ParamsE,"aw",@nobits
	.sectionflags	@""
	.align	16
	.zero		1024


//--------------------- .nv.shared._ZN7cutlass13device_kernelIN5flash19enable_sm80_to_sm89INS1_16FlashAttnBwdSm80INS1_25CollectiveMainloopBwdSm80ILi2ELi2EN4cute5tupleIJNS5_1CILi64EEENS7_ILi128EEES9_EEENS_6half_tEfNS_4arch4Sm80ELb0ELb1ELb1ELb0ELb1ELb0ELb0ELb0ELi2ELi2ELi2ELi2ELb0EEENS1_24CollectiveEpilogueBwdGQAISA_fSD_Li256ELb0ELb1EEENS1_19SingleTileSchedulerILb0ELb0ELb0ELi128EEEEEEEEEvNT_6ParamsE --------------------------
	.section	.nv.shared._ZN7cutlass13device_kernelIN5flash19enable_sm80_to_sm89INS1_16FlashAttnBwdSm80INS1_25CollectiveMainloopBwdSm80ILi2ELi2EN4cute5tupleIJNS5_1CILi64EEENS7_ILi128EEES9_EEENS_6half_tEfNS_4arch4Sm80ELb0ELb1ELb1ELb0ELb1ELb0ELb0ELb0ELi2ELi2ELi2ELi2ELb0EEENS1_24CollectiveEpilogueBwdGQAISA_fSD_Li256ELb0ELb1EEENS1_19SingleTileSchedulerILb0ELb0ELb0ELi128EEEEEEEEEvNT_6ParamsE,"aw",@nobits
	.sectionflags	@""
	.align	16
	.zero		1024


//--------------------- .nv.shared._ZN7cutlass13device_kernelIN5flash19enable_sm80_to_sm89INS1_16FlashAttnBwdSm80INS1_25CollectiveMainloopBwdSm80ILi2ELi2EN4cute5tupleIJNS5_1CILi64EEENS7_ILi128EEES9_EEENS_6half_tEfNS_4arch4Sm80ELb0ELb1ELb1ELb1ELb0ELb0ELb0ELb0ELi2ELi2ELi2ELi2ELb0EEENS1_21CollectiveEpilogueBwdISA_SB_SD_Li256ELb1ELb0ELi4EEENS1_19SingleTileSchedulerILb1ELb0ELb0ELi128EEEEEEEEEvNT_6ParamsE --------------------------
	.section	.nv.shared._ZN7cutlass13device_kernelIN5flash19enable_sm80_to_sm89INS1_16FlashAttnBwdSm80INS1_25CollectiveMainloopBwdSm80ILi2ELi2EN4cute5tupleIJNS5_1CILi64EEENS7_ILi128EEES9_EEENS_6half_tEfNS_4arch4Sm80ELb0ELb1ELb1ELb1ELb0ELb0ELb0ELb0ELi2ELi2ELi2ELi2ELb0EEENS1_21CollectiveEpilogueBwdISA_SB_SD_Li256ELb1ELb0ELi4EEENS1_19SingleTileSchedulerILb1ELb0ELb0ELi128EEEEEEEEEvNT_6ParamsE,"aw",@nobits
	.sectionflags	@""
	.align	16
	.zero		1024


//--------------------- .nv.shared._ZN7cutlass13device_kernelIN5flash19enable_sm80_to_sm89INS1_16FlashAttnBwdSm80INS1_25CollectiveMainloopBwdSm80ILi2ELi2EN4cute5tupleIJNS5_1CILi64EEENS7_ILi128EEES9_EEENS_6half_tEfNS_4arch4Sm80ELb0ELb1ELb1ELb1ELb1ELb0ELb0ELb0ELi2ELi2ELi2ELi2ELb0EEENS1_21CollectiveEpilogueBwdISA_SB_SD_Li256ELb1ELb0ELi4EEENS1_19SingleTileSchedulerILb1ELb0ELb0ELi128EEEEEEEEEvNT_6ParamsE --------------------------
	.section	.nv.shared._ZN7cutlass13device_kernelIN5flash19enable_sm80_to_sm89INS1_16FlashAttnBwdSm80INS1_25CollectiveMainloopBwdSm80ILi2ELi2EN4cute5tupleIJNS5_1CILi64EEENS7_ILi128EEES9_EEENS_6half_tEfNS_4arch4Sm80ELb0ELb1ELb1ELb1ELb1ELb0ELb0ELb0ELi2ELi2ELi2ELi2ELb0EEENS1_21CollectiveEpilogueBwdISA_SB_SD_Li256ELb1ELb0ELi4EEENS1_19SingleTileSchedulerILb1ELb0ELb0ELi128EEEEEEEEEvNT_6ParamsE,"aw",@nobits
	.sectionflags	@""
	.align	16
	.zero		1024


//--------------------- .nv.shared._ZN7cutlass13device_kernelIN5flash19enable_sm80_to_sm89INS1_16FlashAttnBwdSm80INS1_25CollectiveMainloopBwdSm80ILi2ELi2EN4cute5tupleIJNS5_1CILi64EEENS7_ILi128EEES9_EEENS_6half_tEfNS_4arch4Sm80ELb0ELb1ELb1ELb1ELb0ELb0ELb0ELb0ELi2ELi2ELi2ELi2ELb0EEENS1_24CollectiveEpilogueBwdGQAISA_fSD_Li256ELb1ELb0EEENS1_19SingleTileSchedulerILb1ELb0ELb0ELi128EEEEEEEEEvNT_6ParamsE --------------------------
	.section	.nv.shared._ZN7cutlass13device_kernelIN5flash19enable_sm80_to_sm89INS1_16FlashAttnBwdSm80INS1_25CollectiveMainloopBwdSm80ILi2ELi2EN4cute5tupleIJNS5_1CILi64EEENS7_ILi128EEES9_EEENS_6half_tEfNS_4arch4Sm80ELb0ELb1ELb1ELb1ELb0ELb0ELb0ELb0ELi2ELi2ELi2ELi2ELb0EEENS1_24CollectiveEpilogueBwdGQAISA_fSD_Li256ELb1ELb0EEENS1_19SingleTileSchedulerILb1ELb0ELb0ELi128EEEEEEEEEvNT_6ParamsE,"aw",@nobits
	.sectionflags	@""
	.align	16
	.zero		1024


//--------------------- .nv.shared._ZN7cutlass13device_kernelIN5flash19enable_sm80_to_sm89INS1_16FlashAttnBwdSm80INS1_25CollectiveMainloopBwdSm80ILi2ELi2EN4cute5tupleIJNS5_1CILi64EEENS7_ILi128EEES9_EEENS_6half_tEfNS_4arch4Sm80ELb0ELb1ELb1ELb1ELb1ELb0ELb0ELb0ELi2ELi2ELi2ELi2ELb0EEENS1_24CollectiveEpilogueBwdGQAISA_fSD_Li256ELb1ELb1EEENS1_19SingleTileSchedulerILb1ELb0ELb0ELi128EEEEEEEEEvNT_6ParamsE --------------------------
	.section	.nv.shared._ZN7cutlass13device_kernelIN5flash19enable_sm80_to_sm89INS1_16FlashAttnBwdSm80INS1_25CollectiveMainloopBwdSm80ILi2ELi2EN4cute5tupleIJNS5_1CILi64EEENS7_ILi128EEES9_EEENS_6half_tEfNS_4arch4Sm80ELb0ELb1ELb1ELb1ELb1ELb0ELb0ELb0ELi2ELi2ELi2ELi2ELb0EEENS1_24CollectiveEpilogueBwdGQAISA_fSD_Li256ELb1ELb1EEENS1_19SingleTileSchedulerILb1ELb0ELb0ELi128EEEEEEEEEvNT_6ParamsE,"aw",@nobits
	.sectionflags	@""
	.align	16
	.zero		1024


//--------------------- .nv.shared._ZN7cutlass13device_kernelIN5flash19enable_sm80_to_sm89INS1_16FlashAttnBwdSm80INS1_25CollectiveMainloopBwdSm80ILi2ELi2EN4cute5tupleIJNS5_1CILi64EEENS7_ILi128EEES9_EEENS_6half_tEfNS_4arch4Sm80ELb1ELb0ELb1ELb0ELb0ELb0ELb0ELb0ELi2ELi2ELi2ELi2ELb0EEENS1_21CollectiveEpilogueBwdISA_SB_SD_Li256ELb0ELb0ELi4EEENS1_25SingleTileBwdLPTSchedulerILb0ELi128ELb0EEEEEEEEEvNT_6ParamsE --------------------------
	.section	.nv.shared._ZN7cutlass13device_kernelIN5flash19enable_sm80_to_sm89INS1_16FlashAttnBwdSm80INS1_25CollectiveMainloopBwdSm80ILi2ELi2EN4cute5tupleIJNS5_1CILi64EEENS7_ILi128EEES9_EEENS_6half_tEfNS_4arch4Sm80ELb1ELb0ELb1ELb0ELb0ELb0ELb0ELb0ELi2ELi2ELi2ELi2ELb0EEENS1_21CollectiveEpilogueBwdISA_SB_SD_Li256ELb0ELb0ELi4EEENS1_25SingleTileBwdLPTSchedulerILb0ELi128ELb0EEEEEEEEEvNT_6ParamsE,"aw",@nobits
	.sectionflags	@""
	.align	16
	.zero		1024


//--------------------- .nv.shared._ZN7cutlass13device_kernelIN5flash19enable_sm80_to_sm89INS1_16FlashAttnBwdSm80INS1_25CollectiveMainloopBwdSm80ILi2ELi2EN4cute5tupleIJNS5_1CILi64EEENS7_ILi128EEES9_EEENS_6half_tEfNS_4arch4Sm80ELb1ELb0ELb1ELb0ELb1ELb0ELb0ELb0ELi2ELi2ELi2ELi2ELb0EEENS1_21CollectiveEpilogueBwdISA_SB_SD_Li256ELb0ELb0ELi4EEENS1_25SingleTileBwdLPTSchedulerILb0ELi128ELb1EEEEEEEEEvNT_6ParamsE --------------------------
	.section	.nv.shared._ZN7cutlass13device_kernelIN5flash19enable_sm80_to_sm89INS1_16FlashAttnBwdSm80INS1_25CollectiveMainloopBwdSm80ILi2ELi2EN4cute5tupleIJNS5_1CILi64EEENS7_ILi128EEES9_EEENS_6half_tEfNS_4arch4Sm80ELb1ELb0ELb1ELb0ELb1ELb0ELb0ELb0ELi2ELi2ELi2ELi2ELb0EEENS1_21CollectiveEpilogueBwdISA_SB_SD_Li256ELb0ELb0ELi4EEENS1_25SingleTileBwdLPTSchedulerILb0ELi128ELb1EEEEEEEEEvNT_6ParamsE,"aw",@nobits
	.sectionflags	@""
	.align	16
	.zero		1024


//--------------------- .nv.shared._ZN7cutlass13device_kernelIN5flash19enable_sm80_to_sm89INS1_16FlashAttnBwdSm80INS1_25CollectiveMainloopBwdSm80ILi2ELi2EN4cute5tupleIJNS5_1CILi64EEENS7_ILi128EEES9_EEENS_6half_tEfNS_4arch4Sm80ELb1ELb0ELb1ELb0ELb0ELb0ELb0ELb0ELi2ELi2ELi2ELi2ELb0EEENS1_24CollectiveEpilogueBwdGQAISA_fSD_Li256ELb0ELb0EEENS1_25SingleTileBwdLPTSchedulerILb0ELi128ELb0EEEEEEEEEvNT_6ParamsE --------------------------
	.section	.nv.shared._ZN7cutlass13device_kernelIN5flash19enable_sm80_to_sm89INS1_16FlashAttnBwdSm80INS1_25CollectiveMainloopBwdSm80ILi2ELi2EN4cute5tupleIJNS5_1CILi64EEENS7_ILi128EEES9_EEENS_6half_tEfNS_4arch4Sm80ELb1ELb0ELb1ELb0ELb0ELb0ELb0ELb0ELi2ELi2ELi2ELi2ELb0EEENS1_24CollectiveEpilogueBwdGQAISA_fSD_Li256ELb0ELb0EEENS1_25SingleTileBwdLPTSchedulerILb0ELi128ELb0EEEEEEEEEvNT_6ParamsE,"aw",@nobits
	.sectionflags	@""
	.align	16
	.zero		1024


//--------------------- .nv.shared._ZN7cutlass13device_kernelIN5flash19enable_sm80_to_sm89INS1_16FlashAttnBwdSm80INS1_25CollectiveMainloopBwdSm80ILi2ELi2EN4cute5tupleIJNS5_1CILi64EEENS7_ILi128EEES9_EEENS_6half_tEfNS_4arch4Sm80ELb1ELb0ELb1ELb0ELb1ELb0ELb0ELb0ELi2ELi2ELi2ELi2ELb0EEENS1_24CollectiveEpilogueBwdGQAISA_fSD_Li256ELb0ELb1EEENS1_25SingleTileBwdLPTSchedulerILb0ELi128ELb1EEEEEEEEEvNT_6ParamsE --------------------------
	.section	.nv.shared._ZN7cutlass13device_kernelIN5flash19enable_sm80_to_sm89INS1_16FlashAttnBwdSm80INS1_25CollectiveMainloopBwdSm80ILi2ELi2EN4cute5tupleIJNS5_1CILi64EEENS7_ILi128EEES9_EEENS_6half_tEfNS_4arch4Sm80ELb1ELb0ELb1ELb0ELb1ELb0ELb0ELb0ELi2ELi2ELi2ELi2ELb0EEENS1_24CollectiveEpilogueBwdGQAISA_fSD_Li256ELb0ELb1EEENS1_25SingleTileBwdLPTSchedulerILb0ELi128ELb1EEEEEEEEEvNT_6ParamsE,"aw",@nobits
	.sectionflags	@""
	.align	16
	.zero		1024


//--------------------- .nv.shared._ZN7cutlass13device_kernelIN5flash22FlashAttnBwdPreprocessIN4cute5tupleIJNS3_1CILi64EEENS5_ILi128EEEEEENS_6half_tEfNS_4arch4Sm80ELb1ELb0EEEEEvNT_6ParamsE --------------------------
	.section	.nv.shared._ZN7cutlass13device_kernelIN5flash22FlashAttnBwdPreprocessIN4cute5tupleIJNS3_1CILi64EEENS5_ILi128EEEEEENS_6half_tEfNS_4arch4Sm80ELb1ELb0EEEEEvNT_6ParamsE,"aw",@nobits
	.sectionflags	@""
	.align	16
	.zero		1024


//--------------------- .nv.shared._ZN7cutlass13device_kernelIN5flash19enable_sm80_to_sm89INS1_16FlashAttnBwdSm80INS1_25CollectiveMainloopBwdSm80ILi2ELi2EN4cute5tupleIJNS5_1CILi64EEENS7_ILi128EEES9_EEENS_6half_tEfNS_4arch4Sm80ELb1ELb0ELb1ELb1ELb0ELb0ELb0ELb0ELi2ELi2ELi2ELi2ELb0EEENS1_21CollectiveEpilogueBwdISA_SB_SD_Li256ELb1ELb0ELi4EEENS1_25SingleTileBwdLPTSchedulerILb1ELi128ELb0EEEEEEEEEvNT_6ParamsE --------------------------
	.section	.nv.shared._ZN7cutlass13device_kernelIN5flash19enable_sm80_to_sm89INS1_16FlashAttnBwdSm80INS1_25CollectiveMainloopBwdSm80ILi2ELi2EN4cute5tupleIJNS5_1CILi64EEENS7_ILi128EEES9_EEENS_6half_tEfNS_4arch4Sm80ELb1ELb0ELb1ELb1ELb0ELb0ELb0ELb0ELi2ELi2ELi2ELi2ELb0EEENS1_21CollectiveEpilogueBwdISA_SB_SD_Li256ELb1ELb0ELi4EEENS1_25SingleTileBwdLPTSchedulerILb1ELi128ELb0EEEEEEEEEvNT_6ParamsE,"aw",@nobits
	.sectionflags	@""
	.align	16
	.zero		1024


//--------------------- .nv.shared._ZN7cutlass13device_kernelIN5flash19enable_sm80_to_sm89INS1_16FlashAttnBwdSm80INS1_25CollectiveMainloopBwdSm80ILi2ELi2EN4cute5tupleIJNS5_1CILi64EEENS7_ILi128EEES9_EEENS_6half_tEfNS_4arch4Sm80ELb1ELb0ELb1ELb1ELb1ELb0ELb0ELb0ELi2ELi2ELi2ELi2ELb0EEENS1_21CollectiveEpilogueBwdISA_SB_SD_Li256ELb1ELb0ELi4EEENS1_25SingleTileBwdLPTSchedulerILb1ELi128ELb1EEEEEEEEEvNT_6ParamsE --------------------------
	.section	.nv.shared._ZN7cutlass13device_kernelIN5flash19enable_sm80_to_sm89INS1_16FlashAttnBwdSm80INS1_25CollectiveMainloopBwdSm80ILi2ELi2EN4cute5tupleIJNS5_1CILi64EEENS7_ILi128EEES9_EEENS_6half_tEfNS_4arch4Sm80ELb1ELb0ELb1ELb1ELb1ELb0ELb0ELb0ELi2ELi2ELi2ELi2ELb0EEENS1_21CollectiveEpilogueBwdISA_SB_SD_Li256ELb1ELb0ELi4EEENS1_25SingleTileBwdLPTSchedulerILb1ELi128ELb1EEEEEEEEEvNT_6ParamsE,"aw",@nobits
	.sectionflags	@""
	.align	16
	.zero		1024


//--------------------- .nv.shared._ZN7cutlass13device_kernelIN5flash19enable_sm80_to_sm89INS1_16FlashAttnBwdSm80INS1_25CollectiveMainloopBwdSm80ILi2ELi2EN4cute5tupleIJNS5_1CILi64EEENS7_ILi128EEES9_EEENS_6half_tEfNS_4arch4Sm80ELb1ELb0ELb1ELb1ELb0ELb0ELb0ELb0ELi2ELi2ELi2ELi2ELb0EEENS1_24CollectiveEpilogueBwdGQAISA_fSD_Li256ELb1ELb0EEENS1_25SingleTileBwdLPTSchedulerILb1ELi128ELb0EEEEEEEEEvNT_6ParamsE --------------------------
	.section	.nv.shared._ZN7cutlass13device_kernelIN5flash19enable_sm80_to_sm89INS1_16FlashAttnBwdSm80INS1_25CollectiveMainloopBwdSm80ILi2ELi2EN4cute5tupleIJNS5_1CILi64EEENS7_ILi128EEES9_EEENS_6half_tEfNS_4arch4Sm80ELb1ELb0ELb1ELb1ELb0ELb0ELb0ELb0ELi2ELi2ELi2ELi2ELb0EEENS1_24CollectiveEpilogueBwdGQAISA_fSD_Li256ELb1ELb0EEENS1_25SingleTileBwdLPTSchedulerILb1ELi128ELb0EEEEEEEEEvNT_6ParamsE,"aw",@nobits
	.sectionflags	@""
	.align	16
	.zero		1024


//--------------------- .nv.shared._ZN7cutlass13device_kernelIN5flash32FlashAttnBwdPostprocessConvertdQIN4cute5tupleIJNS3_1CILi128EEES6_EEENS_6half_tEfNS_4arch4Sm80ELi256ENS3_8TiledMMAINS3_8MMA_AtomIJNS3_28SM80_16x8x16_F32F16F16F32_TNEEEENS3_6LayoutINS4_IJNS5_ILi2EEENS5_ILi4EEENS5_ILi1EEEEEENS4_IJSI_SG_NS5_ILi0EEEEEEEENS4_IJNS5_ILi32EEENS5_ILi64EEENS5_ILi16EEEEEEEELb0EEEEEvNT_6ParamsE --------------------------
	.section	.nv.shared._ZN7cutlass13device_kernelIN5flash32FlashAttnBwdPostprocessConvertdQIN4cute5tupleIJNS3_1CILi128EEES6_EEENS_6half_tEfNS_4arch4Sm80ELi256ENS3_8TiledMMAINS3_8MMA_AtomIJNS3_28SM80_16x8x16_F32F16F16F32_TNEEEENS3_6LayoutINS4_IJNS5_ILi2EEENS5_ILi4EEENS5_ILi1EEEEEENS4_IJSI_SG_NS5_ILi0EEEEEEEENS4_IJNS5_ILi32EEENS5_ILi64EEENS5_ILi16EEEEEEEELb0EEEEEvNT_6ParamsE,"aw",@nobits
	.sectionflags	@""
	.align	16
	.zero		1024


//--------------------- .nv.shared._ZN7cutlass13device_kernelIN5flash32FlashAttnBwdPostprocessConvertdQIN4cute5tupleIJNS3_1CILi64EEENS5_ILi128EEEEEENS_6half_tEfNS_4arch4Sm80ELi256ENS3_8TiledMMAINS3_8MMA_AtomIJNS3_28SM80_16x8x16_F32F16F16F32_TNEEEENS3_6LayoutINS4_IJNS5_ILi2EEENS5_ILi4EEENS5_ILi1EEEEEENS4_IJSJ_SH_NS5_ILi0EEEEEEEENS4_IJNS5_ILi32EEES6_NS5_ILi16EEEEEEEELb0EEEEEvNT_6ParamsE --------------------------
	.section	.nv.shared._ZN7cutlass13device_kernelIN5flash32FlashAttnBwdPostprocessConvertdQIN4cute5tupleIJNS3_1CILi64EEENS5_ILi128EEEEEENS_6half_tEfNS_4arch4Sm80ELi256ENS3_8TiledMMAINS3_8MMA_AtomIJNS3_28SM80_16x8x16_F32F16F16F32_TNEEEENS3_6LayoutINS4_IJNS5_ILi2EEENS5_ILi4EEENS5_ILi1EEEEEENS4_IJSJ_SH_NS5_ILi0EEEEEEEENS4_IJNS5_ILi32EEES6_NS5_ILi16EEEEEEEELb0EEEEEvNT_6ParamsE,"aw",@nobits
	.sectionflags	@""
	.align	16
	.zero		1024


//--------------------- .nv.shared._ZN7cutlass13device_kernelIN5flash19enable_sm80_to_sm89INS1_16FlashAttnBwdSm80INS1_25CollectiveMainloopBwdSm80ILi2ELi2EN4cute5tupleIJNS5_1CILi64EEENS7_ILi128EEES9_EEENS_6half_tEfNS_4arch4Sm80ELb1ELb0ELb1ELb1ELb1ELb0ELb0ELb0ELi2ELi2ELi2ELi2ELb0EEENS1_24CollectiveEpilogueBwdGQAISA_fSD_Li256ELb1ELb1EEENS1_25SingleTileBwdLPTSchedulerILb1ELi128ELb1EEEEEEEEEvNT_6ParamsE --------------------------
	.section	.nv.shared._ZN7cutlass13device_kernelIN5flash19enable_sm80_to_sm89INS1_16FlashAttnBwdSm80INS1_25CollectiveMainloopBwdSm80ILi2ELi2EN4cute5tupleIJNS5_1CILi64EEENS7_ILi128EEES9_EEENS_6half_tEfNS_4arch4Sm80ELb1ELb0ELb1ELb1ELb1ELb0ELb0ELb0ELi2ELi2ELi2ELi2ELb0EEENS1_24CollectiveEpilogueBwdGQAISA_fSD_Li256ELb1ELb1EEENS1_25SingleTileBwdLPTSchedulerILb1ELi128ELb1EEEEEEEEEvNT_6ParamsE,"aw",@nobits
	.sectionflags	@""
	.align	16
	.zero		1024


//--------------------- .nv.shared._ZN7cutlass13device_kernelIN5flash22FlashAttnBwdPreprocessIN4cute5tupleIJNS3_1CILi64EEENS5_ILi128EEEEEENS_6half_tEfNS_4arch4Sm80ELb1ELb1EEEEEvNT_6ParamsE --------------------------
	.section	.nv.shared._ZN7cutlass13device_kernelIN5flash22FlashAttnBwdPreprocessIN4cute5tupleIJNS3_1CILi64EEENS5_ILi128EEEEEENS_6half_tEfNS_4arch4Sm80ELb1ELb1EEEEEvNT_6ParamsE,"aw",@nobits
	.sectionflags	@""
	.align	16
	.zero		1024


//--------------------- .nv.constant0._ZN7cutlass13device_kernelIN5flash19enable_sm80_to_sm89INS1_16FlashAttnBwdSm80INS1_25CollectiveMainloopBwdSm80ILi2ELi1EN4cute5tupleIJNS5_1CILi64EEENS7_ILi96EEENS7_ILi128EEEEEENS_6half_tEfNS_4arch4Sm80ELb0ELb0ELb1ELb0ELb0ELb0ELb0ELb0ELi2ELi2ELi2ELi2ELb1EEENS1_21CollectiveEpilogueBwdISB_SC_SE_Li256ELb0ELb0ELi4EEENS1_19SingleTileSchedulerILb0ELb0ELb0ELi96EEEEEEEEEvNT_6ParamsE --------------------------
	.section	.nv.constant0._ZN7cutlass13device_kernelIN5flash19enable_sm80_to_sm89INS1_16FlashAttnBwdSm80INS1_25CollectiveMainloopBwdSm80ILi2ELi1EN4cute5tupleIJNS5_1CILi64EEENS7_ILi96EEENS7_ILi128EEEEEENS_6half_tEfNS_4arch4Sm80ELb0ELb0ELb1ELb0ELb0ELb0ELb0ELb0ELi2ELi2ELi2ELi2ELb1EEENS1_21CollectiveEpilogueBwdISB_SC_SE_Li256ELb0ELb0ELi4EEENS1_19SingleTileSchedulerILb0ELb0ELb0ELi96EEEEEEEEEvNT_6ParamsE,"a",@progbits
	.sectionflags	@""
	.align	4
.nv.constant0._ZN7cutlass13device_kernelIN5flash19enable_sm80_to_sm89INS1_16FlashAttnBwdSm80INS1_25CollectiveMainloopBwdSm80ILi2ELi1EN4cute5tupleIJNS5_1CILi64EEENS7_ILi96EEENS7_ILi128EEEEEENS_6half_tEfNS_4arch4Sm80ELb0ELb0ELb1ELb0ELb0ELb0ELb0ELb0ELi2ELi2ELi2ELi2ELb1EEENS1_21CollectiveEpilogueBwdISB_SC_SE_Li256ELb0ELb0ELi4EEENS1_19SingleTileSchedulerILb0ELb0ELb0ELi96EEEEEEEEEvNT_6ParamsE:
	.zero		1520


//--------------------- .nv.constant0._ZN7cutlass13device_kernelIN5flash19enable_sm80_to_sm89INS1_16FlashAttnBwdSm80INS1_25CollectiveMainloopBwdSm80ILi2ELi1EN4cute5tupleIJNS5_1CILi64EEENS7_ILi96EEENS7_ILi128EEEEEENS_6half_tEfNS_4arch4Sm80ELb0ELb0ELb1ELb0ELb1ELb0ELb0ELb0ELi2ELi2ELi2ELi2ELb1EEENS1_21CollectiveEpilogueBwdISB_SC_SE_Li256ELb0ELb0ELi4EEENS1_19SingleTileSchedulerILb0ELb0ELb0ELi96EEEEEEEEEvNT_6ParamsE --------------------------
	.section	.nv.constant0._ZN7cutlass13device_kernelIN5flash19enable_sm80_to_sm89INS1_16FlashAttnBwdSm80INS1_25CollectiveMainloopBwdSm80ILi2ELi1EN4cute5tupleIJNS5_1CILi64EEENS7_ILi96EEENS7_ILi128EEEEEENS_6half_tEfNS_4arch4Sm80ELb0ELb0ELb1ELb0ELb1ELb0ELb0ELb0ELi2ELi2ELi2ELi2ELb1EEENS1_21CollectiveEpilogueBwdISB_SC_SE_Li256ELb0ELb0ELi4EEENS1_19SingleTileSchedulerILb0ELb0ELb0ELi96EEEEEEEEEvNT_6ParamsE,"a",@progbits
	.sectionflags	@""
	.align	4
.nv.constant0._ZN7cutlass13device_kernelIN5flash19enable_sm80_to_sm89INS1_16FlashAttnBwdSm80INS1_25CollectiveMainloopBwdSm80ILi2ELi1EN4cute5tupleIJNS5_1CILi64EEENS7_ILi96EEENS7_ILi128EEEEEENS_6half_tEfNS_4arch4Sm80ELb0ELb0ELb1ELb0ELb1ELb0ELb0ELb0ELi2ELi2ELi2ELi2ELb1EEENS1_21CollectiveEpilogueBwdISB_SC_SE_Li256ELb0ELb0ELi4EEENS1_19SingleTileSchedulerILb0ELb0ELb0ELi96EEEEEEEEEvNT_6ParamsE:
	.zero		1520


//--------------------- .nv.constant0._ZN7cutlass13device_kernelIN5flash19enable_sm80_to_sm89INS1_16FlashAttnBwdSm80INS1_25CollectiveMainloopBwdSm80ILi2ELi1EN4cute5tupleIJNS5_1CILi64EEENS7_ILi96EEENS7_ILi128EEEEEENS_6half_tEfNS_4arch4Sm80ELb0ELb0ELb1ELb0ELb0ELb0ELb0ELb0ELi2ELi2ELi2ELi2ELb1EEENS1_24CollectiveEpilogueBwdGQAISB_fSE_Li256ELb0ELb0EEENS1_19SingleTileSchedulerILb0ELb0ELb0ELi96EEEEEEEEEvNT_6ParamsE --------------------------
	.section	.nv.constant0._ZN7cutlass13device_kernelIN5flash19enable_sm80_to_sm89INS1_16FlashAttnBwdSm80INS1_25CollectiveMainloopBwdSm80ILi2ELi1EN4cute5tupleIJNS5_1CILi64EEENS7_ILi96EEENS7_ILi128EEEEEENS_6half_tEfNS_4arch4Sm80ELb0ELb0ELb1ELb0ELb0ELb0ELb0ELb0ELi2ELi2ELi2ELi2ELb1EEENS1_24CollectiveEpilogueBwdGQAISB_fSE_Li256ELb0ELb0EEENS1_19SingleTileSchedulerILb0ELb0ELb0ELi96EEEEEEEEEvNT_6ParamsE,"a",@progbits
	.sectionflags	@""
	.align	4
.nv.constant0._ZN7cutlass13device_kernelIN5flash19enable_sm80_to_sm89INS1_16FlashAttnBwdSm80INS1_25CollectiveMainloopBwdSm80ILi2ELi1EN4cute5tupleIJNS5_1CILi64EEENS7_ILi96EEENS7_ILi128EEEEEENS_6half_tEfNS_4arch4Sm80ELb0ELb0ELb1ELb0ELb0ELb0ELb0ELb0ELi2ELi2ELi2ELi2ELb1EEENS1_24CollectiveEpilogueBwdGQAISB_fSE_Li256ELb0ELb0EEENS1_19SingleTileSchedulerILb0ELb0ELb0ELi96EEEEEEEEEvNT_6ParamsE:
	.zero		1528


//--------------------- .nv.constant0._ZN7cutlass13device_kernelIN5flash19enable_sm80_to_sm89INS1_16FlashAttnBwdSm80INS1_25CollectiveMainloopBwdSm80ILi2ELi1EN4cute5tupleIJNS5_1CILi64EEENS7_ILi96EEENS7_ILi128EEEEEENS_6half_tEfNS_4arch4Sm80ELb0ELb0ELb1ELb0ELb1ELb0ELb0ELb0ELi2ELi2ELi2ELi2ELb1EEENS1_24CollectiveEpilogueBwdGQAISB_fSE_Li256ELb0ELb1EEENS1_19SingleTileSchedulerILb0ELb0ELb0ELi96EEEEEEEEEvNT_6ParamsE --------------------------
	.section	.nv.constant0._ZN7cutlass13device_kernelIN5flash19enable_sm80_to_sm89INS1_16FlashAttnBwdSm80INS1_25CollectiveMainloopBwdSm80ILi2ELi1EN4cute5tupleIJNS5_1CILi64EEENS7_ILi96EEENS7_ILi128EEEEEENS_6half_tEfNS_4arch4Sm80ELb0ELb0ELb1ELb0ELb1ELb0ELb0ELb0ELi2ELi2ELi2ELi2ELb1EEENS1_24CollectiveEpilogueBwdGQAISB_fSE_Li256ELb0ELb1EEENS1_19SingleTileSchedulerILb0ELb0ELb0ELi96EEEEEEEEEvNT_6ParamsE,"a",@progbits
	.sectionflags	@""
	.align	4
.nv.constant0._ZN7cutlass13device_kernelIN5flash19enable_sm80_to_sm89INS1_16FlashAttnBwdSm80INS1_25CollectiveMainloopBwdSm80ILi2ELi1EN4cute5tupleIJNS5_1CILi64EEENS7_ILi96EEENS7_ILi128EEEEEENS_6half_tEfNS_4arch4Sm80ELb0ELb0ELb1ELb0ELb1ELb0ELb0ELb0ELi2ELi2ELi2ELi2ELb1EEENS1_24CollectiveEpilogueBwdGQAISB_fSE_Li256ELb0ELb1EEENS1_19SingleTileSchedulerILb0ELb0ELb0ELi96EEEEEEEEEvNT_6ParamsE:
	.zero		1528


//--------------------- .nv.constant0._ZN7cutlass13device_kernelIN5flash19enable_sm80_to_sm89INS1_16FlashAttnBwdSm80INS1_25CollectiveMainloopBwdSm80ILi2ELi1EN4cute5tupleIJNS5_1CILi64EEENS7_ILi96EEENS7_ILi128EEEEEENS_6half_tEfNS_4arch4Sm80ELb0ELb0ELb1ELb1ELb0ELb0ELb0ELb0ELi2ELi2ELi2ELi2ELb1EEENS1_21CollectiveEpilogueBwdISB_SC_SE_Li256ELb1ELb0ELi4EEENS1_19SingleTileSchedulerILb1ELb0ELb0ELi96EEEEEEEEEvNT_6ParamsE --------------------------
	.section	.nv.constant0._ZN7cutlass13device_kernelIN5flash19enable_sm80_to_sm89INS1_16FlashAttnBwdSm80INS1_25CollectiveMainloopBwdSm80ILi2ELi1EN4cute5tupleIJNS5_1CILi64EEENS7_ILi96EEENS7_ILi128EEEEEENS_6half_tEfNS_4arch4Sm80ELb0ELb0ELb1ELb1ELb0ELb0ELb0ELb0ELi2ELi2ELi2ELi2ELb1EEENS1_21CollectiveEpilogueBwdISB_SC_SE_Li256ELb1ELb0ELi4EEENS1_19SingleTileSchedulerILb1ELb0ELb0ELi96EEEEEEEEEvNT_6ParamsE,"a",@progbits
	.sectionflags	@""
	.align	4
.nv.constant0._ZN7cutlass13device_kernelIN5flash19enable_sm80_to_sm89INS1_16FlashAttnBwdSm80INS1_25CollectiveMainloopBwdSm80ILi2ELi1EN4cute5tupleIJNS5_1CILi64EEENS7_ILi96EEENS7_ILi128EEEEEENS_6half_tEfNS_4arch4Sm80ELb0ELb0ELb1ELb1ELb0ELb0ELb0ELb0ELi2ELi2ELi2ELi2ELb1EEENS1_21CollectiveEpilogueBwdISB_SC_SE_Li256ELb1ELb0ELi4EEENS1_19SingleTileSchedulerILb1ELb0ELb0ELi96EEEEEEEEEvNT_6ParamsE:
	.zero		1520


//--------------------- .nv.constant0._ZN7cutlass13device_kernelIN5flash19enable_sm80_to_sm89INS1_16FlashAttnBwdSm80INS1_25CollectiveMainloopBwdSm80ILi2ELi1EN4cute5tupleIJNS5_1CILi64EEENS7_ILi96EEENS7_ILi128EEEEEENS_6half_tEfNS_4arch4Sm80ELb0ELb0ELb1ELb1ELb1ELb0ELb0ELb0ELi2ELi2ELi2ELi2ELb1EEENS1_21CollectiveEpilogueBwdISB_SC_SE_Li256ELb1ELb0ELi4EEENS1_19SingleTileSchedulerILb1ELb0ELb0ELi96EEEEEEEEEvNT_6ParamsE --------------------------
	.section	.nv.constant0._ZN7cutlass13device_kernelIN5flash19enable_sm80_to_sm89INS1_16FlashAttnBwdSm80INS1_25CollectiveMainloopBwdSm80ILi2ELi1EN4cute5tupleIJNS5_1CILi64EEENS7_ILi96EEENS7_ILi128EEEEEENS_6half_tEfNS_4arch4Sm80ELb0ELb0ELb1ELb1ELb1ELb0ELb0ELb0ELi2ELi2ELi2ELi2ELb1EEENS1_21CollectiveEpilogueBwdISB_SC_SE_Li256ELb1ELb0ELi4EEENS1_19SingleTileSchedulerILb1ELb0ELb0ELi96EEEEEEEEEvNT_6ParamsE,"a",@progbits
	.sectionflags	@""
	.align	4
.nv.constant0._ZN7cutlass13device_kernelIN5flash19enable_sm80_to_sm89INS1_16FlashAttnBwdSm80INS1_25CollectiveMainloopBwdSm80ILi2ELi1EN4cute5tupleIJNS5_1CILi64EEENS7_ILi96EEENS7_ILi128EEEEEENS_6half_tEfNS_4arch4Sm80ELb0ELb0ELb1ELb1ELb1ELb0ELb0ELb0ELi2ELi2ELi2ELi2ELb1EEENS1_21CollectiveEpilogueBwdISB_SC_SE_Li256ELb1ELb0ELi4EEENS1_19SingleTileSchedulerILb1ELb0ELb0ELi96EEEEEEEEEvNT_6ParamsE:
	.zero		1520


//--------------------- .nv.constant0._ZN7cutlass13device_kernelIN5flash19enable_sm80_to_sm89INS1_16FlashAttnBwdSm80INS1_25CollectiveMainloopBwdSm80ILi2ELi1EN4cute5tupleIJNS5_1CILi64EEENS7_ILi96EEENS7_ILi128EEEEEENS_6half_tEfNS_4arch4Sm80ELb0ELb0ELb1ELb1ELb0ELb0ELb0ELb0ELi2ELi2ELi2ELi2ELb1EEENS1_24CollectiveEpilogueBwdGQAISB_fSE_Li256ELb1ELb0EEENS1_19SingleTileSchedulerILb1ELb0ELb0ELi96EEEEEEEEEvNT_6ParamsE --------------------------
	.section	.nv.constant0._ZN7cutlass13device_kernelIN5flash19enable_sm80_to_sm89INS1_16FlashAttnBwdSm80INS1_25CollectiveMainloopBwdSm80ILi2ELi1EN4cute5tupleIJNS5_1CILi64EEENS7_ILi96EEENS7_ILi128EEEEEENS_6half_tEfNS_4arch4Sm80ELb0ELb0ELb1ELb1ELb0ELb0ELb0ELb0ELi2ELi2ELi2ELi2ELb1EEENS1_24CollectiveEpilogueBwdGQAISB_fSE_Li256ELb1ELb0EEENS1_19SingleTileSchedulerILb1ELb0ELb0ELi96EEEEEEEEEvNT_6ParamsE,"a",@progbits
	.sectionflags	@""
	.align	4
.nv.constant0._ZN7cutlass13device_kernelIN5flash19enable_sm80_to_sm89INS1_16FlashAttnBwdSm80INS1_25CollectiveMainloopBwdSm80ILi2ELi1EN4cute5tupleIJNS5_1CILi64EEENS7_ILi96EEENS7_ILi128EEEEEENS_6half_tEfNS_4arch4Sm80ELb0ELb0ELb1ELb1ELb0ELb0ELb0ELb0ELi2ELi2ELi2ELi2ELb1EEENS1_24CollectiveEpilogueBwdGQAISB_fSE_Li256ELb1ELb0EEENS1_19SingleTileSchedulerILb1ELb0ELb0ELi96EEEEEEEEEvNT_6ParamsE:
	.zero		1528


//--------------------- .nv.constant0._ZN7cutlass13device_kernelIN5flash19enable_sm80_to_sm89INS1_16FlashAttnBwdSm80INS1_25CollectiveMainloopBwdSm80ILi2ELi1EN4cute5tupleIJNS5_1CILi64EEENS7_ILi96EEENS7_ILi128EEEEEENS_6half_tEfNS_4arch4Sm80ELb0ELb0ELb1ELb1ELb1ELb0ELb0ELb0ELi2ELi2ELi2ELi2ELb1EEENS1_24CollectiveEpilogueBwdGQAISB_fSE_Li256ELb1ELb1EEENS1_19SingleTileSchedulerILb1ELb0ELb0ELi96EEEEEEEEEvNT_6ParamsE --------------------------
	.section	.nv.constant0._ZN7cutlass13device_kernelIN5flash19enable_sm80_to_sm89INS1_16FlashAttnBwdSm80INS1_25CollectiveMainloopBwdSm80ILi2ELi1EN4cute5tupleIJNS5_1CILi64EEENS7_ILi96EEENS7_ILi128EEEEEENS_6half_tEfNS_4arch4Sm80ELb0ELb0ELb1ELb1ELb1ELb0ELb0ELb0ELi2ELi2ELi2ELi2ELb1EEENS1_24CollectiveEpilogueBwdGQAISB_fSE_Li256ELb1ELb1EEENS1_19SingleTileSchedulerILb1ELb0ELb0ELi96EEEEEEEEEvNT_6ParamsE,"a",@progbits
	.sectionflags	@""
	.align	4
.nv.constant0._ZN7cutlass13device_kernelIN5flash19enable_sm80_to_sm89INS1_16FlashAttnBwdSm80INS1_25CollectiveMainloopBwdSm80ILi2ELi1EN4cute5tupleIJNS5_1CILi64EEENS7_ILi96EEENS7_ILi128EEEEEENS_6half_tEfNS_4arch4Sm80ELb0ELb0ELb1ELb1ELb1ELb0ELb0ELb0ELi2ELi2ELi2ELi2ELb1EEENS1_24CollectiveEpilogueBwdGQAISB_fSE_Li256ELb1ELb1EEENS1_19SingleTileSchedulerILb1ELb0ELb0ELi96EEEEEEEEEvNT_6ParamsE:
	.zero		1528


//--------------------- .nv.constant0._ZN7cutlass13device_kernelIN5flash19enable_sm80_to_sm89INS1_16FlashAttnBwdSm80INS1_25CollectiveMainloopBwdSm80ILi2ELi1EN4cute5tupleIJNS5_1CILi64EEENS7_ILi96EEENS7_ILi128EEEEEENS_6half_tEfNS_4arch4Sm80ELb0ELb1ELb1ELb0ELb0ELb0ELb0ELb0ELi2ELi2ELi2ELi2ELb1EEENS1_21CollectiveEpilogueBwdISB_SC_SE_Li256ELb0ELb0ELi4EEENS1_19SingleTileSchedulerILb0ELb0ELb0ELi96EEEEEEEEEvNT_6ParamsE --------------------------
	.section	.nv.constant0._ZN7cutlass13device_kernelIN5flash19enable_sm80_to_sm89INS1_16FlashAttnBwdSm80INS1_25CollectiveMainloopBwdSm80ILi2ELi1EN4cute5tupleIJNS5_1CILi64EEENS7_ILi96EEENS7_ILi128EEEEEENS_6half_tEfNS_4arch4Sm80ELb0ELb1ELb1ELb0ELb0ELb0ELb0ELb0ELi2ELi2ELi2ELi2ELb1EEENS1_21CollectiveEpilogueBwdISB_SC_SE_Li256ELb0ELb0ELi4EEENS1_19SingleTileSchedulerILb0ELb0ELb0ELi96EEEEEEEEEvNT_6ParamsE,"a",@progbits
	.sectionflags	@""
	.align	4
.nv.constant0._ZN7cutlass13device_kernelIN5flash19enable_sm80_to_sm89INS1_16FlashAttnBwdSm80INS1_25CollectiveMainloopBwdSm80ILi2ELi1EN4cute5tupleIJNS5_1CILi64EEENS7_ILi96EEENS7_ILi128EEEEEENS_6half_tEfNS_4arch4Sm80ELb0ELb1ELb1ELb0ELb0ELb0ELb0ELb0ELi2ELi2ELi2ELi2ELb1EEENS1_21CollectiveEpilogueBwdISB_SC_SE_Li256ELb0ELb0ELi4EEENS1_19SingleTileSchedulerILb0ELb0ELb0ELi96EEEEEEEEEvNT_6ParamsE:
	.zero		1520


//--------------------- .nv.constant0._ZN7cutlass13device_kernelIN5flash19enable_sm80_to_sm89INS1_16FlashAttnBwdSm80INS1_25CollectiveMainloopBwdSm80ILi2ELi1EN4cute5tupleIJNS5_1CILi64EEENS7_ILi96EEENS7_ILi128EEEEEENS_6half_tEfNS_4arch4Sm80ELb0ELb1ELb1ELb0ELb1ELb0ELb0ELb0ELi2ELi2ELi2ELi2ELb1EEENS1_21CollectiveEpilogueBwdISB_SC_SE_Li256ELb0ELb0ELi4EEENS1_19SingleTileSchedulerILb0ELb0ELb0ELi96EEEEEEEEEvNT_6ParamsE --------------------------
	.section	.nv.constant0._ZN7cutlass13device_kernelIN5flash19enable_sm80_to_sm89INS1_16FlashAttnBwdSm80INS1_25CollectiveMainloopBwdSm80ILi2ELi1EN4cute5tupleIJNS5_1CILi64EEENS7_ILi96EEENS7_ILi128EEEEEENS_6half_tEfNS_4arch4Sm80ELb0ELb1ELb1ELb0ELb1ELb0ELb0ELb0ELi2ELi2ELi2ELi2ELb1EEENS1_21CollectiveEpilogueBwdISB_SC_SE_Li256ELb0ELb0ELi4EEENS1_19SingleTileSchedulerILb0ELb0ELb0ELi96EEEEEEEEEvNT_6ParamsE,"a",@progbits
	.sectionflags	@""
	.align	4
.nv.constant0._ZN7cutlass13device_kernelIN5flash19enable_sm80_to_sm89INS1_16FlashAttnBwdSm80INS1_25CollectiveMainloopBwdSm80ILi2ELi1EN4cute5tupleIJNS5_1CILi64EEENS7_ILi96EEENS7_ILi128EEEEEENS_6half_tEfNS_4arch4Sm80ELb0ELb1ELb1ELb0ELb1ELb0ELb0ELb0ELi2ELi2ELi2ELi2ELb1EEENS1_21CollectiveEpilogueBwdISB_SC_SE_Li256ELb0ELb0ELi4EEENS1_19SingleTileSchedulerILb0ELb0ELb0ELi96EEEEEEEEEvNT_6ParamsE:
	.zero		1520


//--------------------- .nv.constant0._ZN7cutlass13device_kernelIN5flash19enable_sm80_to_sm89INS1_16FlashAttnBwdSm80INS1_25CollectiveMainloopBwdSm80ILi2ELi1EN4cute5tupleIJNS5_1CILi64EEENS7_ILi96EEENS7_ILi128EEEEEENS_6half_tEfNS_4arch4Sm80ELb0ELb1ELb1ELb0ELb0ELb0ELb0ELb0ELi2ELi2ELi2ELi2ELb1EEENS1_24CollectiveEpilogueBwdGQAISB_fSE_Li256ELb0ELb0EEENS1_19SingleTileSchedulerILb0ELb0ELb0ELi96EEEEEEEEEvNT_6ParamsE --------------------------
	.section	.nv.constant0._ZN7cutlass13device_kernelIN5flash19enable_sm80_to_sm89INS1_16FlashAttnBwdSm80INS1_25CollectiveMainloopBwdSm80ILi2ELi1EN4cute5tupleIJNS5_1CILi64EEENS7_ILi96EEENS7_ILi128EEEEEENS_6half_tEfNS_4arch4Sm80ELb0ELb1ELb1ELb0ELb0ELb0ELb0ELb0ELi2ELi2ELi2ELi2ELb1EEENS1_24CollectiveEpilogueBwdGQAISB_fSE_Li256ELb0ELb0EEENS1_19SingleTileSchedulerILb0ELb0ELb0ELi96EEEEEEEEEvNT_6ParamsE,"a",@progbits
	.sectionflags	@""
	.align	4
.nv.constant0._ZN7cutlass13device_kernelIN5flash19enable_sm80_to_sm89INS1_16FlashAttnBwdSm80INS1_25CollectiveMainloopBwdSm80ILi2ELi1EN4cute5tupleIJNS5_1CILi64EEENS7_ILi96EEENS7_ILi128EEEEEENS_6half_tEfNS_4arch4Sm80ELb0ELb1ELb1ELb0ELb0ELb0ELb0ELb0ELi2ELi2ELi2ELi2ELb1EEENS1_24CollectiveEpilogueBwdGQAISB_fSE_Li256ELb0ELb0EEENS1_19SingleTileSchedulerILb0ELb0ELb0ELi96EEEEEEEEEvNT_6ParamsE:
	.zero		1528


//--------------------- .nv.constant0._ZN7cutlass13device_kernelIN5flash19enable_sm80_to_sm89INS1_16FlashAttnBwdSm80INS1_25CollectiveMainloopBwdSm80ILi2ELi1EN4cute5tupleIJNS5_1CILi64EEENS7_ILi96EEENS7_ILi128EEEEEENS_6half_tEfNS_4arch4Sm80ELb0ELb1ELb1ELb0ELb1ELb0ELb0ELb0ELi2ELi2ELi2ELi2ELb1EEENS1_24CollectiveEpilogueBwdGQAISB_fSE_Li256ELb0ELb1EEENS1_19SingleTileSchedulerILb0ELb0ELb0ELi96EEEEEEEEEvNT_6ParamsE --------------------------
	.section	.nv.constant0._ZN7cutlass13device_kernelIN5flash19enable_sm80_to_sm89INS1_16FlashAttnBwdSm80INS1_25CollectiveMainloopBwdSm80ILi2ELi1EN4cute5tupleIJNS5_1CILi64EEENS7_ILi96EEENS7_ILi128EEEEEENS_6half_tEfNS_4arch4Sm80ELb0ELb1ELb1ELb0ELb1ELb0ELb0ELb0ELi2ELi2ELi2ELi2ELb1EEENS1_24CollectiveEpilogueBwdGQAISB_fSE_Li256ELb0ELb1EEENS1_19SingleTileSchedulerILb0ELb0ELb0ELi96EEEEEEEEEvNT_6ParamsE,"a",@progbits
	.sectionflags	@""
	.align	4
.nv.constant0._ZN7cutlass13device_kernelIN5flash19enable_sm80_to_sm89INS1_16FlashAttnBwdSm80INS1_25CollectiveMainloopBwdSm80ILi2ELi1EN4cute5tupleIJNS5_1CILi64EEENS7_ILi96EEENS7_ILi128EEEEEENS_6half_tEfNS_4arch4Sm80ELb0ELb1ELb1ELb0ELb1ELb0ELb0ELb0ELi2ELi2ELi2ELi2ELb1EEENS1_24CollectiveEpilogueBwdGQAISB_fSE_Li256ELb0ELb1EEENS1_19SingleTileSchedulerILb0ELb0ELb0ELi96EEEEEEEEEvNT_6ParamsE:
	.zero		1528


//--------------------- .nv.constant0._ZN7cutlass13device_kernelIN5flash19enable_sm80_to_sm89INS1_16FlashAttnBwdSm80INS1_25CollectiveMainloopBwdSm80ILi2ELi1EN4cute5tupleIJNS5_1CILi64EEENS7_ILi96EEENS7_ILi128EEEEEENS_6half_tEfNS_4arch4Sm80ELb0ELb1ELb1ELb1ELb0ELb0ELb0ELb0ELi2ELi2ELi2ELi2ELb1EEENS1_21CollectiveEpilogueBwdISB_SC_SE_Li256ELb1ELb0ELi4EEENS1_19SingleTileSchedulerILb1ELb0ELb0ELi96EEEEEEEEEvNT_6ParamsE --------------------------
	.section	.nv.constant0._ZN7cutlass13device_kernelIN5flash19enable_sm80_to_sm89INS1_16FlashAttnBwdSm80INS1_25CollectiveMainloopBwdSm80ILi2ELi1EN4cute5tupleIJNS5_1CILi64EEENS7_ILi96EEENS7_ILi128EEEEEENS_6half_tEfNS_4arch4Sm80ELb0ELb1ELb1ELb1ELb0ELb0ELb0ELb0ELi2ELi2ELi2ELi2ELb1EEENS1_21CollectiveEpilogueBwdISB_SC_SE_Li256ELb1ELb0ELi4EEENS1_19SingleTileSchedulerILb1ELb0ELb0ELi96EEEEEEEEEvNT_6ParamsE,"a",@progbits
	.sectionflags	@""
	.align	4
.nv.constant0._ZN7cutlass13device_kernelIN5flash19enable_sm80_to_sm89INS1_16FlashAttnBwdSm80INS1_25CollectiveMainloopBwdSm80ILi2ELi1EN4cute5tupleIJNS5_1CILi64EEENS7_ILi96EEENS7_ILi128EEEEEENS_6half_tEfNS_4arch4Sm80ELb0ELb1ELb1ELb1ELb0ELb0ELb0ELb0ELi2ELi2ELi2ELi2ELb1EEENS1_21CollectiveEpilogueBwdISB_SC_SE_Li256ELb1ELb0ELi4EEENS1_19SingleTileSchedulerILb1ELb0ELb0ELi96EEEEEEEEEvNT_6ParamsE:
	.zero		1520


//--------------------- .nv.constant0._ZN7cutlass13device_kernelIN5flash19enable_sm80_to_sm89INS1_16FlashAttnBwdSm80INS1_25CollectiveMainloopBwdSm80ILi2ELi1EN4cute5tupleIJNS5_1CILi64EEENS7_ILi96EEENS7_ILi128EEEEEENS_6half_tEfNS_4arch4Sm80ELb0ELb1ELb1ELb1ELb1ELb0ELb0ELb0ELi2ELi2ELi2ELi2ELb1EEENS1_21CollectiveEpilogueBwdISB_SC_SE_Li256ELb1ELb0ELi4EEENS1_19SingleTileSchedulerILb1ELb0ELb0ELi96EEEEEEEEEvNT_6ParamsE --------------------------
	.section	.nv.constant0._ZN7cutlass13device_kernelIN5flash19enable_sm80_to_sm89INS1_16FlashAttnBwdSm80INS1_25CollectiveMainloopBwdSm80ILi2ELi1EN4cute5tupleIJNS5_1CILi64EEENS7_ILi96EEENS7_ILi128EEEEEENS_6half_tEfNS_4arch4Sm80ELb0ELb1ELb1ELb1ELb1ELb0ELb0ELb0ELi2ELi2ELi2ELi2ELb1EEENS1_21CollectiveEpilogueBwdISB_SC_SE_Li256ELb1ELb0ELi4EEENS1_19SingleTileSchedulerILb1ELb0ELb0ELi96EEEEEEEEEvNT_6ParamsE,"a",@progbits
	.sectionflags	@""
	.align	4
.nv.constant0._ZN7cutlass13device_kernelIN5flash19enable_sm80_to_sm89INS1_16FlashAttnBwdSm80INS1_25CollectiveMainloopBwdSm80ILi2ELi1EN4cute5tupleIJNS5_1CILi64EEENS7_ILi96EEENS7_ILi128EEEEEENS_6half_tEfNS_4arch4Sm80ELb0ELb1ELb1ELb1ELb1ELb0ELb0ELb0ELi2ELi2ELi2ELi2ELb1EEENS1_21CollectiveEpilogueBwdISB_SC_SE_Li256ELb1ELb0ELi4EEENS1_19SingleTileSchedulerILb1ELb0ELb0ELi96EEEEEEEEEvNT_6ParamsE:
	.zero		1520


//--------------------- .nv.constant0._ZN7cutlass13device_kernelIN5flash19enable_sm80_to_sm89INS1_16FlashAttnBwdSm80INS1_25CollectiveMainloopBwdSm80ILi2ELi1EN4cute5tupleIJNS5_1CILi64EEENS7_ILi96EEENS7_ILi128EEEEEENS_6half_tEfNS_4arch4Sm80ELb0ELb1ELb1ELb1ELb0ELb0ELb0ELb0ELi2ELi2ELi2ELi2ELb1EEENS1_24CollectiveEpilogueBwdGQAISB_fSE_Li256ELb1ELb0EEENS1_19SingleTileSchedulerILb1ELb0ELb0ELi96EEEEEEEEEvNT_6ParamsE --------------------------
	.section	.nv.constant0._ZN7cutlass13device_kernelIN5flash19enable_sm80_to_sm89INS1_16FlashAttnBwdSm80INS1_25CollectiveMainloopBwdSm80ILi2ELi1EN4cute5tupleIJNS5_1CILi64EEENS7_ILi96EEENS7_ILi128EEEEEENS_6half_tEfNS_4arch4Sm80ELb0ELb1ELb1ELb1ELb0ELb0ELb0ELb0ELi2ELi2ELi2ELi2ELb1EEENS1_24CollectiveEpilogueBwdGQAISB_fSE_Li256ELb1ELb0EEENS1_19SingleTileSchedulerILb1ELb0ELb0ELi96EEEEEEEEEvNT_6ParamsE,"a",@progbits
	.sectionflags	@""
	.align	4
.nv.constant0._ZN7cutlass13device_kernelIN5flash19enable_sm80_to_sm89INS1_16FlashAttnBwdSm80INS1_25CollectiveMainloopBwdSm80ILi2ELi1EN4cute5tupleIJNS5_1CILi64EEENS7_ILi96EEENS7_ILi128EEEEEENS_6half_tEfNS_4arch4Sm80ELb0ELb1ELb1ELb1ELb0ELb0ELb0ELb0ELi2ELi2ELi2ELi2ELb1EEENS1_24CollectiveEpilogueBwdGQAISB_fSE_Li256ELb1ELb0EEENS1_19SingleTileSchedulerILb1ELb0ELb0ELi96EEEEEEEEEvNT_6ParamsE:
	.zero		1528


//--------------------- .nv.constant0._ZN7cutlass13device_kernelIN5flash19enable_sm80_to_sm89INS1_16FlashAttnBwdSm80INS1_25CollectiveMainloopBwdSm80ILi2ELi1EN4cute5tupleIJNS5_1CILi64EEENS7_ILi96EEENS7_ILi128EEEEEENS_6half_tEfNS_4arch4Sm80ELb0ELb1ELb1ELb1ELb1ELb0ELb0ELb0ELi2ELi2ELi2ELi2ELb1EEENS1_24CollectiveEpilogueBwdGQAISB_fSE_Li256ELb1ELb1EEENS1_19SingleTileSchedulerILb1ELb0ELb0ELi96EEEEEEEEEvNT_6ParamsE --------------------------
	.section	.nv.constant0._ZN7cutlass13device_kernelIN5flash19enable_sm80_to_sm89INS1_16FlashAttnBwdSm80INS1_25CollectiveMainloopBwdSm80ILi2ELi1EN4cute5tupleIJNS5_1CILi64EEENS7_ILi96EEENS7_ILi128EEEEEENS_6half_tEfNS_4arch4Sm80ELb0ELb1ELb1ELb1ELb1ELb0ELb0ELb0ELi2ELi2ELi2ELi2ELb1EEENS1_24CollectiveEpilogueBwdGQAISB_fSE_Li256ELb1ELb1EEENS1_19SingleTileSchedulerILb1ELb0ELb0ELi96EEEEEEEEEvNT_6ParamsE,"a",@progbits
	.sectionflags	@""
	.align	4
.nv.constant0._ZN7cutlass13device_kernelIN5flash19enable_sm80_to_sm89INS1_16FlashAttnBwdSm80INS1_25CollectiveMainloopBwdSm80ILi2ELi1EN4cute5tupleIJNS5_1CILi64EEENS7_ILi96EEENS7_ILi128EEEEEENS_6half_tEfNS_4arch4Sm80ELb0ELb1ELb1ELb1ELb1ELb0ELb0ELb0ELi2ELi2ELi2ELi2ELb1EEENS1_24CollectiveEpilogueBwdGQAISB_fSE_Li256ELb1ELb1EEENS1_19SingleTileSchedulerILb1ELb0ELb0ELi96EEEEEEEEEvNT_6ParamsE:
	.zero		1528


//--------------------- .nv.constant0._ZN7cutlass13device_kernelIN5flash19enable_sm80_to_sm89INS1_16FlashAttnBwdSm80INS1_25CollectiveMainloopBwdSm80ILi2ELi1EN4cute5tupleIJNS5_1CILi64EEENS7_ILi96EEENS7_ILi128EEEEEENS_6half_tEfNS_4arch4Sm80ELb1ELb0ELb1ELb0ELb0ELb0ELb0ELb0ELi2ELi2ELi2ELi2ELb1EEENS1_21CollectiveEpilogueBwdISB_SC_SE_Li256ELb0ELb0ELi4EEENS1_25SingleTileBwdLPTSchedulerILb0ELi96ELb0EEEEEEEEEvNT_6ParamsE --------------------------
	.section	.nv.constant0._ZN7cutlass13device_kernelIN5flash19enable_sm80_to_sm89INS1_16FlashAttnBwdSm80INS1_25CollectiveMainloopBwdSm80ILi2ELi1EN4cute5tupleIJNS5_1CILi64EEENS7_ILi96EEENS7_ILi128EEEEEENS_6half_tEfNS_4arch4Sm80ELb1ELb0ELb1ELb0ELb0ELb0ELb0ELb0ELi2ELi2ELi2ELi2ELb1EEENS1_21CollectiveEpilogueBwdISB_SC_SE_Li256ELb0ELb0ELi4EEENS1_25SingleTileBwdLPTSchedulerILb0ELi96ELb0EEEEEEEEEvNT_6ParamsE,"a",@progbits
	.sectionflags	@""
	.align	4
.nv.constant0._ZN7cutlass13device_kernelIN5flash19enable_sm80_to_sm89INS1_16FlashAttnBwdSm80INS1_25CollectiveMainloopBwdSm80ILi2ELi1EN4cute5tupleIJNS5_1CILi64EEENS7_ILi96EEENS7_ILi128EEEEEENS_6half_tEfNS_4arch4Sm80ELb1ELb0ELb1ELb0ELb0ELb0ELb0ELb0ELi2ELi2ELi2ELi2ELb1EEENS1_21CollectiveEpilogueBwdISB_SC_SE_Li256ELb0ELb0ELi4EEENS1_25SingleTileBwdLPTSchedulerILb0ELi96ELb0EEEEEEEEEvNT_6ParamsE:
	.zero		1544


//--------------------- .nv.constant0._ZN7cutlass13device_kernelIN5flash19enable_sm80_to_sm89INS1_16FlashAttnBwdSm80INS1_25CollectiveMainloopBwdSm80ILi2ELi1EN4cute5tupleIJNS5_1CILi64EEENS7_ILi96EEENS7_ILi128EEEEEENS_6half_tEfNS_4arch4Sm80ELb1ELb0ELb1ELb0ELb1ELb0ELb0ELb0ELi2ELi2ELi2ELi2ELb1EEENS1_21CollectiveEpilogueBwdISB_SC_SE_Li256ELb0ELb0ELi4EEENS1_25SingleTileBwdLPTSchedulerILb0ELi96ELb1EEEEEEEEEvNT_6ParamsE --------------------------
	.section	.nv.constant0._ZN7cutlass13device_kernelIN5flash19enable_sm80_to_sm89INS1_16FlashAttnBwdSm80INS1_25CollectiveMainloopBwdSm80ILi2ELi1EN4cute5tupleIJNS5_1CILi64EEENS7_ILi96EEENS7_ILi128EEEEEENS_6half_tEfNS_4arch4Sm80ELb1ELb0ELb1ELb0ELb1ELb0ELb0ELb0ELi2ELi2ELi2ELi2ELb1EEENS1_21CollectiveEpilogueBwdISB_SC_SE_Li256ELb0ELb0ELi4EEENS1_25SingleTileBwdLPTSchedulerILb0ELi96ELb1EEEEEEEEEvNT_6ParamsE,"a",@progbits
	.sectionflags	@""
	.align	4
.nv.constant0._ZN7cutlass13device_kernelIN5flash19enable_sm80_to_sm89INS1_16FlashAttnBwdSm80INS1_25CollectiveMainloopBwdSm80ILi2ELi1EN4cute5tupleIJNS5_1CILi64EEENS7_ILi96EEENS7_ILi128EEEEEENS_6half_tEfNS_4arch4Sm80ELb1ELb0ELb1ELb0ELb1ELb0ELb0ELb0ELi2ELi2ELi2ELi2ELb1EEENS1_21CollectiveEpilogueBwdISB_SC_SE_Li256ELb0ELb0ELi4EEENS1_25SingleTileBwdLPTSchedulerILb0ELi96ELb1EEEEEEEEEvNT_6ParamsE:
	.zero		1544


//--------------------- .nv.constant0._ZN7cutlass13device_kernelIN5flash19enable_sm80_to_sm89INS1_16FlashAttnBwdSm80INS1_25CollectiveMainloopBwdSm80ILi2ELi1EN4cute5tupleIJNS5_1CILi64EEENS7_ILi96EEENS7_ILi128EEEEEENS_6half_tEfNS_4arch4Sm80ELb1ELb0ELb1ELb0ELb0ELb0ELb0ELb0ELi2ELi2ELi2ELi2ELb1EEENS1_24CollectiveEpilogueBwdGQAISB_fSE_Li256ELb0ELb0EEENS1_25SingleTileBwdLPTSchedulerILb0ELi96ELb0EEEEEEEEEvNT_6ParamsE --------------------------
	.section	.nv.constant0._ZN7cutlass13device_kernelIN5flash19enable_sm80_to_sm89INS1_16FlashAttnBwdSm80INS1_25CollectiveMainloopBwdSm80ILi2ELi1EN4cute5tupleIJNS5_1CILi64EEENS7_ILi96EEENS7_ILi128EEEEEENS_6half_tEfNS_4arch4Sm80ELb1ELb0ELb1ELb0ELb0ELb0ELb0ELb0ELi2ELi2ELi2ELi2ELb1EEENS1_24CollectiveEpilogueBwdGQAISB_fSE_Li256ELb0ELb0EEENS1_25SingleTileBwdLPTSchedulerILb0ELi96ELb0EEEEEEEEEvNT_6ParamsE,"a",@progbits
	.sectionflags	@""
	.align	4
.nv.constant0._ZN7cutlass13device_kernelIN5flash19enable_sm80_to_sm89INS1_16FlashAttnBwdSm80INS1_25CollectiveMainloopBwdSm80ILi2ELi1EN4cute5tupleIJNS5_1CILi64EEENS7_ILi96EEENS7_ILi128EEEEEENS_6half_tEfNS_4arch4Sm80ELb1ELb0ELb1ELb0ELb0ELb0ELb0ELb0ELi2ELi2ELi2ELi2ELb1EEENS1_24CollectiveEpilogueBwdGQAISB_fSE_Li256ELb0ELb0EEENS1_25SingleTileBwdLPTSchedulerILb0ELi96ELb0EEEEEEEEEvNT_6ParamsE:
	.zero		1552


//--------------------- .nv.constant0._ZN7cutlass13device_kernelIN5flash19enable_sm80_to_sm89INS1_16FlashAttnBwdSm80INS1_25CollectiveMainloopBwdSm80ILi2ELi1EN4cute5tupleIJNS5_1CILi64EEENS7_ILi96EEENS7_ILi128EEEEEENS_6half_tEfNS_4arch4Sm80ELb1ELb0ELb1ELb0ELb1ELb0ELb0ELb0ELi2ELi2ELi2ELi2ELb1EEENS1_24CollectiveEpilogueBwdGQAISB_fSE_Li256ELb0ELb1EEENS1_25SingleTileBwdLPTSchedulerILb0ELi96ELb1EEEEEEEEEvNT_6ParamsE --------------------------
	.section	.nv.constant0._ZN7cutlass13device_kernelIN5flash19enable_sm80_to_sm89INS1_16FlashAttnBwdSm80INS1_25CollectiveMainloopBwdSm80ILi2ELi1EN4cute5tupleIJNS5_1CILi64EEENS7_ILi96EEENS7_ILi128EEEEEENS_6half_tEfNS_4arch4Sm80ELb1ELb0ELb1ELb0ELb1ELb0ELb0ELb0ELi2ELi2ELi2ELi2ELb1EEENS1_24CollectiveEpilogueBwdGQAISB_fSE_Li256ELb0ELb1EEENS1_25SingleTileBwdLPTSchedulerILb0ELi96ELb1EEEEEEEEEvNT_6ParamsE,"a",@progbits
	.sectionflags	@""
	.align	4
.nv.constant0._ZN7cutlass13device_kernelIN5flash19enable_sm80_to_sm89INS1_16FlashAttnBwdSm80INS1_25CollectiveMainloopBwdSm80ILi2ELi1EN4cute5tupleIJNS5_1CILi64EEENS7_ILi96EEENS7_ILi128EEEEEENS_6half_tEfNS_4arch4Sm80ELb1ELb0ELb1ELb0ELb1ELb0ELb0ELb0ELi2ELi2ELi2ELi2ELb1EEENS1_24CollectiveEpilogueBwdGQAISB_fSE_Li256ELb0ELb1EEENS1_25SingleTileBwdLPTSchedulerILb0ELi96ELb1EEEEEEEEEvNT_6ParamsE:
	.zero		1552


//--------------------- .nv.constant0._ZN7cutlass13device_kernelIN5flash19enable_sm80_to_sm89INS1_16FlashAttnBwdSm80INS1_25CollectiveMainloopBwdSm80ILi2ELi1EN4cute5tupleIJNS5_1CILi64EEENS7_ILi96EEENS7_ILi128EEEEEENS_6half_tEfNS_4arch4Sm80ELb1ELb0ELb1ELb1ELb0ELb0ELb0ELb0ELi2ELi2ELi2ELi2ELb1EEENS1_21CollectiveEpilogueBwdISB_SC_SE_Li256ELb1ELb0ELi4EEENS1_25SingleTileBwdLPTSchedulerILb1ELi96ELb0EEEEEEEEEvNT_6ParamsE --------------------------
	.section	.nv.constant0._ZN7cutlass13device_kernelIN5flash19enable_sm80_to_sm89INS1_16FlashAttnBwdSm80INS1_25CollectiveMainloopBwdSm80ILi2ELi1EN4cute5tupleIJNS5_1CILi64EEENS7_ILi96EEENS7_ILi128EEEEEENS_6half_tEfNS_4arch4Sm80ELb1ELb0ELb1ELb1ELb0ELb0ELb0ELb0ELi2ELi2ELi2ELi2ELb1EEENS1_21CollectiveEpilogueBwdISB_SC_SE_Li256ELb1ELb0ELi4EEENS1_25SingleTileBwdLPTSchedulerILb1ELi96ELb0EEEEEEEEEvNT_6ParamsE,"a",@progbits
	.sectionflags	@""
	.align	4
.nv.constant0._ZN7cutlass13device_kernelIN5flash19enable_sm80_to_sm89INS1_16FlashAttnBwdSm80INS1_25CollectiveMainloopBwdSm80ILi2ELi1EN4cute5tupleIJNS5_1CILi64EEENS7_ILi96EEENS7_ILi128EEEEEENS_6half_tEfNS_4arch4Sm80ELb1ELb0ELb1ELb1ELb0ELb0ELb0ELb0ELi2ELi2ELi2ELi2ELb1EEENS1_21CollectiveEpilogueBwdISB_SC_SE_Li256ELb1ELb0ELi4EEENS1_25SingleTileBwdLPTSchedulerILb1ELi96ELb0EEEEEEEEEvNT_6ParamsE:
	.zero		1544


//--------------------- .nv.constant0._ZN7cutlass13device_kernelIN5flash19enable_sm80_to_sm89INS1_16FlashAttnBwdSm80INS1_25CollectiveMainloopBwdSm80ILi2ELi1EN4cute5tupleIJNS5_1CILi64EEENS7_ILi96EEENS7_ILi128EEEEEENS_6half_tEfNS_4arch4Sm80ELb1ELb0ELb1ELb1ELb1ELb0ELb0ELb0ELi2ELi2ELi2ELi2ELb1EEENS1_21CollectiveEpilogueBwdISB_SC_SE_Li256ELb1ELb0ELi4EEENS1_25SingleTileBwdLPTSchedulerILb1ELi96ELb1EEEEEEEEEvNT_6ParamsE --------------------------
	.section	.nv.constant0._ZN7cutlass13device_kernelIN5flash19enable_sm80_to_sm89INS1_16FlashAttnBwdSm80INS1_25CollectiveMainloopBwdSm80ILi2ELi1EN4cute5tupleIJNS5_1CILi64EEENS7_ILi96EEENS7_ILi128EEEEEENS_6half_tEfNS_4arch4Sm80ELb1ELb0ELb1ELb1ELb1ELb0ELb0ELb0ELi2ELi2ELi2ELi2ELb1EEENS1_21CollectiveEpilogueBwdISB_SC_SE_Li256ELb1ELb0ELi4EEENS1_25SingleTileBwdLPTSchedulerILb1ELi96ELb1EEEEEEEEEvNT_6ParamsE,"a",@progbits
	.sectionflags	@""
	.align	4
.nv.constant0._ZN7cutlass13device_kernelIN5flash19enable_sm80_to_sm89INS1_16FlashAttnBwdSm80INS1_25CollectiveMainloopBwdSm80ILi2ELi1EN4cute5tupleIJNS5_1CILi64EEENS7_ILi96EEENS7_ILi128EEEEEENS_6half_tEfNS_4arch4Sm80ELb1ELb0ELb1ELb1ELb1ELb0ELb0ELb0ELi2ELi2ELi2ELi2ELb1EEENS1_21CollectiveEpilogueBwdISB_SC_SE_Li256ELb1ELb0ELi4EEENS1_25SingleTileBwdLPTSchedulerILb1ELi96ELb1EEEEEEEEEvNT_6ParamsE:
	.zero		1544


//--------------------- .nv.constant0._ZN7cutlass13device_kernelIN5flash19enable_sm80_to_sm89INS1_16FlashAttnBwdSm80INS1_25CollectiveMainloopBwdSm80ILi2ELi1EN4cute5tupleIJNS5_1CILi64EEENS7_ILi96EEENS7_ILi128EEEEEENS_6half_tEfNS_4arch4Sm80ELb1ELb0ELb1ELb1ELb0ELb0ELb0ELb0ELi2ELi2ELi2ELi2ELb1EEENS1_24CollectiveEpilogueBwdGQAISB_fSE_Li256ELb1ELb0EEENS1_25SingleTileBwdLPTSchedulerILb1ELi96ELb0EEEEEEEEEvNT_6ParamsE --------------------------
	.section	.nv.constant0._ZN7cutlass13device_kernelIN5flash19enable_sm80_to_sm89INS1_16FlashAttnBwdSm80INS1_25CollectiveMainloopBwdSm80ILi2ELi1EN4cute5tupleIJNS5_1CILi64EEENS7_ILi96EEENS7_ILi128EEEEEENS_6half_tEfNS_4arch4Sm80ELb1ELb0ELb1ELb1ELb0ELb0ELb0ELb0ELi2ELi2ELi2ELi2ELb1EEENS1_24CollectiveEpilogueBwdGQAISB_fSE_Li256ELb1ELb0EEENS1_25SingleTileBwdLPTSchedulerILb1ELi96ELb0EEEEEEEEEvNT_6ParamsE,"a",@progbits
	.sectionflags	@""
	.align	4
.nv.constant0._ZN7cutlass13device_kernelIN5flash19enable_sm80_to_sm89INS1_16FlashAttnBwdSm80INS1_25CollectiveMainloopBwdSm80ILi2ELi1EN4cute5tupleIJNS5_1CILi64EEENS7_ILi96EEENS7_ILi128EEEEEENS_6half_tEfNS_4arch4Sm80ELb1ELb0ELb1ELb1ELb0ELb0ELb0ELb0ELi2ELi2ELi2ELi2ELb1EEENS1_24CollectiveEpilogueBwdGQAISB_fSE_Li256ELb1ELb0EEENS1_25SingleTileBwdLPTSchedulerILb1ELi96ELb0EEEEEEEEEvNT_6ParamsE:
	.zero		1552


//--------------------- .nv.constant0._ZN7cutlass13device_kernelIN5flash32FlashAttnBwdPostprocessConvertdQIN4cute5tupleIJNS3_1CILi96EEENS5_ILi128EEEEEENS_6half_tEfNS_4arch4Sm80ELi256ENS3_8TiledMMAINS3_8MMA_AtomIJNS3_28SM80_16x8x16_F32F16F16F32_TNEEEENS3_6LayoutINS4_IJNS5_ILi2EEENS5_ILi4EEENS5_ILi1EEEEEENS4_IJSJ_SH_NS5_ILi0EEEEEEEENS4_IJNS5_ILi32EEENS5_ILi64EEENS5_ILi16EEEEEEEELb0EEEEEvNT_6ParamsE --------------------------
	.section	.nv.constant0._ZN7cutlass13device_kernelIN5flash32FlashAttnBwdPostprocessConvertdQIN4cute5tupleIJNS3_1CILi96EEENS5_ILi128EEEEEENS_6half_tEfNS_4arch4Sm80ELi256ENS3_8TiledMMAINS3_8MMA_AtomIJNS3_28SM80_16x8x16_F32F16F16F32_TNEEEENS3_6LayoutINS4_IJNS5_ILi2EEENS5_ILi4EEENS5_ILi1EEEEEENS4_IJSJ_SH_NS5_ILi0EEEEEEEENS4_IJNS5_ILi32EEENS5_ILi64EEENS5_ILi16EEEEEEEELb0EEEEEvNT_6ParamsE,"a",@progbits
	.sectionflags	@""
	.align	4
.nv.constant0._ZN7cutlass13device_kernelIN5flash32FlashAttnBwdPostprocessConvertdQIN4cute5tupleIJNS3_1CILi96EEENS5_ILi128EEEEEENS_6half_tEfNS_4arch4Sm80ELi256ENS3_8TiledMMAINS3_8MMA_AtomIJNS3_28SM80_16x8x16_F32F16F16F32_TNEEEENS3_6LayoutINS4_IJNS5_ILi2EEENS5_ILi4EEENS5_ILi1EEEEEENS4_IJSJ_SH_NS5_ILi0EEEEEEEENS4_IJNS5_ILi32EEENS5_ILi64EEENS5_ILi16EEEEEEEELb0EEEEEvNT_6ParamsE:
	.zero		1008


//--------------------- .nv.constant0._ZN7cutlass13device_kernelIN5flash19enable_sm80_to_sm89INS1_16FlashAttnBwdSm80INS1_25CollectiveMainloopBwdSm80ILi2ELi1EN4cute5tupleIJNS5_1CILi64EEENS7_ILi96EEENS7_ILi128EEEEEENS_6half_tEfNS_4arch4Sm80ELb1ELb0ELb1ELb1ELb1ELb0ELb0ELb0ELi2ELi2ELi2ELi2ELb1EEENS1_24CollectiveEpilogueBwdGQAISB_fSE_Li256ELb1ELb1EEENS1_25SingleTileBwdLPTSchedulerILb1ELi96ELb1EEEEEEEEEvNT_6ParamsE --------------------------
	.section	.nv.constant0._ZN7cutlass13device_kernelIN5flash19enable_sm80_to_sm89INS1_16FlashAttnBwdSm80INS1_25CollectiveMainloopBwdSm80ILi2ELi1EN4cute5tupleIJNS5_1CILi64EEENS7_ILi96EEENS7_ILi128EEEEEENS_6half_tEfNS_4arch4Sm80ELb1ELb0ELb1ELb1ELb1ELb0ELb0ELb0ELi2ELi2ELi2ELi2ELb1EEENS1_24CollectiveEpilogueBwdGQAISB_fSE_Li256ELb1ELb1EEENS1_25SingleTileBwdLPTSchedulerILb1ELi96ELb1EEEEEEEEEvNT_6ParamsE,"a",@progbits
	.sectionflags	@""
	.align	4
.nv.constant0._ZN7cutlass13device_kernelIN5flash19enable_sm80_to_sm89INS1_16FlashAttnBwdSm80INS1_25CollectiveMainloopBwdSm80ILi2ELi1EN4cute5tupleIJNS5_1CILi64EEENS7_ILi96EEENS7_ILi128EEEEEENS_6half_tEfNS_4arch4Sm80ELb1ELb0ELb1ELb1ELb1ELb0ELb0ELb0ELi2ELi2ELi2ELi2ELb1EEENS1_24CollectiveEpilogueBwdGQAISB_fSE_Li256ELb1ELb1EEENS1_25SingleTileBwdLPTSchedulerILb1ELi96ELb1EEEEEEEEEvNT_6ParamsE:
	.zero		1552


//--------------------- .nv.constant0._ZN7cutlass13device_kernelIN5flash19enable_sm80_to_sm89INS1_16FlashAttnBwdSm80INS1_25CollectiveMainloopBwdSm80ILi2ELi2EN4cute5tupleIJNS5_1CILi64EEENS7_ILi128EEES9_EEENS_6half_tEfNS_4arch4Sm80ELb0ELb0ELb1ELb0ELb0ELb0ELb0ELb0ELi2ELi2ELi2ELi2ELb0EEENS1_21CollectiveEpilogueBwdISA_SB_SD_Li256ELb0ELb0ELi4EEENS1_19SingleTileSchedulerILb0ELb0ELb0ELi128EEEEEEEEEvNT_6ParamsE --------------------------
	.section	.nv.constant0._ZN7cutlass13device_kernelIN5flash19enable_sm80_to_sm89INS1_16FlashAttnBwdSm80INS1_25CollectiveMainloopBwdSm80ILi2ELi2EN4cute5tupleIJNS5_1CILi64EEENS7_ILi128EEES9_EEENS_6half_tEfNS_4arch4Sm80ELb0ELb0ELb1ELb0ELb0ELb0ELb0ELb0ELi2ELi2ELi2ELi2ELb0EEENS1_21CollectiveEpilogueBwdISA_SB_SD_Li256ELb0ELb0ELi4EEENS1_19SingleTileSchedulerILb0ELb0ELb0ELi128EEEEEEEEEvNT_6ParamsE,"a",@progbits
	.sectionflags	@""
	.align	4
.nv.constant0._ZN7cutlass13device_kernelIN5flash19enable_sm80_to_sm89INS1_16FlashAttnBwdSm80INS1_25CollectiveMainloopBwdSm80ILi2ELi2EN4cute5tupleIJNS5_1CILi64EEENS7_ILi128EEES9_EEENS_6half_tEfNS_4arch4Sm80ELb0ELb0ELb1ELb0ELb0ELb0ELb0ELb0ELi2ELi2ELi2ELi2ELb0EEENS1_21CollectiveEpilogueBwdISA_SB_SD_Li256ELb0ELb0ELi4EEENS1_19SingleTileSchedulerILb0ELb0ELb0ELi128EEEEEEEEEvNT_6ParamsE:
	.zero		1520


//--------------------- .nv.constant0._ZN7cutlass13device_kernelIN5flash19enable_sm80_to_sm89INS1_16FlashAttnBwdSm80INS1_25CollectiveMainloopBwdSm80ILi2ELi2EN4cute5tupleIJNS5_1CILi64EEENS7_ILi128EEES9_EEENS_6half_tEfNS_4arch4Sm80ELb0ELb0ELb1ELb0ELb1ELb0ELb0ELb0ELi2ELi2ELi2ELi2ELb0EEENS1_21CollectiveEpilogueBwdISA_SB_SD_Li256ELb0ELb0ELi4EEENS1_19SingleTileSchedulerILb0ELb0ELb0ELi128EEEEEEEEEvNT_6ParamsE --------------------------
	.section	.nv.constant0._ZN7cutlass13device_kernelIN5flash19enable_sm80_to_sm89INS1_16FlashAttnBwdSm80INS1_25CollectiveMainloopBwdSm80ILi2ELi2EN4cute5tupleIJNS5_1CILi64EEENS7_ILi128EEES9_EEENS_6half_tEfNS_4arch4Sm80ELb0ELb0ELb1ELb0ELb1ELb0ELb0ELb0ELi2ELi2ELi2ELi2ELb0EEENS1_21CollectiveEpilogueBwdISA_SB_SD_Li256ELb0ELb0ELi4EEENS1_19SingleTileSchedulerILb0ELb0ELb0ELi128EEEEEEEEEvNT_6ParamsE,"a",@progbits
	.sectionflags	@""
	.align	4
.nv.constant0._ZN7cutlass13device_kernelIN5flash19enable_sm80_to_sm89INS1_16FlashAttnBwdSm80INS1_25CollectiveMainloopBwdSm80ILi2ELi2EN4cute5tupleIJNS5_1CILi64EEENS7_ILi128EEES9_EEENS_6half_tEfNS_4arch4Sm80ELb0ELb0ELb1ELb0ELb1ELb0ELb0ELb0ELi2ELi2ELi2ELi2ELb0EEENS1_21CollectiveEpilogueBwdISA_SB_SD_Li256ELb0ELb0ELi4EEENS1_19SingleTileSchedulerILb0ELb0ELb0ELi128EEEEEEEEEvNT_6ParamsE:
	.zero		1520


//--------------------- .nv.constant0._ZN7cutlass13device_kernelIN5flash19enable_sm80_to_sm89INS1_16FlashAttnBwdSm80INS1_25CollectiveMainloopBwdSm80ILi2ELi2EN4cute5tupleIJNS5_1CILi64EEENS7_ILi128EEES9_EEENS_6half_tEfNS_4arch4Sm80ELb0ELb0ELb1ELb0ELb0ELb0ELb0ELb0ELi2ELi2ELi2ELi2ELb0EEENS1_24CollectiveEpilogueBwdGQAISA_fSD_Li256ELb0ELb0EEENS1_19SingleTileSchedulerILb0ELb0ELb0ELi128EEEEEEEEEvNT_6ParamsE --------------------------
	.section	.nv.constant0._ZN7cutlass13device_kernelIN5flash19enable_sm80_to_sm89INS1_16FlashAttnBwdSm80INS1_25CollectiveMainloopBwdSm80ILi2ELi2EN4cute5tupleIJNS5_1CILi64EEENS7_ILi128EEES9_EEENS_6half_tEfNS_4arch4Sm80ELb0ELb0ELb1ELb0ELb0ELb0ELb0ELb0ELi2ELi2ELi2ELi2ELb0EEENS1_24CollectiveEpilogueBwdGQAISA_fSD_Li256ELb0ELb0EEENS1_19SingleTileSchedulerILb0ELb0ELb0ELi128EEEEEEEEEvNT_6ParamsE,"a",@progbits
	.sectionflags	@""
	.align	4
.nv.constant0._ZN7cutlass13device_kernelIN5flash19enable_sm80_to_sm89INS1_16FlashAttnBwdSm80INS1_25CollectiveMainloopBwdSm80ILi2ELi2EN4cute5tupleIJNS5_1CILi64EEENS7_ILi128EEES9_EEENS_6half_tEfNS_4arch4Sm80ELb0ELb0ELb1ELb0ELb0ELb0ELb0ELb0ELi2ELi2ELi2ELi2ELb0EEENS1_24CollectiveEpilogueBwdGQAISA_fSD_Li256ELb0ELb0EEENS1_19SingleTileSchedulerILb0ELb0ELb0ELi128EEEEEEEEEvNT_6ParamsE:
	.zero		1528


//--------------------- .nv.constant0._ZN7cutlass13device_kernelIN5flash19enable_sm80_to_sm89INS1_16FlashAttnBwdSm80INS1_25CollectiveMainloopBwdSm80ILi2ELi2EN4cute5tupleIJNS5_1CILi64EEENS7_ILi128EEES9_EEENS_6half_tEfNS_4arch4Sm80ELb0ELb0ELb1ELb0ELb1ELb0ELb0ELb0ELi2ELi2ELi2ELi2ELb0EEENS1_24CollectiveEpilogueBwdGQAISA_fSD_Li256ELb0ELb1EEENS1_19SingleTileSchedulerILb0ELb0ELb0ELi128EEEEEEEEEvNT_6ParamsE --------------------------
	.section	.nv.constant0._ZN7cutlass13device_kernelIN5flash19enable_sm80_to_sm89INS1_16FlashAttnBwdSm80INS1_25CollectiveMainloopBwdSm80ILi2ELi2EN4cute5tupleIJNS5_1CILi64EEENS7_ILi128EEES9_EEENS_6half_tEfNS_4arch4Sm80ELb0ELb0ELb1ELb0ELb1ELb0ELb0ELb0ELi2ELi2ELi2ELi2ELb0EEENS1_24CollectiveEpilogueBwdGQAISA_fSD_Li256ELb0ELb1EEENS1_19SingleTileSchedulerILb0ELb0ELb0ELi128EEEEEEEEEvNT_6ParamsE,"a",@progbits
	.sectionflags	@""
	.align	4
.nv.constant0._ZN7cutlass13device_kernelIN5flash19enable_sm80_to_sm89INS1_16FlashAttnBwdSm80INS1_25CollectiveMainloopBwdSm80ILi2ELi2EN4cute5tupleIJNS5_1CILi64EEENS7_ILi128EEES9_EEENS_6half_tEfNS_4arch4Sm80ELb0ELb0ELb1ELb0ELb1ELb0ELb0ELb0ELi2ELi2ELi2ELi2ELb0EEENS1_24CollectiveEpilogueBwdGQAISA_fSD_Li256ELb0ELb1EEENS1_19SingleTileSchedulerILb0ELb0ELb0ELi128EEEEEEEEEvNT_6ParamsE:
	.zero		1528


//--------------------- .nv.constant0._ZN7cutlass13device_kernelIN5flash19enable_sm80_to_sm89INS1_16FlashAttnBwdSm80INS1_25CollectiveMainloopBwdSm80ILi2ELi2EN4cute5tupleIJNS5_1CILi64EEENS7_ILi128EEES9_EEENS_6half_tEfNS_4arch4Sm80ELb0ELb0ELb1ELb1ELb0ELb0ELb0ELb0ELi2ELi2ELi2ELi2ELb0EEENS1_21CollectiveEpilogueBwdISA_SB_SD_Li256ELb1ELb0ELi4EEENS1_19SingleTileSchedulerILb1ELb0ELb0ELi128EEEEEEEEEvNT_6ParamsE --------------------------
	.section	.nv.constant0._ZN7cutlass13device_kernelIN5flash19enable_sm80_to_sm89INS1_16FlashAttnBwdSm80INS1_25CollectiveMainloopBwdSm80ILi2ELi2EN4cute5tupleIJNS5_1CILi64EEENS7_ILi128EEES9_EEENS_6half_tEfNS_4arch4Sm80ELb0ELb0ELb1ELb1ELb0ELb0ELb0ELb0ELi2ELi2ELi2ELi2ELb0EEENS1_21CollectiveEpilogueBwdISA_SB_SD_Li256ELb1ELb0ELi4EEENS1_19SingleTileSchedulerILb1ELb0ELb0ELi128EEEEEEEEEvNT_6ParamsE,"a",@progbits
	.sectionflags	@""
	.align	4
.nv.constant0._ZN7cutlass13device_kernelIN5flash19enable_sm80_to_sm89INS1_16FlashAttnBwdSm80INS1_25CollectiveMainloopBwdSm80ILi2ELi2EN4cute5tupleIJNS5_1CILi64EEENS7_ILi128EEES9_EEENS_6half_tEfNS_4arch4Sm80ELb0ELb0ELb1ELb1ELb0ELb0ELb0ELb0ELi2ELi2ELi2ELi2ELb0EEENS1_21CollectiveEpilogueBwdISA_SB_SD_Li256ELb1ELb0ELi4EEENS1_19SingleTileSchedulerILb1ELb0ELb0ELi128EEEEEEEEEvNT_6ParamsE:
	.zero		1520


//--------------------- .nv.constant0._ZN7cutlass13device_kernelIN5flash19enable_sm80_to_sm89INS1_16FlashAttnBwdSm80INS1_25CollectiveMainloopBwdSm80ILi2ELi2EN4cute5tupleIJNS5_1CILi64EEENS7_ILi128EEES9_EEENS_6half_tEfNS_4arch4Sm80ELb0ELb0ELb1ELb1ELb1ELb0ELb0ELb0ELi2ELi2ELi2ELi2ELb0EEENS1_21CollectiveEpilogueBwdISA_SB_SD_Li256ELb1ELb0ELi4EEENS1_19SingleTileSchedulerILb1ELb0ELb0ELi128EEEEEEEEEvNT_6ParamsE --------------------------
	.section	.nv.constant0._ZN7cutlass13device_kernelIN5flash19enable_sm80_to_sm89INS1_16FlashAttnBwdSm80INS1_25CollectiveMainloopBwdSm80ILi2ELi2EN4cute5tupleIJNS5_1CILi64EEENS7_ILi128EEES9_EEENS_6half_tEfNS_4arch4Sm80ELb0ELb0ELb1ELb1ELb1ELb0ELb0ELb0ELi2ELi2ELi2ELi2ELb0EEENS1_21CollectiveEpilogueBwdISA_SB_SD_Li256ELb1ELb0ELi4EEENS1_19SingleTileSchedulerILb1ELb0ELb0ELi128EEEEEEEEEvNT_6ParamsE,"a",@progbits
	.sectionflags	@""
	.align	4
.nv.constant0._ZN7cutlass13device_kernelIN5flash19enable_sm80_to_sm89INS1_16FlashAttnBwdSm80INS1_25CollectiveMainloopBwdSm80ILi2ELi2EN4cute5tupleIJNS5_1CILi64EEENS7_ILi128EEES9_EEENS_6half_tEfNS_4arch4Sm80ELb0ELb0ELb1ELb1ELb1ELb0ELb0ELb0ELi2ELi2ELi2ELi2ELb0EEENS1_21CollectiveEpilogueBwdISA_SB_SD_Li256ELb1ELb0ELi4EEENS1_19SingleTileSchedulerILb1ELb0ELb0ELi128EEEEEEEEEvNT_6ParamsE:
	.zero		1520


//--------------------- .nv.constant0._ZN7cutlass13device_kernelIN5flash19enable_sm80_to_sm89INS1_16FlashAttnBwdSm80INS1_25CollectiveMainloopBwdSm80ILi2ELi2EN4cute5tupleIJNS5_1CILi64EEENS7_ILi128EEES9_EEENS_6half_tEfNS_4arch4Sm80ELb0ELb0ELb1ELb1ELb0ELb0ELb0ELb0ELi2ELi2ELi2ELi2ELb0EEENS1_24CollectiveEpilogueBwdGQAISA_fSD_Li256ELb1ELb0EEENS1_19SingleTileSchedulerILb1ELb0ELb0ELi128EEEEEEEEEvNT_6ParamsE --------------------------
	.section	.nv.constant0._ZN7cutlass13device_kernelIN5flash19enable_sm80_to_sm89INS1_16FlashAttnBwdSm80INS1_25CollectiveMainloopBwdSm80ILi2ELi2EN4cute5tupleIJNS5_1CILi64EEENS7_ILi128EEES9_EEENS_6half_tEfNS_4arch4Sm80ELb0ELb0ELb1ELb1ELb0ELb0ELb0ELb0ELi2ELi2ELi2ELi2ELb0EEENS1_24CollectiveEpilogueBwdGQAISA_fSD_Li256ELb1ELb0EEENS1_19SingleTileSchedulerILb1ELb0ELb0ELi128EEEEEEEEEvNT_6ParamsE,"a",@progbits
	.sectionflags	@""
	.align	4
.nv.constant0._ZN7cutlass13device_kernelIN5flash19enable_sm80_to_sm89INS1_16FlashAttnBwdSm80INS1_25CollectiveMainloopBwdSm80ILi2ELi2EN4cute5tupleIJNS5_1CILi64EEENS7_ILi128EEES9_EEENS_6half_tEfNS_4arch4Sm80ELb0ELb0ELb1ELb1ELb0ELb0ELb0ELb0ELi2ELi2ELi2ELi2ELb0EEENS1_24CollectiveEpilogueBwdGQAISA_fSD_Li256ELb1ELb0EEENS1_19SingleTileSchedulerILb1ELb0ELb0ELi128EEEEEEEEEvNT_6ParamsE:
	.zero		1528


//--------------------- .nv.constant0._ZN7cutlass13device_kernelIN5flash19enable_sm80_to_sm89INS1_16FlashAttnBwdSm80INS1_25CollectiveMainloopBwdSm80ILi2ELi2EN4cute5tupleIJNS5_1CILi64EEENS7_ILi128EEES9_EEENS_6half_tEfNS_4arch4Sm80ELb0ELb0ELb1ELb1ELb1ELb0ELb0ELb0ELi2ELi2ELi2ELi2ELb0EEENS1_24CollectiveEpilogueBwdGQAISA_fSD_Li256ELb1ELb1EEENS1_19SingleTileSchedulerILb1ELb0ELb0ELi128EEEEEEEEEvNT_6ParamsE --------------------------
	.section	.nv.constant0._ZN7cutlass13device_kernelIN5flash19enable_sm80_to_sm89INS1_16FlashAttnBwdSm80INS1_25CollectiveMainloopBwdSm80ILi2ELi2EN4cute5tupleIJNS5_1CILi64EEENS7_ILi128EEES9_EEENS_6half_tEfNS_4arch4Sm80ELb0ELb0ELb1ELb1ELb1ELb0ELb0ELb0ELi2ELi2ELi2ELi2ELb0EEENS1_24CollectiveEpilogueBwdGQAISA_fSD_Li256ELb1ELb1EEENS1_19SingleTileSchedulerILb1ELb0ELb0ELi128EEEEEEEEEvNT_6ParamsE,"a",@progbits
	.sectionflags	@""
	.align	4
.nv.constant0._ZN7cutlass13device_kernelIN5flash19enable_sm80_to_sm89INS1_16FlashAttnBwdSm80INS1_25CollectiveMainloopBwdSm80ILi2ELi2EN4cute5tupleIJNS5_1CILi64EEENS7_ILi128EEES9_EEENS_6half_tEfNS_4arch4Sm80ELb0ELb0ELb1ELb1ELb1ELb0ELb0ELb0ELi2ELi2ELi2ELi2ELb0EEENS1_24CollectiveEpilogueBwdGQAISA_fSD_Li256ELb1ELb1EEENS1_19SingleTileSchedulerILb1ELb0ELb0ELi128EEEEEEEEEvNT_6ParamsE:
	.zero		1528


//--------------------- .nv.constant0._ZN7cutlass13device_kernelIN5flash19enable_sm80_to_sm89INS1_16FlashAttnBwdSm80INS1_25CollectiveMainloopBwdSm80ILi2ELi2EN4cute5tupleIJNS5_1CILi64EEENS7_ILi128EEES9_EEENS_6half_tEfNS_4arch4Sm80ELb0ELb1ELb1ELb0ELb0ELb0ELb0ELb0ELi2ELi2ELi2ELi2ELb0EEENS1_21CollectiveEpilogueBwdISA_SB_SD_Li256ELb0ELb0ELi4EEENS1_19SingleTileSchedulerILb0ELb0ELb0ELi128EEEEEEEEEvNT_6ParamsE --------------------------
	.section	.nv.constant0._ZN7cutlass13device_kernelIN5flash19enable_sm80_to_sm89INS1_16FlashAttnBwdSm80INS1_25CollectiveMainloopBwdSm80ILi2ELi2EN4cute5tupleIJNS5_1CILi64EEENS7_ILi128EEES9_EEENS_6half_tEfNS_4arch4Sm80ELb0ELb1ELb1ELb0ELb0ELb0ELb0ELb0ELi2ELi2ELi2ELi2ELb0EEENS1_21CollectiveEpilogueBwdISA_SB_SD_Li256ELb0ELb0ELi4EEENS1_19SingleTileSchedulerILb0ELb0ELb0ELi128EEEEEEEEEvNT_6ParamsE,"a",@progbits
	.sectionflags	@""
	.align	4
.nv.constant0._ZN7cutlass13device_kernelIN5flash19enable_sm80_to_sm89INS1_16FlashAttnBwdSm80INS1_25CollectiveMainloopBwdSm80ILi2ELi2EN4cute5tupleIJNS5_1CILi64EEENS7_ILi128EEES9_EEENS_6half_tEfNS_4arch4Sm80ELb0ELb1ELb1ELb0ELb0ELb0ELb0ELb0ELi2ELi2ELi2ELi2ELb0EEENS1_21CollectiveEpilogueBwdISA_SB_SD_Li256ELb0ELb0ELi4EEENS1_19SingleTileSchedulerILb0ELb0ELb0ELi128EEEEEEEEEvNT_6ParamsE:
	.zero		1520


//--------------------- .nv.constant0._ZN7cutlass13device_kernelIN5flash19enable_sm80_to_sm89INS1_16FlashAttnBwdSm80INS1_25CollectiveMainloopBwdSm80ILi2ELi2EN4cute5tupleIJNS5_1CILi64EEENS7_ILi128EEES9_EEENS_6half_tEfNS_4arch4Sm80ELb0ELb1ELb1ELb0ELb1ELb0ELb0ELb0ELi2ELi2ELi2ELi2ELb0EEENS1_21CollectiveEpilogueBwdISA_SB_SD_Li256ELb0ELb0ELi4EEENS1_19SingleTileSchedulerILb0ELb0ELb0ELi128EEEEEEEEEvNT_6ParamsE --------------------------
	.section	.nv.constant0._ZN7cutlass13device_kernelIN5flash19enable_sm80_to_sm89INS1_16FlashAttnBwdSm80INS1_25CollectiveMainloopBwdSm80ILi2ELi2EN4cute5tupleIJNS5_1CILi64EEENS7_ILi128EEES9_EEENS_6half_tEfNS_4arch4Sm80ELb0ELb1ELb1ELb0ELb1ELb0ELb0ELb0ELi2ELi2ELi2ELi2ELb0EEENS1_21CollectiveEpilogueBwdISA_SB_SD_Li256ELb0ELb0ELi4EEENS1_19SingleTileSchedulerILb0ELb0ELb0ELi128EEEEEEEEEvNT_6ParamsE,"a",@progbits
	.sectionflags	@""
	.align	4
.nv.constant0._ZN7cutlass13device_kernelIN5flash19enable_sm80_to_sm89INS1_16FlashAttnBwdSm80INS1_25CollectiveMainloopBwdSm80ILi2ELi2EN4cute5tupleIJNS5_1CILi64EEENS7_ILi128EEES9_EEENS_6half_tEfNS_4arch4Sm80ELb0ELb1ELb1ELb0ELb1ELb0ELb0ELb0ELi2ELi2ELi2ELi2ELb0EEENS1_21CollectiveEpilogueBwdISA_SB_SD_Li256ELb0ELb0ELi4EEENS1_19SingleTileSchedulerILb0ELb0ELb0ELi128EEEEEEEEEvNT_6ParamsE:
	.zero		1520


//--------------------- .nv.constant0._ZN7cutlass13device_kernelIN5flash19enable_sm80_to_sm89INS1_16FlashAttnBwdSm80INS1_25CollectiveMainloopBwdSm80ILi2ELi2EN4cute5tupleIJNS5_1CILi64EEENS7_ILi128EEES9_EEENS_6half_tEfNS_4arch4Sm80ELb0ELb1ELb1ELb0ELb0ELb0ELb0ELb0ELi2ELi2ELi2ELi2ELb0EEENS1_24CollectiveEpilogueBwdGQAISA_fSD_Li256ELb0ELb0EEENS1_19SingleTileSchedulerILb0ELb0ELb0ELi128EEEEEEEEEvNT_6ParamsE --------------------------
	.section	.nv.constant0._ZN7cutlass13device_kernelIN5flash19enable_sm80_to_sm89INS1_16FlashAttnBwdSm80INS1_25CollectiveMainloopBwdSm80ILi2ELi2EN4cute5tupleIJNS5_1CILi64EEENS7_ILi128EEES9_EEENS_6half_tEfNS_4arch4Sm80ELb0ELb1ELb1ELb0ELb0ELb0ELb0ELb0ELi2ELi2ELi2ELi2ELb0EEENS1_24CollectiveEpilogueBwdGQAISA_fSD_Li256ELb0ELb0EEENS1_19SingleTileSchedulerILb0ELb0ELb0ELi128EEEEEEEEEvNT_6ParamsE,"a",@progbits
	.sectionflags	@""
	.align	4
.nv.constant0._ZN7cutlass13device_kernelIN5flash19enable_sm80_to_sm89INS1_16FlashAttnBwdSm80INS1_25CollectiveMainloopBwdSm80ILi2ELi2EN4cute5tupleIJNS5_1CILi64EEENS7_ILi128EEES9_EEENS_6half_tEfNS_4arch4Sm80ELb0ELb1ELb1ELb0ELb0ELb0ELb0ELb0ELi2ELi2ELi2ELi2ELb0EEENS1_24CollectiveEpilogueBwdGQAISA_fSD_Li256ELb0ELb0EEENS1_19SingleTileSchedulerILb0ELb0ELb0ELi128EEEEEEEEEvNT_6ParamsE:
	.zero		1528


//--------------------- .nv.constant0._ZN7cutlass13device_kernelIN5flash19enable_sm80_to_sm89INS1_16FlashAttnBwdSm80INS1_25CollectiveMainloopBwdSm80ILi2ELi2EN4cute5tupleIJNS5_1CILi64EEENS7_ILi128EEES9_EEENS_6half_tEfNS_4arch4Sm80ELb0ELb1ELb1ELb0ELb1ELb0ELb0ELb0ELi2ELi2ELi2ELi2ELb0EEENS1_24CollectiveEpilogueBwdGQAISA_fSD_Li256ELb0ELb1EEENS1_19SingleTileSchedulerILb0ELb0ELb0ELi128EEEEEEEEEvNT_6ParamsE --------------------------
	.section	.nv.constant0._ZN7cutlass13device_kernelIN5flash19enable_sm80_to_sm89INS1_16FlashAttnBwdSm80INS1_25CollectiveMainloopBwdSm80ILi2ELi2EN4cute5tupleIJNS5_1CILi64EEENS7_ILi128EEES9_EEENS_6half_tEfNS_4arch4Sm80ELb0ELb1ELb1ELb0ELb1ELb0ELb0ELb0ELi2ELi2ELi2ELi2ELb0EEENS1_24CollectiveEpilogueBwdGQAISA_fSD_Li256ELb0ELb1EEENS1_19SingleTileSchedulerILb0ELb0ELb0ELi128EEEEEEEEEvNT_6ParamsE,"a",@progbits
	.sectionflags	@""
	.align	4
.nv.constant0._ZN7cutlass13device_kernelIN5flash19enable_sm80_to_sm89INS1_16FlashAttnBwdSm80INS1_25CollectiveMainloopBwdSm80ILi2ELi2EN4cute5tupleIJNS5_1CILi64EEENS7_ILi128EEES9_EEENS_6half_tEfNS_4arch4Sm80ELb0ELb1ELb1ELb0ELb1ELb0ELb0ELb0ELi2ELi2ELi2ELi2ELb0EEENS1_24CollectiveEpilogueBwdGQAISA_fSD_Li256ELb0ELb1EEENS1_19SingleTileSchedulerILb0ELb0ELb0ELi128EEEEEEEEEvNT_6ParamsE:
	.zero		1528


//--------------------- .nv.constant0._ZN7cutlass13device_kernelIN5flash19enable_sm80_to_sm89INS1_16FlashAttnBwdSm80INS1_25CollectiveMainloopBwdSm80ILi2ELi2EN4cute5tupleIJNS5_1CILi64EEENS7_ILi128EEES9_EEENS_6half_tEfNS_4arch4Sm80ELb0ELb1ELb1ELb1ELb0ELb0ELb0ELb0ELi2ELi2ELi2ELi2ELb0EEENS1_21CollectiveEpilogueBwdISA_SB_SD_Li256ELb1ELb0ELi4EEENS1_19SingleTileSchedulerILb1ELb0ELb0ELi128EEEEEEEEEvNT_6ParamsE --------------------------
	.section	.nv.constant0._ZN7cutlass13device_kernelIN5flash19enable_sm80_to_sm89INS1_16FlashAttnBwdSm80INS1_25CollectiveMainloopBwdSm80ILi2ELi2EN4cute5tupleIJNS5_1CILi64EEENS7_ILi128EEES9_EEENS_6half_tEfNS_4arch4Sm80ELb0ELb1ELb1ELb1ELb0ELb0ELb0ELb0ELi2ELi2ELi2ELi2ELb0EEENS1_21CollectiveEpilogueBwdISA_SB_SD_Li256ELb1ELb0ELi4EEENS1_19SingleTileSchedulerILb1ELb0ELb0ELi128EEEEEEEEEvNT_6ParamsE,"a",@progbits
	.sectionflags	@""
	.align	4
.nv.constant0._ZN7cutlass13device_kernelIN5flash19enable_sm80_to_sm89INS1_16FlashAttnBwdSm80INS1_25CollectiveMainloopBwdSm80ILi2ELi2EN4cute5tupleIJNS5_1CILi64EEENS7_ILi128EEES9_EEENS_6half_tEfNS_4arch4Sm80ELb0ELb1ELb1ELb1ELb0ELb0ELb0ELb0ELi2ELi2ELi2ELi2ELb0EEENS1_21CollectiveEpilogueBwdISA_SB_SD_Li256ELb1ELb0ELi4EEENS1_19SingleTileSchedulerILb1ELb0ELb0ELi128EEEEEEEEEvNT_6ParamsE:
	.zero		1520


//--------------------- .nv.constant0._ZN7cutlass13device_kernelIN5flash19enable_sm80_to_sm89INS1_16FlashAttnBwdSm80INS1_25CollectiveMainloopBwdSm80ILi2ELi2EN4cute5tupleIJNS5_1CILi64EEENS7_ILi128EEES9_EEENS_6half_tEfNS_4arch4Sm80ELb0ELb1ELb1ELb1ELb1ELb0ELb0ELb0ELi2ELi2ELi2ELi2ELb0EEENS1_21CollectiveEpilogueBwdISA_SB_SD_Li256ELb1ELb0ELi4EEENS1_19SingleTileSchedulerILb1ELb0ELb0ELi128EEEEEEEEEvNT_6ParamsE --------------------------
	.section	.nv.constant0._ZN7cutlass13device_kernelIN5flash19enable_sm80_to_sm89INS1_16FlashAttnBwdSm80INS1_25CollectiveMainloopBwdSm80ILi2ELi2EN4cute5tupleIJNS5_1CILi64EEENS7_ILi128EEES9_EEENS_6half_tEfNS_4arch4Sm80ELb0ELb1ELb1ELb1ELb1ELb0ELb0ELb0ELi2ELi2ELi2ELi2ELb0EEENS1_21CollectiveEpilogueBwdISA_SB_SD_Li256ELb1ELb0ELi4EEENS1_19SingleTileSchedulerILb1ELb0ELb0ELi128EEEEEEEEEvNT_6ParamsE,"a",@progbits
	.sectionflags	@""
	.align	4
.nv.constant0._ZN7cutlass13device_kernelIN5flash19enable_sm80_to_sm89INS1_16FlashAttnBwdSm80INS1_25CollectiveMainloopBwdSm80ILi2ELi2EN4cute5tupleIJNS5_1CILi64EEENS7_ILi128EEES9_EEENS_6half_tEfNS_4arch4Sm80ELb0ELb1ELb1ELb1ELb1ELb0ELb0ELb0ELi2ELi2ELi2ELi2ELb0EEENS1_21CollectiveEpilogueBwdISA_SB_SD_Li256ELb1ELb0ELi4EEENS1_19SingleTileSchedulerILb1ELb0ELb0ELi128EEEEEEEEEvNT_6ParamsE:
	.zero		1520


//--------------------- .nv.constant0._ZN7cutlass13device_kernelIN5flash19enable_sm80_to_sm89INS1_16FlashAttnBwdSm80INS1_25CollectiveMainloopBwdSm80ILi2ELi2EN4cute5tupleIJNS5_1CILi64EEENS7_ILi128EEES9_EEENS_6half_tEfNS_4arch4Sm80ELb0ELb1ELb1ELb1ELb0ELb0ELb0ELb0ELi2ELi2ELi2ELi2ELb0EEENS1_24CollectiveEpilogueBwdGQAISA_fSD_Li256ELb1ELb0EEENS1_19SingleTileSchedulerILb1ELb0ELb0ELi128EEEEEEEEEvNT_6ParamsE --------------------------
	.section	.nv.constant0._ZN7cutlass13device_kernelIN5flash19enable_sm80_to_sm89INS1_16FlashAttnBwdSm80INS1_25CollectiveMainloopBwdSm80ILi2ELi2EN4cute5tupleIJNS5_1CILi64EEENS7_ILi128EEES9_EEENS_6half_tEfNS_4arch4Sm80ELb0ELb1ELb1ELb1ELb0ELb0ELb0ELb0ELi2ELi2ELi2ELi2ELb0EEENS1_24CollectiveEpilogueBwdGQAISA_fSD_Li256ELb1ELb0EEENS1_19SingleTileSchedulerILb1ELb0ELb0ELi128EEEEEEEEEvNT_6ParamsE,"a",@progbits
	.sectionflags	@""
	.align	4
.nv.constant0._ZN7cutlass13device_kernelIN5flash19enable_sm80_to_sm89INS1_16FlashAttnBwdSm80INS1_25CollectiveMainloopBwdSm80ILi2ELi2EN4cute5tupleIJNS5_1CILi64EEENS7_ILi128EEES9_EEENS_6half_tEfNS_4arch4Sm80ELb0ELb1ELb1ELb1ELb0ELb0ELb0ELb0ELi2ELi2ELi2ELi2ELb0EEENS1_24CollectiveEpilogueBwdGQAISA_fSD_Li256ELb1ELb0EEENS1_19SingleTileSchedulerILb1ELb0ELb0ELi128EEEEEEEEEvNT_6ParamsE:
	.zero		1528


//--------------------- .nv.constant0._ZN7cutlass13device_kernelIN5flash19enable_sm80_to_sm89INS1_16FlashAttnBwdSm80INS1_25CollectiveMainloopBwdSm80ILi2ELi2EN4cute5tupleIJNS5_1CILi64EEENS7_ILi128EEES9_EEENS_6half_tEfNS_4arch4Sm80ELb0ELb1ELb1ELb1ELb1ELb0ELb0ELb0ELi2ELi2ELi2ELi2ELb0EEENS1_24CollectiveEpilogueBwdGQAISA_fSD_Li256ELb1ELb1EEENS1_19SingleTileSchedulerILb1ELb0ELb0ELi128EEEEEEEEEvNT_6ParamsE --------------------------
	.section	.nv.constant0._ZN7cutlass13device_kernelIN5flash19enable_sm80_to_sm89INS1_16FlashAttnBwdSm80INS1_25CollectiveMainloopBwdSm80ILi2ELi2EN4cute5tupleIJNS5_1CILi64EEENS7_ILi128EEES9_EEENS_6half_tEfNS_4arch4Sm80ELb0ELb1ELb1ELb1ELb1ELb0ELb0ELb0ELi2ELi2ELi2ELi2ELb0EEENS1_24CollectiveEpilogueBwdGQAISA_fSD_Li256ELb1ELb1EEENS1_19SingleTileSchedulerILb1ELb0ELb0ELi128EEEEEEEEEvNT_6ParamsE,"a",@progbits
	.sectionflags	@""
	.align	4
.nv.constant0._ZN7cutlass13device_kernelIN5flash19enable_sm80_to_sm89INS1_16FlashAttnBwdSm80INS1_25CollectiveMainloopBwdSm80ILi2ELi2EN4cute5tupleIJNS5_1CILi64EEENS7_ILi128EEES9_EEENS_6half_tEfNS_4arch4Sm80ELb0ELb1ELb1ELb1ELb1ELb0ELb0ELb0ELi2ELi2ELi2ELi2ELb0EEENS1_24CollectiveEpilogueBwdGQAISA_fSD_Li256ELb1ELb1EEENS1_19SingleTileSchedulerILb1ELb0ELb0ELi128EEEEEEEEEvNT_6ParamsE:
	.zero		1528


//--------------------- .nv.constant0._ZN7cutlass13device_kernelIN5flash19enable_sm80_to_sm89INS1_16FlashAttnBwdSm80INS1_25CollectiveMainloopBwdSm80ILi2ELi2EN4cute5tupleIJNS5_1CILi64EEENS7_ILi128EEES9_EEENS_6half_tEfNS_4arch4Sm80ELb1ELb0ELb1ELb0ELb0ELb0ELb0ELb0ELi2ELi2ELi2ELi2ELb0EEENS1_21CollectiveEpilogueBwdISA_SB_SD_Li256ELb0ELb0ELi4EEENS1_25SingleTileBwdLPTSchedulerILb0ELi128ELb0EEEEEEEEEvNT_6ParamsE --------------------------
	.section	.nv.constant0._ZN7cutlass13device_kernelIN5flash19enable_sm80_to_sm89INS1_16FlashAttnBwdSm80INS1_25CollectiveMainloopBwdSm80ILi2ELi2EN4cute5tupleIJNS5_1CILi64EEENS7_ILi128EEES9_EEENS_6half_tEfNS_4arch4Sm80ELb1ELb0ELb1ELb0ELb0ELb0ELb0ELb0ELi2ELi2ELi2ELi2ELb0EEENS1_21CollectiveEpilogueBwdISA_SB_SD_Li256ELb0ELb0ELi4EEENS1_25SingleTileBwdLPTSchedulerILb0ELi128ELb0EEEEEEEEEvNT_6ParamsE,"a",@progbits
	.sectionflags	@""
	.align	4
.nv.constant0._ZN7cutlass13device_kernelIN5flash19enable_sm80_to_sm89INS1_16FlashAttnBwdSm80INS1_25CollectiveMainloopBwdSm80ILi2ELi2EN4cute5tupleIJNS5_1CILi64EEENS7_ILi128EEES9_EEENS_6half_tEfNS_4arch4Sm80ELb1ELb0ELb1ELb0ELb0ELb0ELb0ELb0ELi2ELi2ELi2ELi2ELb0EEENS1_21CollectiveEpilogueBwdISA_SB_SD_Li256ELb0ELb0ELi4EEENS1_25SingleTileBwdLPTSchedulerILb0ELi128ELb0EEEEEEEEEvNT_6ParamsE:
	.zero		1544


//--------------------- .nv.constant0._ZN7cutlass13device_kernelIN5flash19enable_sm80_to_sm89INS1_16FlashAttnBwdSm80INS1_25CollectiveMainloopBwdSm80ILi2ELi2EN4cute5tupleIJNS5_1CILi64EEENS7_ILi128EEES9_EEENS_6half_tEfNS_4arch4Sm80ELb1ELb0ELb1ELb0ELb1ELb0ELb0ELb0ELi2ELi2ELi2ELi2ELb0EEENS1_21CollectiveEpilogueBwdISA_SB_SD_Li256ELb0ELb0ELi4EEENS1_25SingleTileBwdLPTSchedulerILb0ELi128ELb1EEEEEEEEEvNT_6ParamsE --------------------------
	.section	.nv.constant0._ZN7cutlass13device_kernelIN5flash19enable_sm80_to_sm89INS1_16FlashAttnBwdSm80INS1_25CollectiveMainloopBwdSm80ILi2ELi2EN4cute5tupleIJNS5_1CILi64EEENS7_ILi128EEES9_EEENS_6half_tEfNS_4arch4Sm80ELb1ELb0ELb1ELb0ELb1ELb0ELb0ELb0ELi2ELi2ELi2ELi2ELb0EEENS1_21CollectiveEpilogueBwdISA_SB_SD_Li256ELb0ELb0ELi4EEENS1_25SingleTileBwdLPTSchedulerILb0ELi128ELb1EEEEEEEEEvNT_6ParamsE,"a",@progbits
	.sectionflags	@""
	.align	4
.nv.constant0._ZN7cutlass13device_kernelIN5flash19enable_sm80_to_sm89INS1_16FlashAttnBwdSm80INS1_25CollectiveMainloopBwdSm80ILi2ELi2EN4cute5tupleIJNS5_1CILi64EEENS7_ILi128EEES9_EEENS_6half_tEfNS_4arch4Sm80ELb1ELb0ELb1ELb0ELb1ELb0ELb0ELb0ELi2ELi2ELi2ELi2ELb0EEENS1_21CollectiveEpilogueBwdISA_SB_SD_Li256ELb0ELb0ELi4EEENS1_25SingleTileBwdLPTSchedulerILb0ELi128ELb1EEEEEEEEEvNT_6ParamsE:
	.zero		1544


//--------------------- .nv.constant0._ZN7cutlass13device_kernelIN5flash19enable_sm80_to_sm89INS1_16FlashAttnBwdSm80INS1_25CollectiveMainloopBwdSm80ILi2ELi2EN4cute5tupleIJNS5_1CILi64EEENS7_ILi128EEES9_EEENS_6half_tEfNS_4arch4Sm80ELb1ELb0ELb1ELb0ELb0ELb0ELb0ELb0ELi2ELi2ELi2ELi2ELb0EEENS1_24CollectiveEpilogueBwdGQAISA_fSD_Li256ELb0ELb0EEENS1_25SingleTileBwdLPTSchedulerILb0ELi128ELb0EEEEEEEEEvNT_6ParamsE --------------------------
	.section	.nv.constant0._ZN7cutlass13device_kernelIN5flash19enable_sm80_to_sm89INS1_16FlashAttnBwdSm80INS1_25CollectiveMainloopBwdSm80ILi2ELi2EN4cute5tupleIJNS5_1CILi64EEENS7_ILi128EEES9_EEENS_6half_tEfNS_4arch4Sm80ELb1ELb0ELb1ELb0ELb0ELb0ELb0ELb0ELi2ELi2ELi2ELi2ELb0EEENS1_24CollectiveEpilogueBwdGQAISA_fSD_Li256ELb0ELb0EEENS1_25SingleTileBwdLPTSchedulerILb0ELi128ELb0EEEEEEEEEvNT_6ParamsE,"a",@progbits
	.sectionflags	@""
	.align	4
.nv.constant0._ZN7cutlass13device_kernelIN5flash19enable_sm80_to_sm89INS1_16FlashAttnBwdSm80INS1_25CollectiveMainloopBwdSm80ILi2ELi2EN4cute5tupleIJNS5_1CILi64EEENS7_ILi128EEES9_EEENS_6half_tEfNS_4arch4Sm80ELb1ELb0ELb1ELb0ELb0ELb0ELb0ELb0ELi2ELi2ELi2ELi2ELb0EEENS1_24CollectiveEpilogueBwdGQAISA_fSD_Li256ELb0ELb0EEENS1_25SingleTileBwdLPTSchedulerILb0ELi128ELb0EEEEEEEEEvNT_6ParamsE:
	.zero		1552


//--------------------- .nv.constant0._ZN7cutlass13device_kernelIN5flash19enable_sm80_to_sm89INS1_16FlashAttnBwdSm80INS1_25CollectiveMainloopBwdSm80ILi2ELi2EN4cute5tupleIJNS5_1CILi64EEENS7_ILi128EEES9_EEENS_6half_tEfNS_4arch4Sm80ELb1ELb0ELb1ELb0ELb1ELb0ELb0ELb0ELi2ELi2ELi2ELi2ELb0EEENS1_24CollectiveEpilogueBwdGQAISA_fSD_Li256ELb0ELb1EEENS1_25SingleTileBwdLPTSchedulerILb0ELi128ELb1EEEEEEEEEvNT_6ParamsE --------------------------
	.section	.nv.constant0._ZN7cutlass13device_kernelIN5flash19enable_sm80_to_sm89INS1_16FlashAttnBwdSm80INS1_25CollectiveMainloopBwdSm80ILi2ELi2EN4cute5tupleIJNS5_1CILi64EEENS7_ILi128EEES9_EEENS_6half_tEfNS_4arch4Sm80ELb1ELb0ELb1ELb0ELb1ELb0ELb0ELb0ELi2ELi2ELi2ELi2ELb0EEENS1_24CollectiveEpilogueBwdGQAISA_fSD_Li256ELb0ELb1EEENS1_25SingleTileBwdLPTSchedulerILb0ELi128ELb1EEEEEEEEEvNT_6ParamsE,"a",@progbits
	.sectionflags	@""
	.align	4
.nv.constant0._ZN7cutlass13device_kernelIN5flash19enable_sm80_to_sm89INS1_16FlashAttnBwdSm80INS1_25CollectiveMainloopBwdSm80ILi2ELi2EN4cute5tupleIJNS5_1CILi64EEENS7_ILi128EEES9_EEENS_6half_tEfNS_4arch4Sm80ELb1ELb0ELb1ELb0ELb1ELb0ELb0ELb0ELi2ELi2ELi2ELi2ELb0EEENS1_24CollectiveEpilogueBwdGQAISA_fSD_Li256ELb0ELb1EEENS1_25SingleTileBwdLPTSchedulerILb0ELi128ELb1EEEEEEEEEvNT_6ParamsE:
	.zero		1552


//--------------------- .nv.constant0._ZN7cutlass13device_kernelIN5flash22FlashAttnBwdPreprocessIN4cute5tupleIJNS3_1CILi64EEENS5_ILi128EEEEEENS_6half_tEfNS_4arch4Sm80ELb1ELb0EEEEEvNT_6ParamsE --------------------------
	.section	.nv.constant0._ZN7cutlass13device_kernelIN5flash22FlashAttnBwdPreprocessIN4cute5tupleIJNS3_1CILi64EEENS5_ILi128EEEEEENS_6half_tEfNS_4arch4Sm80ELb1ELb0EEEEEvNT_6ParamsE,"a",@progbits
	.sectionflags	@""
	.align	4
.nv.constant0._ZN7cutlass13device_kernelIN5flash22FlashAttnBwdPreprocessIN4cute5tupleIJNS3_1CILi64EEENS5_ILi128EEEEEENS_6half_tEfNS_4arch4Sm80ELb1ELb0EEEEEvNT_6ParamsE:
	.zero		1136


//--------------------- .nv.constant0._ZN7cutlass13device_kernelIN5flash19enable_sm80_to_sm89INS1_16FlashAttnBwdSm80INS1_25CollectiveMainloopBwdSm80ILi2ELi2EN4cute5tupleIJNS5_1CILi64EEENS7_ILi128EEES9_EEENS_6half_tEfNS_4arch4Sm80ELb1ELb0ELb1ELb1ELb0ELb0ELb0ELb0ELi2ELi2ELi2ELi2ELb0EEENS1_21CollectiveEpilogueBwdISA_SB_SD_Li256ELb1ELb0ELi4EEENS1_25SingleTileBwdLPTSchedulerILb1ELi128ELb0EEEEEEEEEvNT_6ParamsE --------------------------
	.section	.nv.constant0._ZN7cutlass13device_kernelIN5flash19enable_sm80_to_sm89INS1_16FlashAttnBwdSm80INS1_25CollectiveMainloopBwdSm80ILi2ELi2EN4cute5tupleIJNS5_1CILi64EEENS7_ILi128EEES9_EEENS_6half_tEfNS_4arch4Sm80ELb1ELb0ELb1ELb1ELb0ELb0ELb0ELb0ELi2ELi2ELi2ELi2ELb0EEENS1_21CollectiveEpilogueBwdISA_SB_SD_Li256ELb1ELb0ELi4EEENS1_25SingleTileBwdLPTSchedulerILb1ELi128ELb0EEEEEEEEEvNT_6ParamsE,"a",@progbits
	.sectionflags	@""
	.align	4
.nv.constant0._ZN7cutlass13device_kernelIN5flash19enable_sm80_to_sm89INS1_16FlashAttnBwdSm80INS1_25CollectiveMainloopBwdSm80ILi2ELi2EN4cute5tupleIJNS5_1CILi64EEENS7_ILi128EEES9_EEENS_6half_tEfNS_4arch4Sm80ELb1ELb0ELb1ELb1ELb0ELb0ELb0ELb0ELi2ELi2ELi2ELi2ELb0EEENS1_21CollectiveEpilogueBwdISA_SB_SD_Li256ELb1ELb0ELi4EEENS1_25SingleTileBwdLPTSchedulerILb1ELi128ELb0EEEEEEEEEvNT_6ParamsE:
	.zero		1544


//--------------------- .nv.constant0._ZN7cutlass13device_kernelIN5flash19enable_sm80_to_sm89INS1_16FlashAttnBwdSm80INS1_25CollectiveMainloopBwdSm80ILi2ELi2EN4cute5tupleIJNS5_1CILi64EEENS7_ILi128EEES9_EEENS_6half_tEfNS_4arch4Sm80ELb1ELb0ELb1ELb1ELb1ELb0ELb0ELb0ELi2ELi2ELi2ELi2ELb0EEENS1_21CollectiveEpilogueBwdISA_SB_SD_Li256ELb1ELb0ELi4EEENS1_25SingleTileBwdLPTSchedulerILb1ELi128ELb1EEEEEEEEEvNT_6ParamsE --------------------------
	.section	.nv.constant0._ZN7cutlass13device_kernelIN5flash19enable_sm80_to_sm89INS1_16FlashAttnBwdSm80INS1_25CollectiveMainloopBwdSm80ILi2ELi2EN4cute5tupleIJNS5_1CILi64EEENS7_ILi128EEES9_EEENS_6half_tEfNS_4arch4Sm80ELb1ELb0ELb1ELb1ELb1ELb0ELb0ELb0ELi2ELi2ELi2ELi2ELb0EEENS1_21CollectiveEpilogueBwdISA_SB_SD_Li256ELb1ELb0ELi4EEENS1_25SingleTileBwdLPTSchedulerILb1ELi128ELb1EEEEEEEEEvNT_6ParamsE,"a",@progbits
	.sectionflags	@""
	.align	4
.nv.constant0._ZN7cutlass13device_kernelIN5flash19enable_sm80_to_sm89INS1_16FlashAttnBwdSm80INS1_25CollectiveMainloopBwdSm80ILi2ELi2EN4cute5tupleIJNS5_1CILi64EEENS7_ILi128EEES9_EEENS_6half_tEfNS_4arch4Sm80ELb1ELb0ELb1ELb1ELb1ELb0ELb0ELb0ELi2ELi2ELi2ELi2ELb0EEENS1_21CollectiveEpilogueBwdISA_SB_SD_Li256ELb1ELb0ELi4EEENS1_25SingleTileBwdLPTSchedulerILb1ELi128ELb1EEEEEEEEEvNT_6ParamsE:
	.zero		1544


//--------------------- .nv.constant0._ZN7cutlass13device_kernelIN5flash19enable_sm80_to_sm89INS1_16FlashAttnBwdSm80INS1_25CollectiveMainloopBwdSm80ILi2ELi2EN4cute5tupleIJNS5_1CILi64EEENS7_ILi128EEES9_EEENS_6half_tEfNS_4arch4Sm80ELb1ELb0ELb1ELb1ELb0ELb0ELb0ELb0ELi2ELi2ELi2ELi2ELb0EEENS1_24CollectiveEpilogueBwdGQAISA_fSD_Li256ELb1ELb0EEENS1_25SingleTileBwdLPTSchedulerILb1ELi128ELb0EEEEEEEEEvNT_6ParamsE --------------------------
	.section	.nv.constant0._ZN7cutlass13device_kernelIN5flash19enable_sm80_to_sm89INS1_16FlashAttnBwdSm80INS1_25CollectiveMainloopBwdSm80ILi2ELi2EN4cute5tupleIJNS5_1CILi64EEENS7_ILi128EEES9_EEENS_6half_tEfNS_4arch4Sm80ELb1ELb0ELb1ELb1ELb0ELb0ELb0ELb0ELi2ELi2ELi2ELi2ELb0EEENS1_24CollectiveEpilogueBwdGQAISA_fSD_Li256ELb1ELb0EEENS1_25SingleTileBwdLPTSchedulerILb1ELi128ELb0EEEEEEEEEvNT_6ParamsE,"a",@progbits
	.sectionflags	@""
	.align	4
.nv.constant0._ZN7cutlass13device_kernelIN5flash19enable_sm80_to_sm89INS1_16FlashAttnBwdSm80INS1_25CollectiveMainloopBwdSm80ILi2ELi2EN4cute5tupleIJNS5_1CILi64EEENS7_ILi128EEES9_EEENS_6half_tEfNS_4arch4Sm80ELb1ELb0ELb1ELb1ELb0ELb0ELb0ELb0ELi2ELi2ELi2ELi2ELb0EEENS1_24CollectiveEpilogueBwdGQAISA_fSD_Li256ELb1ELb0EEENS1_25SingleTileBwdLPTSchedulerILb1ELi128ELb0EEEEEEEEEvNT_6ParamsE:
	.zero		1552


//--------------------- .nv.constant0._ZN7cutlass13device_kernelIN5flash32FlashAttnBwdPostprocessConvertdQIN4cute5tupleIJNS3_1CILi128EEES6_EEENS_6half_tEfNS_4arch4Sm80ELi256ENS3_8TiledMMAINS3_8MMA_AtomIJNS3_28SM80_16x8x16_F32F16F16F32_TNEEEENS3_6LayoutINS4_IJNS5_ILi2EEENS5_ILi4EEENS5_ILi1EEEEEENS4_IJSI_SG_NS5_ILi0EEEEEEEENS4_IJNS5_ILi32EEENS5_ILi64EEENS5_ILi16EEEEEEEELb0EEEEEvNT_6ParamsE --------------------------
	.section	.nv.constant0._ZN7cutlass13device_kernelIN5flash32FlashAttnBwdPostprocessConvertdQIN4cute5tupleIJNS3_1CILi128EEES6_EEENS_6half_tEfNS_4arch4Sm80ELi256ENS3_8TiledMMAINS3_8MMA_AtomIJNS3_28SM80_16x8x16_F32F16F16F32_TNEEEENS3_6LayoutINS4_IJNS5_ILi2EEENS5_ILi4EEENS5_ILi1EEEEEENS4_IJSI_SG_NS5_ILi0EEEEEEEENS4_IJNS5_ILi32EEENS5_ILi64EEENS5_ILi16EEEEEEEELb0EEEEEvNT_6ParamsE,"a",@progbits
	.sectionflags	@""
	.align	4
.nv.constant0._ZN7cutlass13device_kernelIN5flash32FlashAttnBwdPostprocessConvertdQIN4cute5tupleIJNS3_1CILi128EEES6_EEENS_6half_tEfNS_4arch4Sm80ELi256ENS3_8TiledMMAINS3_8MMA_AtomIJNS3_28SM80_16x8x16_F32F16F16F32_TNEEEENS3_6LayoutINS4_IJNS5_ILi2EEENS5_ILi4EEENS5_ILi1EEEEEENS4_IJSI_SG_NS5_ILi0EEEEEEEENS4_IJNS5_ILi32EEENS5_ILi64EEENS5_ILi16EEEEEEEELb0EEEEEvNT_6ParamsE:
	.zero		1008


//--------------------- .nv.constant0._ZN7cutlass13device_kernelIN5flash32FlashAttnBwdPostprocessConvertdQIN4cute5tupleIJNS3_1CILi64EEENS5_ILi128EEEEEENS_6half_tEfNS_4arch4Sm80ELi256ENS3_8TiledMMAINS3_8MMA_AtomIJNS3_28SM80_16x8x16_F32F16F16F32_TNEEEENS3_6LayoutINS4_IJNS5_ILi2EEENS5_ILi4EEENS5_ILi1EEEEEENS4_IJSJ_SH_NS5_ILi0EEEEEEEENS4_IJNS5_ILi32EEES6_NS5_ILi16EEEEEEEELb0EEEEEvNT_6ParamsE --------------------------
	.section	.nv.constant0._ZN7cutlass13device_kernelIN5flash32FlashAttnBwdPostprocessConvertdQIN4cute5tupleIJNS3_1CILi64EEENS5_ILi128EEEEEENS_6half_tEfNS_4arch4Sm80ELi256ENS3_8TiledMMAINS3_8MMA_AtomIJNS3_28SM80_16x8x16_F32F16F16F32_TNEEEENS3_6LayoutINS4_IJNS5_ILi2EEENS5_ILi4EEENS5_ILi1EEEEEENS4_IJSJ_SH_NS5_ILi0EEEEEEEENS4_IJNS5_ILi32EEES6_NS5_ILi16EEEEEEEELb0EEEEEvNT_6ParamsE,"a",@progbits
	.sectionflags	@""
	.align	4
.nv.constant0._ZN7cutlass13device_kernelIN5flash32FlashAttnBwdPostprocessConvertdQIN4cute5tupleIJNS3_1CILi64EEENS5_ILi128EEEEEENS_6half_tEfNS_4arch4Sm80ELi256ENS3_8TiledMMAINS3_8MMA_AtomIJNS3_28SM80_16x8x16_F32F16F16F32_TNEEEENS3_6LayoutINS4_IJNS5_ILi2EEENS5_ILi4EEENS5_ILi1EEEEEENS4_IJSJ_SH_NS5_ILi0EEEEEEEENS4_IJNS5_ILi32EEES6_NS5_ILi16EEEEEEEELb0EEEEEvNT_6ParamsE:
	.zero		1008


//--------------------- .nv.constant0._ZN7cutlass13device_kernelIN5flash19enable_sm80_to_sm89INS1_16FlashAttnBwdSm80INS1_25CollectiveMainloopBwdSm80ILi2ELi2EN4cute5tupleIJNS5_1CILi64EEENS7_ILi128EEES9_EEENS_6half_tEfNS_4arch4Sm80ELb1ELb0ELb1ELb1ELb1ELb0ELb0ELb0ELi2ELi2ELi2ELi2ELb0EEENS1_24CollectiveEpilogueBwdGQAISA_fSD_Li256ELb1ELb1EEENS1_25SingleTileBwdLPTSchedulerILb1ELi128ELb1EEEEEEEEEvNT_6ParamsE --------------------------
	.section	.nv.constant0._ZN7cutlass13device_kernelIN5flash19enable_sm80_to_sm89INS1_16FlashAttnBwdSm80INS1_25CollectiveMainloopBwdSm80ILi2ELi2EN4cute5tupleIJNS5_1CILi64EEENS7_ILi128EEES9_EEENS_6half_tEfNS_4arch4Sm80ELb1ELb0ELb1ELb1ELb1ELb0ELb0ELb0ELi2ELi2ELi2ELi2ELb0EEENS1_24CollectiveEpilogueBwdGQAISA_fSD_Li256ELb1ELb1EEENS1_25SingleTileBwdLPTSchedulerILb1ELi128ELb1EEEEEEEEEvNT_6ParamsE,"a",@progbits
	.sectionflags	@""
	.align	4
.nv.constant0._ZN7cutlass13device_kernelIN5flash19enable_sm80_to_sm89INS1_16FlashAttnBwdSm80INS1_25CollectiveMainloopBwdSm80ILi2ELi2EN4cute5tupleIJNS5_1CILi64EEENS7_ILi128EEES9_EEENS_6half_tEfNS_4arch4Sm80ELb1ELb0ELb1ELb1ELb1ELb0ELb0ELb0ELi2ELi2ELi2ELi2ELb0EEENS1_24CollectiveEpilogueBwdGQAISA_fSD_Li256ELb1ELb1EEENS1_25SingleTileBwdLPTSchedulerILb1ELi128ELb1EEEEEEEEEvNT_6ParamsE:
	.zero		1552


//--------------------- .nv.constant0._ZN7cutlass13device_kernelIN5flash22FlashAttnBwdPreprocessIN4cute5tupleIJNS3_1CILi64EEENS5_ILi128EEEEEENS_6half_tEfNS_4arch4Sm80ELb1ELb1EEEEEvNT_6ParamsE --------------------------
	.section	.nv.constant0._ZN7cutlass13device_kernelIN5flash22FlashAttnBwdPreprocessIN4cute5tupleIJNS3_1CILi64EEENS5_ILi128EEEEEENS_6half_tEfNS_4arch4Sm80ELb1ELb1EEEEEvNT_6ParamsE,"a",@progbits
	.sectionflags	@""
	.align	4
.nv.constant0._ZN7cutlass13device_kernelIN5flash22FlashAttnBwdPreprocessIN4cute5tupleIJNS3_1CILi64EEENS5_ILi128EEEEEENS_6half_tEfNS_4arch4Sm80ELb1ELb1EEEEEvNT_6ParamsE:
	.zero		1136


//--------------------- SYMBOLS --------------------------

	.type		.nv.reservedSmem.offset0,@object
	.size		.nv.reservedSmem.offset0,0x4
	.type		.nv.reservedSmem.cap,@object
	.size		.nv.reservedSmem.cap,0x4
